def matmul_kernel(
    a_ptr,
    b_ptr,
    c_ptr,
    M,
    N,
    K,
    stride_am,
    stride_ak,
    stride_bk,
    stride_bn,
    stride_cm,
    stride_cn,
    BLOCK_M: tl.constexpr,
    BLOCK_N: tl.constexpr,
    BLOCK_K: tl.constexpr,
    GROUP_M: tl.constexpr,
):
    pid = tl.program_id(axis=0)
    num_pid_m = tl.cdiv(M, BLOCK_M)
    num_pid_n = tl.cdiv(N, BLOCK_N)
    num_pid_in_group = GROUP_M * num_pid_n
    group_id = pid // num_pid_in_group
    first_pid_m = group_id * GROUP_M
    group_size_m = min(num_pid_m - first_pid_m, GROUP_M)
    pid_m = first_pid_m + ((pid % num_pid_in_group) % group_size_m)
    pid_n = (pid % num_pid_in_group) // group_size_m

    offs_am = (pid_m * BLOCK_M + tl.arange(0, BLOCK_M)) % M
    offs_bn = (pid_n * BLOCK_N + tl.arange(0, BLOCK_N)) % N
    offs_k = tl.arange(0, BLOCK_K)
    a_ptrs = a_ptr + offs_am[:, None] * stride_am + offs_k[None, :] * stride_ak
    b_ptrs = b_ptr + offs_k[:, None] * stride_bk + offs_bn[None, :] * stride_bn

    acc = tl.zeros((BLOCK_M, BLOCK_N), dtype=tl.float32)
    for kk in range(0, tl.cdiv(K, BLOCK_K)):
        a = tl.load(a_ptrs, mask=offs_k[None, :] < K - kk * BLOCK_K, other=0.0)
        b = tl.load(b_ptrs, mask=offs_k[:, None] < K - kk * BLOCK_K, other=0.0)
        acc = tl.dot(a, b, acc)
        a_ptrs += BLOCK_K * stride_ak
        b_ptrs += BLOCK_K * stride_bk

    c = acc.to(c_ptr.dtype.element_ty)
    offs_cm = pid_m * BLOCK_M + tl.arange(0, BLOCK_M)
    offs_cn = pid_n * BLOCK_N + tl.arange(0, BLOCK_N)
    c_ptrs = c_ptr + offs_cm[:, None] * stride_cm + offs_cn[None, :] * stride_cn
    mask = (offs_cm[:, None] < M) & (offs_cn[None, :] < N)
    tl.store(c_ptrs, c, mask=mask)

# config = {"BLOCK_K": 128, "BLOCK_M": 256, "BLOCK_N": 256, "GROUP_M": 8, "arch": "sm_80", "dtype": "fp32", "num_ctas": 1, "num_stages": 3, "num_warps": 8}
# arch = sm_80


// ===== COMPILED SASS (sm_80) =====

	.target	sm_80

	.elftype	@"ET_EXEC"


//--------------------- .note.nv.tkinfo           --------------------------
	.section	.note.nv.tkinfo,"",@"SHT_NOTE"
	.sectionflags	@"SHF_NOTE_NV_TKINFO"
	.tkinfo
        /*0018*/ 	.word	0x00000002
        /*0030*/ 	.string	""
        /*0030*/ 	.string	"ptxas"
        /*0030*/ 	.string	"Cuda compilation tools, release 13.0, V13.0.88"
        /*0030*/ 	.string	"Build cuda_13.0.r13.0/compiler.36424714_0"
        /*0030*/ 	.string	"-v  -suppress-debug-info  -lineinfo  -arch sm_80 "



//--------------------- .note.nv.cuinfo           --------------------------
	.section	.note.nv.cuinfo,"",@"SHT_NOTE"
	.sectionflags	@"SHF_NOTE_NV_CUINFO"
        /*0018*/ 	.short	0x0002
        /*001a*/ 	.short	0x0050
        /*001c*/ 	.short	0x0082
	.zero		2


//--------------------- .nv.info                  --------------------------
	.section	.nv.info,"",@"SHT_CUDA_INFO"
	.align	4


	//----- nvinfo : EIATTR_REGCOUNT
	.align		4
        /*0000*/ 	.byte	0x04, 0x2f
        /*0002*/ 	.short	(.L_1 - .L_0)
	.align		4
.L_0:
        /*0004*/ 	.word	index@(matmul_kernel)
        /*0008*/ 	.word	0x000000ff


	//----- nvinfo : EIATTR_FRAME_SIZE
	.align		4
.L_1:
        /*000c*/ 	.byte	0x04, 0x11
        /*000e*/ 	.short	(.L_3 - .L_2)
	.align		4
.L_2:
        /*0010*/ 	.word	index@(matmul_kernel)
        /*0014*/ 	.word	0x00001910


	//----- nvinfo : EIATTR_MIN_STACK_SIZE
	.align		4
.L_3:
        /*0018*/ 	.byte	0x04, 0x12
        /*001a*/ 	.short	(.L_5 - .L_4)
	.align		4
.L_4:
        /*001c*/ 	.word	index@(matmul_kernel)
        /*0020*/ 	.word	0x00001910
.L_5:


//--------------------- .nv.info.matmul_kernel    --------------------------
	.section	.nv.info.matmul_kernel,"",@"SHT_CUDA_INFO"
	.sectionflags	@""
	.align	4


	//----- nvinfo : EIATTR_CUDA_API_VERSION
	.align		4
        /*0000*/ 	.byte	0x04, 0x37
        /*0002*/ 	.short	(.L_7 - .L_6)
.L_6:
        /*0004*/ 	.word	0x00000082


	//----- nvinfo : EIATTR_SW2861232_WAR
	.align		4
.L_7:
        /*0008*/ 	.byte	0x01, 0x35
	.zero		2


	//----- nvinfo : EIATTR_PARAM_CBANK
	.align		4
        /*000c*/ 	.byte	0x04, 0x0a
        /*000e*/ 	.short	(.L_9 - .L_8)
	.align		4
.L_8:
        /*0010*/ 	.word	index@(.nv.constant0.matmul_kernel)
        /*0014*/ 	.short	0x0160
        /*0016*/ 	.short	0x0050


	//----- nvinfo : EIATTR_CBANK_PARAM_SIZE
	.align		4
.L_9:
        /*0018*/ 	.byte	0x03, 0x19
        /*001a*/ 	.short	0x0050


	//----- nvinfo : EIATTR_KPARAM_INFO
	.align		4
        /*001c*/ 	.byte	0x04, 0x17
        /*001e*/ 	.short	(.L_11 - .L_10)
.L_10:
        /*0020*/ 	.word	0x00000000
        /*0024*/ 	.short	0x000d
        /*0026*/ 	.short	0x0048
        /*0028*/ 	.byte	0x00, 0xf4, 0x21, 0x00


	//----- nvinfo : EIATTR_KPARAM_INFO
	.align		4
.L_11:
        /*002c*/ 	.byte	0x04, 0x17
        /*002e*/ 	.short	(.L_13 - .L_12)
.L_12:
        /*0030*/ 	.word	0x00000000
        /*0034*/ 	.short	0x000c
        /*0036*/ 	.short	0x0040
        /*0038*/ 	.byte	0x00, 0xf4, 0x21, 0x00


	//----- nvinfo : EIATTR_KPARAM_INFO
	.align		4
.L_13:
        /*003c*/ 	.byte	0x04, 0x17
        /*003e*/ 	.short	(.L_15 - .L_14)
.L_14:
        /*0040*/ 	.word	0x00000000
        /*0044*/ 	.short	0x000b
        /*0046*/ 	.short	0x0038
        /*0048*/ 	.byte	0x00, 0xf0, 0x11, 0x00


	//----- nvinfo : EIATTR_KPARAM_INFO
	.align		4
.L_15:
        /*004c*/ 	.byte	0x04, 0x17
        /*004e*/ 	.short	(.L_17 - .L_16)
.L_16:
        /*0050*/ 	.word	0x00000000
        /*0054*/ 	.short	0x000a
        /*0056*/ 	.short	0x0034
        /*0058*/ 	.byte	0x00, 0xf0, 0x11, 0x00


	//----- nvinfo : EIATTR_KPARAM_INFO
	.align		4
.L_17:
        /*005c*/ 	.byte	0x04, 0x17
        /*005e*/ 	.short	(.L_19 - .L_18)
.L_18:
        /*0060*/ 	.word	0x00000000
        /*0064*/ 	.short	0x0009
        /*0066*/ 	.short	0x0030
        /*0068*/ 	.byte	0x00, 0xf0, 0x11, 0x00


	//----- nvinfo : EIATTR_KPARAM_INFO
	.align		4
.L_19:
        /*006c*/ 	.byte	0x04, 0x17
        /*006e*/ 	.short	(.L_21 - .L_20)
.L_20:
        /*0070*/ 	.word	0x00000000
        /*0074*/ 	.short	0x0008
        /*0076*/ 	.short	0x002c
        /*0078*/ 	.byte	0x00, 0xf0, 0x11, 0x00


	//----- nvinfo : EIATTR_KPARAM_INFO
	.align		4
.L_21:
        /*007c*/ 	.byte	0x04, 0x17
        /*007e*/ 	.short	(.L_23 - .L_22)
.L_22:
        /*0080*/ 	.word	0x00000000
        /*0084*/ 	.short	0x0007
        /*0086*/ 	.short	0x0028
        /*0088*/ 	.byte	0x00, 0xf0, 0x11, 0x00


	//----- nvinfo : EIATTR_KPARAM_INFO
	.align		4
.L_23:
        /*008c*/ 	.byte	0x04, 0x17
        /*008e*/ 	.short	(.L_25 - .L_24)
.L_24:
        /*0090*/ 	.word	0x00000000
        /*0094*/ 	.short	0x0006
        /*0096*/ 	.short	0x0024
        /*0098*/ 	.byte	0x00, 0xf0, 0x11, 0x00


	//----- nvinfo : EIATTR_KPARAM_INFO
	.align		4
.L_25:
        /*009c*/ 	.byte	0x04, 0x17
        /*009e*/ 	.short	(.L_27 - .L_26)
.L_26:
        /*00a0*/ 	.word	0x00000000
        /*00a4*/ 	.short	0x0005
        /*00a6*/ 	.short	0x0020
        /*00a8*/ 	.byte	0x00, 0xf0, 0x11, 0x00


	//----- nvinfo : EIATTR_KPARAM_INFO
	.align		4
.L_27:
        /*00ac*/ 	.byte	0x04, 0x17
        /*00ae*/ 	.short	(.L_29 - .L_28)
.L_28:
        /*00b0*/ 	.word	0x00000000
        /*00b4*/ 	.short	0x0004
        /*00b6*/ 	.short	0x001c
        /*00b8*/ 	.byte	0x00, 0xf0, 0x11, 0x00


	//----- nvinfo : EIATTR_KPARAM_INFO
	.align		4
.L_29:
        /*00bc*/ 	.byte	0x04, 0x17
        /*00be*/ 	.short	(.L_31 - .L_30)
.L_30:
        /*00c0*/ 	.word	0x00000000
        /*00c4*/ 	.short	0x0003
        /*00c6*/ 	.short	0x0018
        /*00c8*/ 	.byte	0x00, 0xf0, 0x11, 0x00


	//----- nvinfo : EIATTR_KPARAM_INFO
	.align		4
.L_31:
        /*00cc*/ 	.byte	0x04, 0x17
        /*00ce*/ 	.short	(.L_33 - .L_32)
.L_32:
        /*00d0*/ 	.word	0x00000000
        /*00d4*/ 	.short	0x0002
        /*00d6*/ 	.short	0x0010
        /*00d8*/ 	.byte	0x00, 0xf4, 0x21, 0x00


	//----- nvinfo : EIATTR_KPARAM_INFO
	.align		4
.L_33:
        /*00dc*/ 	.byte	0x04, 0x17
        /*00de*/ 	.short	(.L_35 - .L_34)
.L_34:
        /*00e0*/ 	.word	0x00000000
        /*00e4*/ 	.short	0x0001
        /*00e6*/ 	.short	0x0008
        /*00e8*/ 	.byte	0x00, 0xf4, 0x21, 0x00


	//----- nvinfo : EIATTR_KPARAM_INFO
	.align		4
.L_35:
        /*00ec*/ 	.byte	0x04, 0x17
        /*00ee*/ 	.short	(.L_37 - .L_36)
.L_36:
        /*00f0*/ 	.word	0x00000000
        /*00f4*/ 	.short	0x0000
        /*00f6*/ 	.short	0x0000
        /*00f8*/ 	.byte	0x00, 0xf4, 0x21, 0x00


	//----- nvinfo : EIATTR_MAXREG_COUNT
	.align		4
.L_37:
        /*00fc*/ 	.byte	0x03, 0x1b
        /*00fe*/ 	.short	0x00ff


	//----- nvinfo : EIATTR_NUM_BARRIERS
	.align		4
        /*0100*/ 	.byte	0x02, 0x4c
        /*0102*/ 	.byte	0x01
	.zero		1


	//----- nvinfo : EIATTR_ANNOTATIONS
	.align		4
        /*0104*/ 	.byte	0x04, 0x55
        /*0106*/ 	.short	(.L_39 - .L_38)


	//   ....[0]....
.L_38:
        /*0108*/ 	.word	0x00000001
        /*010c*/ 	.byte	0xc0, 0x05, 0x00, 0x00, 0x01, 0x00, 0x00, 0x00, 0x90, 0x06, 0x00, 0x00, 0x01, 0x00, 0x00, 0x00
        /* <DEDUP_REMOVED lines=2583> */
        /*a28c*/ 	.byte	0xe0, 0xb9, 0x03, 0x00, 0x01, 0x00, 0x00, 0x00, 0xf0, 0xb9, 0x03, 0x00


	//----- nvinfo : EIATTR_MERCURY_ISA_VERSION
	.align		4
.L_39:
        /*a298*/ 	.byte	0x03, 0x5f
        /*a29a*/ 	.short	0x0000


	//----- nvinfo : EIATTR_EXIT_INSTR_OFFSETS
	.align		4
        /*a29c*/ 	.byte	0x04, 0x1c
        /*a29e*/ 	.short	(.L_41 - .L_40)


	//   ....[0]....
.L_40:
        /*a2a0*/ 	.word	0x00040af0


	//   ....[1]....
        /*a2a4*/ 	.word	0x00040b10


	//----- nvinfo : EIATTR_REQNTID
	.align		4
.L_41:
        /*a2a8*/ 	.byte	0x04, 0x10
        /*a2aa*/ 	.short	(.L_43 - .L_42)
.L_42:
        /*a2ac*/ 	.word	0x00000100
        /*a2b0*/ 	.word	0x00000001
        /*a2b4*/ 	.word	0x00000001
.L_43:


//--------------------- .nv.callgraph             --------------------------
	.section	.nv.callgraph,"",@"SHT_CUDA_CALLGRAPH"
	.align	4
	.sectionentsize	8
	.align		4
        /*0000*/ 	.word	0x00000000
	.align		4
        /*0004*/ 	.word	0xffffffff
	.align		4
        /*0008*/ 	.word	0x00000000
	.align		4
        /*000c*/ 	.word	0xfffffffe
	.align		4
        /*0010*/ 	.word	0x00000000
	.align		4
        /*0014*/ 	.word	0xfffffffd
	.align		4
        /*0018*/ 	.word	0x00000000
	.align		4
        /*001c*/ 	.word	0xfffffffc


//--------------------- .nv.rel.action            --------------------------
	.section	.nv.rel.action,"",@"SHT_CUDA_RELOCINFO"
	.align	8
	.sectionentsize	8
        /*0000*/ 	.byte	0x73, 0x00, 0x00, 0x00, 0x00, 0x00, 0x00, 0x00, 0x00, 0x00, 0x00, 0x11, 0x25, 0x00, 0x05, 0x36


//--------------------- .nv.constant0.matmul_kernel --------------------------
	.section	.nv.constant0.matmul_kernel,"a",@progbits
	.sectionflags	@""
	.align	4
.nv.constant0.matmul_kernel:
	.zero		432


//--------------------- .text.matmul_kernel       --------------------------
	.section	.text.matmul_kernel,"ax",@progbits
	.sectioninfo	@"SHI_REGISTERS=255"
	.align	128
        .global         matmul_kernel
        .type           matmul_kernel,@function
        .size           matmul_kernel,(.L_x_4 - matmul_kernel)
        .other          matmul_kernel,@"STO_CUDA_ENTRY STV_DEFAULT"
matmul_kernel:
.text.matmul_kernel:
[----:B------:R-:W-:-:S03]  /*0000*/  IMAD.MOV.U32 R1, RZ, RZ, c[0x0][0x28] ;  /* 0x00000a00ff017624 */ /* 0x000fc600078e00ff */
[----:B------:R-:W-:Y:S01]  /*0010*/  IMAD.MOV.U32 R6, RZ, RZ, 0xff ;  /* 0x000000ffff067424 */ /* 0x000fe200078e00ff */
[----:B------:R-:W1:Y:S01]  /*0020*/  S2R R5, SR_CTAID.X ;  /* 0x0000000000057919 */ /* 0x000e620000002500 */
[----:B------:R-:W-:Y:S02]  /*0030*/  IADD3 R1, R1, -0x1910, RZ ;  /* 0xffffe6f001017810 */ /* 0x000fe40007ffe0ff */
[----:B------:R-:W-:Y:S01]  /*0040*/  LOP3.LUT R248, RZ, c[0x0][0x17c], RZ, 0x33, !PT ;  /* 0x00005f00fff87a12 */ /* 0x000fe200078e33ff */
[----:B------:R-:W2:Y:S01]  /*0050*/  S2R R34, SR_TID.X ;  /* 0x0000000000227919 */ /* 0x000ea20000002100 */
[----:B------:R-:W-:-:S04]  /*0060*/  IADD3 R0, R6, c[0x0][0x17c], RZ ;  /* 0x00005f0006007a10 */ /* 0x000fc80007ffe0ff */
[----:B------:R-:W-:-:S04]  /*0070*/  SHF.R.S32.HI R3, RZ, 0x1f, R0 ;  /* 0x0000001fff037819 */ /* 0x000fc80000011400 */
[----:B------:R-:W-:-:S04]  /*0080*/  LEA.HI R3, R3, R0, RZ, 0x8 ;  /* 0x0000000003037211 */ /* 0x000fc800078f40ff */
[----:B------:R-:W-:-:S05]  /*0090*/  SHF.R.S32.HI R3, RZ, 0x8, R3 ;  /* 0x00000008ff037819 */ /* 0x000fca0000011403 */
[----:B------:R-:W-:Y:S01]  /*00a0*/  IMAD.SHL.U32 R4, R3, 0x8, RZ ;  /* 0x0000000803047824 */ /* 0x000fe200078e00ff */
[----:B-1----:R-:W-:-:S04]  /*00b0*/  IABS R10, R5 ;  /* 0x00000005000a7213 */ /* 0x002fc80000000000 */
[-C--:B------:R-:W-:Y:S02]  /*00c0*/  IABS R7, R4.reuse ;  /* 0x0000000400077213 */ /* 0x080fe40000000000 */
[----:B------:R-:W-:Y:S02]  /*00d0*/  IABS R11, R4 ;  /* 0x00000004000b7213 */ /* 0x000fe40000000000 */
[----:B------:R-:W1:Y:S08]  /*00e0*/  I2F.RP R0, R7 ;  /* 0x0000000700007306 */ /* 0x000e700000209400 */
[----:B-1----:R-:W1:Y:S02]  /*00f0*/  MUFU.RCP R0, R0 ;  /* 0x0000000000007308 */ /* 0x002e640000001000 */
[----:B-1----:R-:W-:Y:S01]  /*0100*/  IADD3 R2, R0, 0xffffffe, RZ ;  /* 0x0ffffffe00027810 */ /* 0x002fe20007ffe0ff */
[----:B------:R-:W-:-:S05]  /*0110*/  IMAD.MOV R0, RZ, RZ, -R11 ;  /* 0x000000ffff007224 */ /* 0x000fca00078e0a0b */
[----:B------:R1:W3:Y:S02]  /*0120*/  F2I.FTZ.U32.TRUNC.NTZ R3, R2 ;  /* 0x0000000200037305 */ /* 0x0002e4000021f000 */
[----:B-1----:R-:W-:Y:S02]  /*0130*/  IMAD.MOV.U32 R2, RZ, RZ, RZ ;  /* 0x000000ffff027224 */ /* 0x002fe400078e00ff */
[----:B---3--:R-:W-:-:S04]  /*0140*/  IMAD.MOV R8, RZ, RZ, -R3 ;  /* 0x000000ffff087224 */ /* 0x008fc800078e0a03 */
[----:B------:R-:W-:Y:S02]  /*0150*/  IMAD R9, R8, R7, RZ ;  /* 0x0000000708097224 */ /* 0x000fe400078e02ff */
[----:B------:R-:W-:Y:S02]  /*0160*/  IMAD.MOV.U32 R8, RZ, RZ, R10 ;  /* 0x000000ffff087224 */ /* 0x000fe400078e000a */
[----:B------:R-:W-:Y:S01]  /*0170*/  IMAD.HI.U32 R3, R3, R9, R2 ;  /* 0x0000000903037227 */ /* 0x000fe200078e0002 */
[----:B------:R-:W-:-:S05]  /*0180*/  IABS R9, c[0x0][0x178] ;  /* 0x00005e0000097a13 */ /* 0x000fca0000000000 */
[----:B------:R-:W-:-:S04]  /*0190*/  IMAD.HI.U32 R3, R3, R8, RZ ;  /* 0x0000000803037227 */ /* 0x000fc800078e00ff */
[----:B------:R-:W-:-:S05]  /*01a0*/  IMAD R0, R3, R0, R8 ;  /* 0x0000000003007224 */ /* 0x000fca00078e0208 */
[----:B------:R-:W-:-:S13]  /*01b0*/  ISETP.GT.U32.AND P1, PT, R7, R0, PT ;  /* 0x000000000700720c */ /* 0x000fda0003f24070 */
[----:B------:R-:W-:Y:S01]  /*01c0*/  @!P1 IMAD.IADD R0, R0, 0x1, -R7 ;  /* 0x0000000100009824 */ /* 0x000fe200078e0a07 */
[----:B------:R-:W-:Y:S02]  /*01d0*/  @!P1 IADD3 R3, R3, 0x1, RZ ;  /* 0x0000000103039810 */ /* 0x000fe40007ffe0ff */
[----:B------:R-:W-:Y:S02]  /*01e0*/  ISETP.NE.AND P1, PT, R4, RZ, PT ;  /* 0x000000ff0400720c */ /* 0x000fe40003f25270 */
[----:B------:R-:W-:Y:S02]  /*01f0*/  ISETP.GE.U32.AND P0, PT, R0, R7, PT ;  /* 0x000000070000720c */ /* 0x000fe40003f06070 */
[----:B------:R-:W-:-:S04]  /*0200*/  LOP3.LUT R0, R5, R4, RZ, 0x3c, !PT ;  /* 0x0000000405007212 */ /* 0x000fc800078e3cff */
[----:B------:R-:W-:Y:S02]  /*0210*/  ISETP.GE.AND P2, PT, R0, RZ, PT ;  /* 0x000000ff0000720c */ /* 0x000fe40003f46270 */
[----:B------:R-:W-:-:S05]  /*0220*/  IADD3 R0, R6, c[0x0][0x178], RZ ;  /* 0x00005e0006007a10 */ /* 0x000fca0007ffe0ff */
[----:B------:R-:W-:-:S05]  /*0230*/  @P0 IADD3 R3, R3, 0x1, RZ ;  /* 0x0000000103030810 */ /* 0x000fca0007ffe0ff */
[----:B------:R-:W-:Y:S01]  /*0240*/  IMAD.MOV.U32 R2, RZ, RZ, R3 ;  /* 0x000000ffff027224 */ /* 0x000fe200078e0003 */
[----:B------:R-:W-:-:S03]  /*0250*/  SHF.R.S32.HI R3, RZ, 0x1f, R0 ;  /* 0x0000001fff037819 */ /* 0x000fc60000011400 */
[----:B------:R-:W-:Y:S01]  /*0260*/  @!P2 IMAD.MOV R2, RZ, RZ, -R2 ;  /* 0x000000ffff02a224 */ /* 0x000fe200078e0a02 */
[----:B------:R-:W-:Y:S02]  /*0270*/  @!P1 LOP3.LUT R2, RZ, R4, RZ, 0x33, !PT ;  /* 0x00000004ff029212 */ /* 0x000fe400078e33ff */
[----:B------:R-:W-:-:S03]  /*0280*/  LEA.HI R3, R3, R0, RZ, 0x8 ;  /* 0x0000000003037211 */ /* 0x000fc600078f40ff */
[----:B------:R-:W-:Y:S02]  /*0290*/  IMAD.SHL.U32 R8, R2, 0x8, RZ ;  /* 0x0000000802087824 */ /* 0x000fe400078e00ff */
[----:B------:R-:W-:-:S03]  /*02a0*/  IMAD.MOV R2, RZ, RZ, -R2 ;  /* 0x000000ffff027224 */ /* 0x000fc600078e0a02 */
[----:B------:R-:W-:Y:S01]  /*02b0*/  LEA.HI.SX32 R3, R3, -R8, 0x18 ;  /* 0x8000000803037211 */ /* 0x000fe200078fc2ff */
[----:B------:R-:W-:Y:S02]  /*02c0*/  IMAD R10, R4, R2, R5 ;  /* 0x00000002040a7224 */ /* 0x000fe400078e0205 */
[----:B------:R-:W-:Y:S01]  /*02d0*/  IMAD.MOV.U32 R2, RZ, RZ, RZ ;  /* 0x000000ffff027224 */ /* 0x000fe200078e00ff */
[----:B------:R-:W-:-:S04]  /*02e0*/  IMNMX R11, R3, 0x8, PT ;  /* 0x00000008030b7817 */ /* 0x000fc80003800200 */
[-C--:B------:R-:W-:Y:S02]  /*02f0*/  IABS R6, R11.reuse ;  /* 0x0000000b00067213 */ /* 0x080fe40000000000 */
[----:B------:R-:W-:Y:S02]  /*0300*/  IABS R4, R11 ;  /* 0x0000000b00047213 */ /* 0x000fe40000000000 */
[----:B------:R-:W1:Y:S08]  /*0310*/  I2F.RP R0, R6 ;  /* 0x0000000600007306 */ /* 0x000e700000209400 */
[----:B-1----:R-:W1:Y:S02]  /*0320*/  MUFU.RCP R0, R0 ;  /* 0x0000000000007308 */ /* 0x002e640000001000 */
[----:B-1----:R-:W-:-:S06]  /*0330*/  IADD3 R3, R0, 0xffffffe, RZ ;  /* 0x0ffffffe00037810 */ /* 0x002fcc0007ffe0ff */
[----:B------:R-:W1:Y:S02]  /*0340*/  F2I.FTZ.U32.TRUNC.NTZ R3, R3 ;  /* 0x0000000300037305 */ /* 0x000e64000021f000 */
[----:B-1----:R-:W-:-:S04]  /*0350*/  IMAD.MOV R7, RZ, RZ, -R3 ;  /* 0x000000ffff077224 */ /* 0x002fc800078e0a03 */
[----:B------:R-:W-:Y:S01]  /*0360*/  IMAD.MOV.U32 R5, RZ, RZ, R7 ;  /* 0x000000ffff057224 */ /* 0x000fe200078e0007 */
[----:B------:R-:W-:-:S03]  /*0370*/  IABS R7, R10 ;  /* 0x0000000a00077213 */ /* 0x000fc60000000000 */
[----:B------:R-:W-:-:S04]  /*0380*/  IMAD R5, R5, R6, RZ ;  /* 0x0000000605057224 */ /* 0x000fc800078e02ff */
[----:B------:R-:W-:-:S04]  /*0390*/  IMAD.HI.U32 R2, R3, R5, R2 ;  /* 0x0000000503027227 */ /* 0x000fc800078e0002 */
[----:B------:R-:W-:Y:S01]  /*03a0*/  IMAD.MOV R3, RZ, RZ, -R4 ;  /* 0x000000ffff037224 */ /* 0x000fe200078e0a04 */
[----:B------:R-:W-:Y:S01]  /*03b0*/  IABS R4, c[0x0][0x17c] ;  /* 0x00005f0000047a13 */ /* 0x000fe20000000000 */
[----:B------:R-:W-:-:S04]  /*03c0*/  IMAD.HI.U32 R0, R2, R7, RZ ;  /* 0x0000000702007227 */ /* 0x000fc800078e00ff */
[----:B------:R-:W-:Y:S02]  /*03d0*/  IMAD.MOV.U32 R2, RZ, RZ, R4 ;  /* 0x000000ffff027224 */ /* 0x000fe400078e0004 */
[----:B------:R-:W-:Y:S01]  /*03e0*/  IMAD R3, R0, R3, R7 ;  /* 0x0000000300037224 */ /* 0x000fe200078e0207 */
[----:B------:R-:W1:Y:S04]  /*03f0*/  I2F.RP R4, R9 ;  /* 0x0000000900047306 */ /* 0x000e680000209400 */
[----:B------:R-:W-:-:S04]  /*0400*/  ISETP.GT.U32.AND P1, PT, R6, R3, PT ;  /* 0x000000030600720c */ /* 0x000fc80003f24070 */
[----:B------:R-:W3:Y:S08]  /*0410*/  I2F.RP R5, R2 ;  /* 0x0000000200057306 */ /* 0x000ef00000209400 */
[----:B-1----:R-:W-:Y:S01]  /*0420*/  MUFU.RCP R4, R4 ;  /* 0x0000000400047308 */ /* 0x002fe20000001000 */
[----:B------:R-:W-:Y:S01]  /*0430*/  @!P1 IMAD.IADD R3, R3, 0x1, -R6 ;  /* 0x0000000103039824 */ /* 0x000fe200078e0a06 */
[----:B------:R-:W-:-:S02]  /*0440*/  @!P1 IADD3 R0, R0, 0x1, RZ ;  /* 0x0000000100009810 */ /* 0x000fc40007ffe0ff */
[----:B------:R-:W-:Y:S02]  /*0450*/  ISETP.NE.AND P1, PT, R11, RZ, PT ;  /* 0x000000ff0b00720c */ /* 0x000fe40003f25270 */
[----:B------:R-:W-:Y:S02]  /*0460*/  ISETP.GE.U32.AND P0, PT, R3, R6, PT ;  /* 0x000000060300720c */ /* 0x000fe40003f06070 */
[----:B---3--:R-:W1:Y:S01]  /*0470*/  MUFU.RCP R5, R5 ;  /* 0x0000000500057308 */ /* 0x008e620000001000 */
[----:B------:R-:W-:-:S04]  /*0480*/  LOP3.LUT R3, R10, R11, RZ, 0x3c, !PT ;  /* 0x0000000b0a037212 */ /* 0x000fc800078e3cff */
[----:B------:R-:W-:Y:S02]  /*0490*/  ISETP.GE.AND P2, PT, R3, RZ, PT ;  /* 0x000000ff0300720c */ /* 0x000fe40003f46270 */
[----:B--2---:R-:W-:-:S04]  /*04a0*/  SHF.R.U32.HI R3, RZ, 0x7, R34 ;  /* 0x00000007ff037819 */ /* 0x004fc80000011622 */
[----:B------:R-:W-:Y:S02]  /*04b0*/  @P0 IADD3 R0, R0, 0x1, RZ ;  /* 0x0000000100000810 */ /* 0x000fe40007ffe0ff */
[----:B------:R-:W-:Y:S02]  /*04c0*/  SGXT.U32 R3, R3, 0x1 ;  /* 0x000000010303781a */ /* 0x000fe40000000000 */
[----:B-1----:R-:W-:Y:S01]  /*04d0*/  IADD3 R6, R5, 0xffffffe, RZ ;  /* 0x0ffffffe05067810 */ /* 0x002fe20007ffe0ff */
[----:B------:R-:W-:Y:S01]  /*04e0*/  IMAD.MOV.U32 R12, RZ, RZ, R0 ;  /* 0x000000ffff0c7224 */ /* 0x000fe200078e0000 */
[----:B------:R-:W-:Y:S02]  /*04f0*/  IADD3 R5, R4, 0xffffffe, RZ ;  /* 0x0ffffffe04057810 */ /* 0x000fe40007ffe0ff */
[----:B------:R1:W2:Y:S01]  /*0500*/  F2I.FTZ.U32.TRUNC.NTZ R7, R6 ;  /* 0x0000000600077305 */ /* 0x0002a2000021f000 */
[----:B------:R-:W-:Y:S01]  /*0510*/  @!P2 IMAD.MOV R12, RZ, RZ, -R12 ;  /* 0x000000ffff0ca224 */ /* 0x000fe200078e0a0c */
[----:B------:R-:W-:-:S05]  /*0520*/  @!P1 LOP3.LUT R12, RZ, R11, RZ, 0x33, !PT ;  /* 0x0000000bff0c9212 */ /* 0x000fca00078e33ff */
[----:B------:R-:W-:Y:S01]  /*0530*/  IMAD.MOV R0, RZ, RZ, -R12 ;  /* 0x000000ffff007224 */ /* 0x000fe200078e0a0c */
[----:B------:R-:W3:Y:S01]  /*0540*/  F2I.FTZ.U32.TRUNC.NTZ R5, R5 ;  /* 0x0000000500057305 */ /* 0x000ee2000021f000 */
[----:B------:R-:W-:Y:S01]  /*0550*/  IMAD.SHL.U32 R13, R12, 0x100, RZ ;  /* 0x000001000c0d7824 */ /* 0x000fe200078e00ff */
[C---:B------:R-:W-:Y:S01]  /*0560*/  LOP3.LUT R12, R34.reuse, 0xff, RZ, 0xc0, !PT ;  /* 0x000000ff220c7812 */ /* 0x040fe200078ec0ff */
[----:B------:R-:W-:Y:S01]  /*0570*/  IMAD R0, R11, R0, R10 ;  /* 0x000000000b007224 */ /* 0x000fe200078e020a */
[----:B------:R-:W-:Y:S01]  /*0580*/  LOP3.LUT R34, R34, 0x7f, RZ, 0xc0, !PT ;  /* 0x0000007f22227812 */ /* 0x000fe200078ec0ff */
[----:B-1----:R-:W-:Y:S01]  /*0590*/  IMAD.MOV.U32 R6, RZ, RZ, RZ ;  /* 0x000000ffff067224 */ /* 0x002fe200078e00ff */
[----:B------:R-:W-:Y:S01]  /*05a0*/  LOP3.LUT R3, R13, R3, RZ, 0xfc, !PT ;  /* 0x000000030d037212 */ /* 0x000fe200078efcff */
[----:B------:R-:W-:Y:S01]  /*05b0*/  IMAD.IADD R4, R8, 0x1, R0 ;  /* 0x0000000108047824 */ /* 0x000fe200078e0200 */
[----:B------:R-:W-:Y:S01]  /*05c0*/  STL [R1+0x414], R13 ;  /* 0x0004140d01007387 */ /* 0x000fe20000100800 */
[----:B--2---:R-:W-:Y:S01]  /*05d0*/  IMAD.MOV R11, RZ, RZ, -R7 ;  /* 0x000000ffff0b7224 */ /* 0x004fe200078e0a07 */
[----:B------:R-:W-:Y:S01]  /*05e0*/  LOP3.LUT R10, R3, 0xfe, RZ, 0xfc, !PT ;  /* 0x000000fe030a7812 */ /* 0x000fe200078efcff */
[----:B------:R-:W-:Y:S01]  /*05f0*/  IMAD R12, R4, 0x100, R12 ;  /* 0x00000100040c7824 */ /* 0x000fe200078e020c */
[----:B------:R-:W-:Y:S01]  /*0600*/  IABS R127, R3 ;  /* 0x00000003007f7213 */ /* 0x000fe20000000000 */
[----:B------:R-:W-:Y:S01]  /*0610*/  IMAD R11, R11, R2, RZ ;  /* 0x000000020b0b7224 */ /* 0x000fe200078e02ff */
[----:B------:R-:W-:Y:S01]  /*0620*/  IABS R17, R10 ;  /* 0x0000000a00117213 */ /* 0x000fe20000000000 */
[----:B------:R-:W-:Y:S01]  /*0630*/  IMAD.MOV.U32 R4, RZ, RZ, RZ ;  /* 0x000000ffff047224 */ /* 0x000fe200078e00ff */
[----:B------:R-:W-:Y:S01]  /*0640*/  IABS R246, R12 ;  /* 0x0000000c00f67213 */ /* 0x000fe20000000000 */
[----:B---3--:R-:W-:Y:S01]  /*0650*/  IMAD.MOV R8, RZ, RZ, -R5 ;  /* 0x000000ffff087224 */ /* 0x008fe200078e0a05 */
[----:B------:R-:W-:Y:S01]  /*0660*/  ISETP.GE.AND P0, PT, R10, RZ, PT ;  /* 0x000000ff0a00720c */ /* 0x000fe20003f06270 */
[----:B------:R-:W-:Y:S01]  /*0670*/  IMAD.HI.U32 R0, R7, R11, R6 ;  /* 0x0000000b07007227 */ /* 0x000fe200078e0006 */
[C---:B------:R-:W-:Y:S01]  /*0680*/  LOP3.LUT R10, R3.reuse, 0xa, RZ, 0xfc, !PT ;  /* 0x0000000a030a7812 */ /* 0x040fe200078efcff */
[----:B------:R1:W-:Y:S01]  /*0690*/  STL [R1+0xc44], R12 ;  /* 0x000c440c01007387 */ /* 0x0003e20000100800 */
[C---:B------:R-:W-:Y:S01]  /*06a0*/  LOP3.LUT R11, R3.reuse, 0x5c, RZ, 0xfc, !PT ;  /* 0x0000005c030b7812 */ /* 0x040fe200078efcff */
[----:B------:R-:W-:Y:S01]  /*06b0*/  IMAD R7, R8, R9, RZ ;  /* 0x0000000908077224 */ /* 0x000fe200078e02ff */
[----:B------:R-:W-:-:S02]  /*06c0*/  LOP3.LUT R8, R3, 0x4, RZ, 0xfc, !PT ;  /* 0x0000000403087812 */ /* 0x000fc400078efcff */
[----:B------:R-:W-:Y:S01]  /*06d0*/  IABS R121, R10 ;  /* 0x0000000a00797213 */ /* 0x000fe20000000000 */
[----:B------:R-:W-:Y:S01]  /*06e0*/  IMAD.HI.U32 R4, R5, R7, R4 ;  /* 0x0000000705047227 */ /* 0x000fe200078e0004 */
[----:B------:R-:W-:Y:S02]  /*06f0*/  IABS R19, R8 ;  /* 0x0000000800137213 */ /* 0x000fe40000000000 */
[----:B------:R-:W-:Y:S01]  /*0700*/  LOP3.LUT R7, R3, 0x2, RZ, 0xfc, !PT ;  /* 0x0000000203077812 */ /* 0x000fe200078efcff */
[----:B------:R-:W-:Y:S01]  /*0710*/  IMAD.HI.U32 R5, R0, R17, RZ ;  /* 0x0000001100057227 */ /* 0x000fe200078e00ff */
[----:B------:R-:W-:Y:S02]  /*0720*/  IABS R63, R11 ;  /* 0x0000000b003f7213 */ /* 0x000fe40000000000 */
[----:B------:R-:W-:Y:S01]  /*0730*/  IABS R125, R7 ;  /* 0x00000007007d7213 */ /* 0x000fe20000000000 */
[----:B------:R-:W-:Y:S01]  /*0740*/  IMAD.HI.U32 R4, R4, R246, RZ ;  /* 0x000000f604047227 */ /* 0x000fe200078e00ff */
[----:B------:R-:W-:-:S02]  /*0750*/  ISETP.GE.AND P1, PT, R7, RZ, PT ;  /* 0x000000ff0700720c */ /* 0x000fc40003f26270 */
[C---:B------:R-:W-:Y:S01]  /*0760*/  LOP3.LUT R7, R3.reuse, 0x6, RZ, 0xfc, !PT ;  /* 0x0000000603077812 */ /* 0x040fe200078efcff */
[----:B------:R-:W-:Y:S01]  /*0770*/  IMAD.MOV R5, RZ, RZ, -R5 ;  /* 0x000000ffff057224 */ /* 0x000fe200078e0a05 */
[C---:B-1----:R-:W-:Y:S01]  /*0780*/  LOP3.LUT R12, R3.reuse, 0x7c, RZ, 0xfc, !PT ;  /* 0x0000007c030c7812 */ /* 0x042fe200078efcff */
[----:B------:R-:W-:Y:S01]  /*0790*/  IMAD.MOV R6, RZ, RZ, -R4 ;  /* 0x000000ffff067224 */ /* 0x000fe200078e0a04 */
[----:B------:R-:W-:Y:S01]  /*07a0*/  IABS R123, R7 ;  /* 0x00000007007b7213 */ /* 0x000fe20000000000 */
[----:B------:R-:W-:Y:S01]  /*07b0*/  IMAD R17, R2, R5, R17 ;  /* 0x0000000502117224 */ /* 0x000fe200078e0211 */
[----:B------:R-:W-:Y:S01]  /*07c0*/  IABS R161, R12 ;  /* 0x0000000c00a17213 */ /* 0x000fe20000000000 */
[----:B------:R-:W-:Y:S01]  /*07d0*/  IMAD.HI.U32 R4, R0, R127, RZ ;  /* 0x0000007f00047227 */ /* 0x000fe200078e00ff */
[----:B------:R-:W-:Y:S02]  /*07e0*/  LOP3.LUT R16, R3, 0xea, RZ, 0xfc, !PT ;  /* 0x000000ea03107812 */ /* 0x000fe400078efcff */
[----:B------:R-:W-:Y:S01]  /*07f0*/  ISETP.GT.U32.AND P2, PT, R2, R17, PT ;  /* 0x000000110200720c */ /* 0x000fe20003f44070 */
[----:B------:R-:W-:Y:S01]  /*0800*/  IMAD R246, R9, R6, R246 ;  /* 0x0000000609f67224 */ /* 0x000fe200078e02f6 */
[----:B------:R-:W-:Y:S01]  /*0810*/  IABS R137, R16 ;  /* 0x0000001000897213 */ /* 0x000fe20000000000 */
[----:B------:R-:W-:Y:S01]  /*0820*/  IMAD.MOV R6, RZ, RZ, -R4 ;  /* 0x000000ffff067224 */ /* 0x000fe200078e0a04 */
[----:B------:R-:W-:Y:S01]  /*0830*/  LOP3.LUT R20, R3, 0xec, RZ, 0xfc, !PT ;  /* 0x000000ec03147812 */ /* 0x000fe200078efcff */
[----:B------:R-:W-:Y:S01]  /*0840*/  IMAD.HI.U32 R4, R0, R19, RZ ;  /* 0x0000001300047227 */ /* 0x000fe200078e00ff */
[----:B------:R-:W-:-:S02]  /*0850*/  ISETP.GT.U32.AND P3, PT, R9, R246, PT ;  /* 0x000000f60900720c */ /* 0x000fc40003f64070 */
[----:B------:R-:W-:Y:S01]  /*0860*/  IABS R133, R20 ;  /* 0x0000001400857213 */ /* 0x000fe20000000000 */
[C---:B------:R-:W-:Y:S01]  /*0870*/  IMAD R127, R2.reuse, R6, R127 ;  /* 0x00000006027f7224 */ /* 0x040fe200078e027f */
[C---:B------:R-:W-:Y:S01]  /*0880*/  LOP3.LUT R6, R3.reuse, 0x8, RZ, 0xfc, !PT ;  /* 0x0000000803067812 */ /* 0x040fe200078efcff */
[----:B------:R-:W-:Y:S01]  /*0890*/  IMAD.MOV R4, RZ, RZ, -R4 ;  /* 0x000000ffff047224 */ /* 0x000fe200078e0a04 */
[----:B------:R-:W-:Y:S01]  /*08a0*/  LOP3.LUT R14, R3, 0xe8, RZ, 0xfc, !PT ;  /* 0x000000e8030e7812 */ /* 0x000fe200078efcff */
[----:B------:R-:W-:Y:S01]  /*08b0*/  @!P2 IMAD.IADD R17, R17, 0x1, -R2 ;  /* 0x000000011111a824 */ /* 0x000fe200078e0a02 */
[----:B------:R-:W-:Y:S01]  /*08c0*/  ISETP.GT.U32.AND P6, PT, R2, R127, PT ;  /* 0x0000007f0200720c */ /* 0x000fe20003fc4070 */
[----:B------:R-:W-:Y:S01]  /*08d0*/  IMAD.HI.U32 R5, R0, R125, RZ ;  /* 0x0000007d00057227 */ /* 0x000fe200078e00ff */
[----:B------:R-:W-:Y:S02]  /*08e0*/  IABS R21, R6 ;  /* 0x0000000600157213 */ /* 0x000fe40000000000 */
[C---:B------:R-:W-:Y:S01]  /*08f0*/  ISETP.GT.U32.AND P2, PT, R2.reuse, R17, PT ;  /* 0x000000110200720c */ /* 0x040fe20003f44070 */
[----:B------:R-:W-:Y:S01]  /*0900*/  IMAD R19, R2, R4, R19 ;  /* 0x0000000402137224 */ /* 0x000fe200078e0213 */
[----:B------:R-:W-:Y:S01]  /*0910*/  IABS R139, R14 ;  /* 0x0000000e008b7213 */ /* 0x000fe20000000000 */
[----:B------:R-:W-:Y:S01]  /*0920*/  @!P3 IMAD.IADD R246, R246, 0x1, -R9 ;  /* 0x00000001f6f6b824 */ /* 0x000fe200078e0a09 */
[----:B------:R-:W-:Y:S01]  /*0930*/  ISETP.GE.AND P3, PT, R8, RZ, PT ;  /* 0x000000ff0800720c */ /* 0x000fe20003f66270 */
[----:B------:R-:W-:Y:S01]  /*0940*/  IMAD.MOV R5, RZ, RZ, -R5 ;  /* 0x000000ffff057224 */ /* 0x000fe200078e0a05 */
[----:B------:R-:W-:Y:S01]  /*0950*/  LOP3.LUT R8, R3, 0x10, RZ, 0xfc, !PT ;  /* 0x0000001003087812 */ /* 0x000fe200078efcff */
[----:B------:R-:W-:Y:S01]  /*0960*/  IMAD.HI.U32 R4, R0, R123, RZ ;  /* 0x0000007b00047227 */ /* 0x000fe200078e00ff */
[----:B------:R-:W-:-:S02]  /*0970*/  ISETP.GT.U32.AND P4, PT, R9, R246, PT ;  /* 0x000000f60900720c */ /* 0x000fc40003f84070 */
[----:B------:R-:W-:Y:S01]  /*0980*/  IABS R25, R8 ;  /* 0x0000000800197213 */ /* 0x000fe20000000000 */
[--C-:B------:R-:W-:Y:S01]  /*0990*/  @!P6 IMAD.IADD R127, R127, 0x1, -R2.reuse ;  /* 0x000000017f7fe824 */ /* 0x100fe200078e0a02 */
[C---:B------:R-:W-:Y:S01]  /*09a0*/  ISETP.GT.U32.AND P6, PT, R2.reuse, R19, PT ;  /* 0x000000130200720c */ /* 0x040fe20003fc4070 */
[C---:B------:R-:W-:Y:S01]  /*09b0*/  IMAD R125, R2.reuse, R5, R125 ;  /* 0x00000005027d7224 */ /* 0x040fe200078e027d */
[----:B------:R-:W-:Y:S01]  /*09c0*/  LOP3.LUT R22, R3, 0xf0, RZ, 0xfc, !PT ;  /* 0x000000f003167812 */ /* 0x000fe200078efcff */
[----:B------:R-:W-:Y:S01]  /*09d0*/  @!P2 IMAD.IADD R17, R17, 0x1, -R2 ;  /* 0x000000011111a824 */ /* 0x000fe200078e0a02 */
[C---:B------:R-:W-:Y:S01]  /*09e0*/  ISETP.GT.U32.AND P2, PT, R2.reuse, R127, PT ;  /* 0x0000007f0200720c */ /* 0x040fe20003f44070 */
[----:B------:R-:W-:Y:S01]  /*09f0*/  IMAD.MOV R4, RZ, RZ, -R4 ;  /* 0x000000ffff047224 */ /* 0x000fe200078e0a04 */
[----:B------:R-:W-:Y:S01]  /*0a00*/  ISETP.GT.U32.AND P5, PT, R2, R125, PT ;  /* 0x0000007d0200720c */ /* 0x000fe20003fa4070 */
[----:B------:R-:W-:Y:S01]  /*0a10*/  IMAD.HI.U32 R5, R0, R121, RZ ;  /* 0x0000007900057227 */ /* 0x000fe200078e00ff */
[----:B------:R-:W-:-:S02]  /*0a20*/  LOP3.LUT R24, R3, 0xf2, RZ, 0xfc, !PT ;  /* 0x000000f203187812 */ /* 0x000fc400078efcff */
[C---:B------:R-:W-:Y:S01]  /*0a30*/  LOP3.LUT R26, R3.reuse, 0xf4, RZ, 0xfc, !PT ;  /* 0x000000f4031a7812 */ /* 0x040fe200078efcff */
[----:B------:R-:W-:Y:S01]  /*0a40*/  @!P4 IMAD.IADD R246, R246, 0x1, -R9 ;  /* 0x00000001f6f6c824 */ /* 0x000fe200078e0a09 */
[----:B------:R-:W-:Y:S01]  /*0a50*/  ISETP.GE.AND P4, PT, R3, RZ, PT ;  /* 0x000000ff0300720c */ /* 0x000fe20003f86270 */
[--C-:B------:R-:W-:Y:S01]  /*0a60*/  @!P6 IMAD.IADD R19, R19, 0x1, -R2.reuse ;  /* 0x000000011313e824 */ /* 0x100fe200078e0a02 */
[C---:B------:R-:W-:Y:S01]  /*0a70*/  LOP3.LUT R9, R3.reuse, 0x12, RZ, 0xfc, !PT ;  /* 0x0000001203097812 */ /* 0x040fe200078efcff */
[----:B------:R-:W-:Y:S01]  /*0a80*/  IMAD R123, R2, R4, R123 ;  /* 0x00000004027b7224 */ /* 0x000fe200078e027b */
[----:B------:R-:W-:Y:S01]  /*0a90*/  LOP3.LUT R30, R3, 0xf8, RZ, 0xfc, !PT ;  /* 0x000000f8031e7812 */ /* 0x000fe200078efcff */
[----:B------:R-:W-:Y:S01]  /*0aa0*/  IMAD.HI.U32 R4, R0, R21, RZ ;  /* 0x0000001500047227 */ /* 0x000fe200078e00ff */
[C---:B------:R-:W-:Y:S02]  /*0ab0*/  ISETP.GT.U32.AND P6, PT, R2.reuse, R19, PT ;  /* 0x000000130200720c */ /* 0x040fe40003fc4070 */
[----:B------:R-:W-:Y:S01]  /*0ac0*/  IABS R117, R9 ;  /* 0x0000000900757213 */ /* 0x000fe20000000000 */
[----:B------:R-:W-:Y:S01]  /*0ad0*/  @!P5 IMAD.IADD R125, R125, 0x1, -R2 ;  /* 0x000000017d7dd824 */ /* 0x000fe200078e0a02 */
[----:B------:R-:W-:Y:S01]  /*0ae0*/  IABS R131, R26 ;  /* 0x0000001a00837213 */ /* 0x000fe20000000000 */
[----:B------:R-:W-:Y:S01]  /*0af0*/  IMAD.MOV R4, RZ, RZ, -R4 ;  /* 0x000000ffff047224 */ /* 0x000fe200078e0a04 */
[----:B------:R-:W-:Y:S01]  /*0b00*/  LOP3.LUT R32, R3, 0xfa, RZ, 0xfc, !PT ;  /* 0x000000fa03207812 */ /* 0x000fe200078efcff */
[----:B------:R-:W-:Y:S01]  /*0b10*/  IMAD.MOV R5, RZ, RZ, -R5 ;  /* 0x000000ffff057224 */ /* 0x000fe200078e0a05 */
[C---:B------:R-:W-:Y:S01]  /*0b20*/  ISETP.GT.U32.AND P5, PT, R2.reuse, R125, PT ;  /* 0x0000007d0200720c */ /* 0x040fe20003fa4070 */
[--C-:B------:R-:W-:Y:S01]  /*0b30*/  @!P2 IMAD.IADD R127, R127, 0x1, -R2.reuse ;  /* 0x000000017f7fa824 */ /* 0x100fe200078e0a02 */
[C---:B------:R-:W-:Y:S01]  /*0b40*/  ISETP.GT.U32.AND P2, PT, R2.reuse, R123, PT ;  /* 0x0000007b0200720c */ /* 0x040fe20003f44070 */
[C---:B------:R-:W-:Y:S01]  /*0b50*/  IMAD R21, R2.reuse, R4, R21 ;  /* 0x0000000402157224 */ /* 0x040fe200078e0215 */
[----:B------:R-:W-:Y:S01]  /*0b60*/  IABS R249, R30 ;  /* 0x0000001e00f97213 */ /* 0x000fe20000000000 */
[C---:B------:R-:W-:Y:S01]  /*0b70*/  IMAD R121, R2.reuse, R5, R121 ;  /* 0x0000000502797224 */ /* 0x040fe200078e0279 */
[----:B------:R-:W-:Y:S01]  /*0b80*/  LOP3.LUT R28, R3, 0xf6, RZ, 0xfc, !PT ;  /* 0x000000f6031c7812 */ /* 0x000fe200078efcff */
[----:B------:R-:W-:Y:S01]  /*0b90*/  @!P4 IMAD.MOV R127, RZ, RZ, -R127 ;  /* 0x000000ffff7fc224 */ /* 0x000fe200078e0a7f */
[C---:B------:R-:W-:Y:S01]  /*0ba0*/  ISETP.GT.U32.AND P4, PT, R2.reuse, R21, PT ;  /* 0x000000150200720c */ /* 0x040fe20003f84070 */
[----:B------:R-:W-:Y:S01]  /*0bb0*/  @!P0 IMAD.MOV R17, RZ, RZ, -R17 ;  /* 0x000000ffff118224 */ /* 0x000fe200078e0a11 */
[----:B------:R-:W-:Y:S01]  /*0bc0*/  ISETP.GE.AND P0, PT, R7, RZ, PT ;  /* 0x000000ff0700720c */ /* 0x000fe20003f06270 */
[--C-:B------:R-:W-:Y:S01]  /*0bd0*/  @!P6 IMAD.IADD R19, R19, 0x1, -R2.reuse ;  /* 0x000000011313e824 */ /* 0x100fe200078e0a02 */
[----:B------:R-:W-:Y:S01]  /*0be0*/  ISETP.GT.U32.AND P6, PT, R2, R121, PT ;  /* 0x000000790200720c */ /* 0x000fe20003fc4070 */
[--C-:B------:R-:W-:Y:S01]  /*0bf0*/  @!P5 IMAD.IADD R125, R125, 0x1, -R2.reuse ;  /* 0x000000017d7dd824 */ /* 0x100fe200078e0a02 */
[----:B------:R-:W-:Y:S01]  /*0c00*/  LOP3.LUT R7, R3, 0xc, RZ, 0xfc, !PT ;  /* 0x0000000c03077812 */ /* 0x000fe200078efcff */
[--C-:B------:R-:W-:Y:S01]  /*0c10*/  @!P2 IMAD.IADD R123, R123, 0x1, -R2.reuse ;  /* 0x000000017b7ba824 */ /* 0x100fe200078e0a02 */
[----:B------:R-:W-:Y:S01]  /*0c20*/  ISETP.GE.AND P5, PT, R6, RZ, PT ;  /* 0x000000ff0600720c */ /* 0x000fe20003fa6270 */
[----:B------:R-:W-:Y:S01]  /*0c30*/  @!P1 IMAD.MOV R125, RZ, RZ, -R125 ;  /* 0x000000ffff7d9224 */ /* 0x000fe200078e0a7d */
[----:B------:R-:W-:Y:S01]  /*0c40*/  IABS R23, R7 ;  /* 0x0000000700177213 */ /* 0x000fe20000000000 */
[----:B------:R-:W-:Y:S01]  /*0c50*/  @!P3 IMAD.MOV R19, RZ, RZ, -R19 ;  /* 0x000000ffff13b224 */ /* 0x000fe200078e0a13 */
[----:B------:R-:W-:Y:S01]  /*0c60*/  LOP3.LUT R6, R3, 0xe, RZ, 0xfc, !PT ;  /* 0x0000000e03067812 */ /* 0x000fe200078efcff */
[----:B------:R-:W-:Y:S01]  /*0c70*/  @!P4 IMAD.IADD R21, R21, 0x1, -R2 ;  /* 0x000000011515c824 */ /* 0x000fe200078e0a02 */
[----:B------:R-:W-:Y:S01]  /*0c80*/  ISETP.GT.U32.AND P4, PT, R2, R123, PT ;  /* 0x0000007b0200720c */ /* 0x000fe20003f84070 */
[----:B------:R-:W-:Y:S01]  /*0c90*/  IMAD.HI.U32 R4, R0, R23, RZ ;  /* 0x0000001700047227 */ /* 0x000fe200078e00ff */
[----:B------:R-:W-:-:S02]  /*0ca0*/  IABS R119, R6 ;  /* 0x0000000600777213 */ /* 0x000fc40000000000 */
[----:B------:R-:W-:Y:S01]  /*0cb0*/  ISETP.GE.AND P2, PT, R10, RZ, PT ;  /* 0x000000ff0a00720c */ /* 0x000fe20003f46270 */
[----:B------:R-:W-:Y:S01]  /*0cc0*/  @!P6 IMAD.IADD R121, R121, 0x1, -R2 ;  /* 0x000000017979e824 */ /* 0x000fe200078e0a02 */
[----:B------:R-:W-:Y:S01]  /*0cd0*/  ISETP.GT.U32.AND P6, PT, R2, R21, PT ;  /* 0x000000150200720c */ /* 0x000fe20003fc4070 */
[----:B------:R-:W-:Y:S01]  /*0ce0*/  IMAD.MOV R5, RZ, RZ, -R4 ;  /* 0x000000ffff057224 */ /* 0x000fe200078e0a04 */
[----:B------:R-:W-:Y:S01]  /*0cf0*/  LOP3.LUT R10, R3, 0x14, RZ, 0xfc, !PT ;  /* 0x00000014030a7812 */ /* 0x000fe200078efcff */
[----:B------:R-:W-:Y:S01]  /*0d00*/  IMAD.HI.U32 R4, R0, R119, RZ ;  /* 0x0000007700047227 */ /* 0x000fe200078e00ff */
[C---:B------:R-:W-:Y:S02]  /*0d10*/  ISETP.GT.U32.AND P1, PT, R2.reuse, R121, PT ;  /* 0x000000790200720c */ /* 0x040fe40003f24070 */
[----:B------:R-:W-:Y:S01]  /*0d20*/  IABS R27, R10 ;  /* 0x0000000a001b7213 */ /* 0x000fe20000000000 */
[----:B------:R-:W-:Y:S01]  /*0d30*/  IMAD R23, R2, R5, R23 ;  /* 0x0000000502177224 */ /* 0x000fe200078e0217 */
[----:B------:R-:W-:Y:S01]  /*0d40*/  IABS R247, R28 ;  /* 0x0000001c00f77213 */ /* 0x000fe20000000000 */
[----:B------:R-:W-:-:S02]  /*0d50*/  IMAD.MOV R4, RZ, RZ, -R4 ;  /* 0x000000ffff047224 */ /* 0x000fc400078e0a04 */
[--C-:B------:R-:W-:Y:S01]  /*0d60*/  @!P4 IMAD.IADD R123, R123, 0x1, -R2.reuse ;  /* 0x000000017b7bc824 */ /* 0x100fe200078e0a02 */
[C---:B------:R-:W-:Y:S01]  /*0d70*/  ISETP.GT.U32.AND P4, PT, R2.reuse, R23, PT ;  /* 0x000000170200720c */ /* 0x040fe20003f84070 */
[----:B------:R-:W-:Y:S02]  /*0d80*/  IMAD R119, R2, R4, R119 ;  /* 0x0000000402777224 */ /* 0x000fe400078e0277 */
[----:B------:R-:W-:Y:S02]  /*0d90*/  @!P6 IMAD.IADD R21, R21, 0x1, -R2 ;  /* 0x000000011515e824 */ /* 0x000fe400078e0a02 */
[----:B------:R-:W-:Y:S01]  /*0da0*/  IMAD.HI.U32 R4, R0, R25, RZ ;  /* 0x0000001900047227 */ /* 0x000fe200078e00ff */
[----:B------:R-:W-:-:S03]  /*0db0*/  ISETP.GT.U32.AND P6, PT, R2, R119, PT ;  /* 0x000000770200720c */ /* 0x000fc60003fc4070 */
[----:B------:R-:W-:Y:S02]  /*0dc0*/  IMAD.MOV R5, RZ, RZ, -R4 ;  /* 0x000000ffff057224 */ /* 0x000fe400078e0a04 */
[----:B------:R-:W-:-:S04]  /*0dd0*/  IMAD.HI.U32 R4, R0, R117, RZ ;  /* 0x0000007500047227 */ /* 0x000fc800078e00ff */
[--C-:B------:R-:W-:Y:S01]  /*0de0*/  @!P4 IMAD.IADD R23, R23, 0x1, -R2.reuse ;  /* 0x000000011717c824 */ /* 0x100fe200078e0a02 */
[----:B------:R-:W-:Y:S01]  /*0df0*/  ISETP.GE.AND P4, PT, R6, RZ, PT ;  /* 0x000000ff0600720c */ /* 0x000fe20003f86270 */
[C---:B------:R-:W-:Y:S01]  /*0e00*/  IMAD R25, R2.reuse, R5, R25 ;  /* 0x0000000502197224 */ /* 0x040fe200078e0219 */
[----:B------:R-:W-:Y:S01]  /*0e10*/  LOP3.LUT R6, R3, 0x18, RZ, 0xfc, !PT ;  /* 0x0000001803067812 */ /* 0x000fe200078efcff */
[----:B------:R-:W-:Y:S01]  /*0e20*/  @!P6 IMAD.IADD R119, R119, 0x1, -R2 ;  /* 0x000000017777e824 */ /* 0x000fe200078e0a02 */
[C---:B------:R-:W-:Y:S01]  /*0e30*/  ISETP.GT.U32.AND P6, PT, R2.reuse, R23, PT ;  /* 0x000000170200720c */ /* 0x040fe20003fc4070 */
[----:B------:R-:W-:Y:S01]  /*0e40*/  IMAD.MOV R5, RZ, RZ, -R4 ;  /* 0x000000ffff057224 */ /* 0x000fe200078e0a04 */
[C---:B------:R-:W-:Y:S01]  /*0e50*/  ISETP.GT.U32.AND P3, PT, R2.reuse, R25, PT ;  /* 0x000000190200720c */ /* 0x040fe20003f64070 */
[----:B------:R-:W-:Y:S01]  /*0e60*/  @!P0 IMAD.MOV R123, RZ, RZ, -R123 ;  /* 0x000000ffff7b8224 */ /* 0x000fe200078e0a7b */
[C---:B------:R-:W-:Y:S01]  /*0e70*/  ISETP.GT.U32.AND P0, PT, R2.reuse, R119, PT ;  /* 0x000000770200720c */ /* 0x040fe20003f04070 */
[----:B------:R-:W-:Y:S01]  /*0e80*/  IMAD R117, R2, R5, R117 ;  /* 0x0000000502757224 */ /* 0x000fe200078e0275 */
[----:B------:R-:W-:Y:S01]  /*0e90*/  LOP3.LUT R5, R3, 0x16, RZ, 0xfc, !PT ;  /* 0x0000001603057812 */ /* 0x000fe200078efcff */
[----:B------:R-:W-:Y:S01]  /*0ea0*/  IMAD.HI.U32 R4, R0, R27, RZ ;  /* 0x0000001b00047227 */ /* 0x000fe200078e00ff */
[----:B------:R-:W-:-:S02]  /*0eb0*/  IABS R29, R6 ;  /* 0x00000006001d7213 */ /* 0x000fc40000000000 */
[----:B------:R-:W-:Y:S01]  /*0ec0*/  IABS R115, R5 ;  /* 0x0000000500737213 */ /* 0x000fe20000000000 */
[--C-:B------:R-:W-:Y:S01]  /*0ed0*/  @!P1 IMAD.IADD R121, R121, 0x1, -R2.reuse ;  /* 0x0000000179799824 */ /* 0x100fe200078e0a02 */
[----:B------:R-:W-:Y:S01]  /*0ee0*/  ISETP.GE.AND P1, PT, R7, RZ, PT ;  /* 0x000000ff0700720c */ /* 0x000fe20003f26270 */
[----:B------:R-:W-:Y:S01]  /*0ef0*/  @!P6 IMAD.IADD R23, R23, 0x1, -R2 ;  /* 0x000000011717e824 */ /* 0x000fe200078e0a02 */
[----:B------:R-:W-:Y:S01]  /*0f00*/  ISETP.GT.U32.AND P6, PT, R2, R117, PT ;  /* 0x000000750200720c */ /* 0x000fe20003fc4070 */
[----:B------:R-:W-:Y:S01]  /*0f10*/  IMAD.MOV R4, RZ, RZ, -R4 ;  /* 0x000000ffff047224 */ /* 0x000fe200078e0a04 */
[----:B------:R-:W-:Y:S01]  /*0f20*/  LOP3.LUT R7, R3, 0x1a, RZ, 0xfc, !PT ;  /* 0x0000001a03077812 */ /* 0x000fe200078efcff */
[--C-:B------:R-:W-:Y:S01]  /*0f30*/  @!P0 IMAD.IADD R119, R119, 0x1, -R2.reuse ;  /* 0x0000000177778824 */ /* 0x100fe200078e0a02 */
[----:B------:R-:W-:Y:S01]  /*0f40*/  ISETP.GE.AND P0, PT, R10, RZ, PT ;  /* 0x000000ff0a00720c */ /* 0x000fe20003f06270 */
[----:B------:R-:W-:Y:S01]  /*0f50*/  @!P3 IMAD.IADD R25, R25, 0x1, -R2 ;  /* 0x000000011919b824 */ /* 0x000fe200078e0a02 */
[----:B------:R-:W-:Y:S01]  /*0f60*/  IABS R113, R7 ;  /* 0x0000000700717213 */ /* 0x000fe20000000000 */
[----:B------:R-:W-:Y:S01]  /*0f70*/  IMAD R27, R2, R4, R27 ;  /* 0x00000004021b7224 */ /* 0x000fe200078e021b */
[----:B------:R-:W-:Y:S01]  /*0f80*/  ISETP.GE.AND P3, PT, R5, RZ, PT ;  /* 0x000000ff0500720c */ /* 0x000fe20003f66270 */
[----:B------:R-:W-:Y:S01]  /*0f90*/  @!P4 IMAD.MOV R119, RZ, RZ, -R119 ;  /* 0x000000ffff77c224 */ /* 0x000fe200078e0a77 */
[----:B------:R-:W-:Y:S01]  /*0fa0*/  LOP3.LUT R10, R3, 0x24, RZ, 0xfc, !PT ;  /* 0x00000024030a7812 */ /* 0x000fe200078efcff */
[----:B------:R-:W-:Y:S01]  /*0fb0*/  IMAD.HI.U32 R4, R0, R115, RZ ;  /* 0x0000007300047227 */ /* 0x000fe200078e00ff */
[----:B------:R-:W-:-:S02]  /*0fc0*/  ISETP.GT.U32.AND P4, PT, R2, R27, PT ;  /* 0x0000001b0200720c */ /* 0x000fc40003f84070 */
[----:B------:R-:W-:Y:S01]  /*0fd0*/  IABS R35, R10 ;  /* 0x0000000a00237213 */ /* 0x000fe20000000000 */
[----:B------:R-:W-:Y:S01]  /*0fe0*/  @!P6 IMAD.IADD R117, R117, 0x1, -R2 ;  /* 0x000000017575e824 */ /* 0x000fe200078e0a02 */
[----:B------:R-:W-:Y:S01]  /*0ff0*/  ISETP.GT.U32.AND P6, PT, R2, R25, PT ;  /* 0x000000190200720c */ /* 0x000fe20003fc4070 */
[----:B------:R-:W-:Y:S01]  /*1000*/  @!P5 IMAD.MOV R21, RZ, RZ, -R21 ;  /* 0x000000ffff15d224 */ /* 0x000fe200078e0a15 */
[----:B------:R-:W-:Y:S01]  /*1010*/  ISETP.GE.AND P5, PT, R8, RZ, PT ;  /* 0x000000ff0800720c */ /* 0x000fe20003fa6270 */
[----:B------:R-:W-:Y:S01]  /*1020*/  @!P1 IMAD.MOV R23, RZ, RZ, -R23 ;  /* 0x000000ffff179224 */ /* 0x000fe200078e0a17 */
[C---:B------:R-:W-:Y:S01]  /*1030*/  ISETP.GT.U32.AND P1, PT, R2.reuse, R117, PT ;  /* 0x000000750200720c */ /* 0x040fe20003f24070 */
[----:B------:R-:W-:Y:S01]  /*1040*/  IMAD.MOV R4, RZ, RZ, -R4 ;  /* 0x000000ffff047224 */ /* 0x000fe200078e0a04 */
[----:B------:R-:W-:Y:S01]  /*1050*/  LOP3.LUT R8, R3, 0x1c, RZ, 0xfc, !PT ;  /* 0x0000001c03087812 */ /* 0x000fe200078efcff */
[----:B------:R-:W-:Y:S01]  /*1060*/  @!P2 IMAD.MOV R121, RZ, RZ, -R121 ;  /* 0x000000ffff79a224 */ /* 0x000fe200078e0a79 */
[----:B------:R-:W-:Y:S01]  /*1070*/  ISETP.GE.AND P2, PT, R9, RZ, PT ;  /* 0x000000ff0900720c */ /* 0x000fe20003f46270 */
[C---:B------:R-:W-:Y:S01]  /*1080*/  IMAD R115, R2.reuse, R4, R115 ;  /* 0x0000000402737224 */ /* 0x040fe200078e0273 */
[----:B------:R-:W-:Y:S01]  /*1090*/  IABS R31, R8 ;  /* 0x00000008001f7213 */ /* 0x000fe20000000000 */
[--C-:B------:R-:W-:Y:S01]  /*10a0*/  @!P4 IMAD.IADD R27, R27, 0x1, -R2.reuse ;  /* 0x000000011b1bc824 */ /* 0x100fe200078e0a02 */
[----:B------:R-:W-:Y:S01]  /*10b0*/  ISETP.GE.AND P4, PT, R7, RZ, PT ;  /* 0x000000ff0700720c */ /* 0x000fe20003f86270 */
[----:B------:R-:W-:Y:S01]  /*10c0*/  @!P6 IMAD.IADD R25, R25, 0x1, -R2 ;  /* 0x000000011919e824 */ /* 0x000fe200078e0a02 */
[----:B------:R-:W-:Y:S01]  /*10d0*/  ISETP.GT.U32.AND P6, PT, R2, R115, PT ;  /* 0x000000730200720c */ /* 0x000fe20003fc4070 */
[----:B------:R-:W-:Y:S01]  /*10e0*/  IMAD.HI.U32 R4, R0, R29, RZ ;  /* 0x0000001d00047227 */ /* 0x000fe200078e00ff */
[----:B------:R-:W-:-:S02]  /*10f0*/  LOP3.LUT R7, R3, 0x20, RZ, 0xfc, !PT ;  /* 0x0000002003077812 */ /* 0x000fc400078efcff */
[----:B------:R-:W-:Y:S01]  /*1100*/  LOP3.LUT R9, R3, 0x22, RZ, 0xfc, !PT ;  /* 0x0000002203097812 */ /* 0x000fe200078efcff */
[----:B------:R-:W-:Y:S01]  /*1110*/  @!P1 IMAD.IADD R117, R117, 0x1, -R2 ;  /* 0x0000000175759824 */ /* 0x000fe200078e0a02 */
[----:B------:R-:W-:Y:S01]  /*1120*/  ISETP.GE.AND P1, PT, R6, RZ, PT ;  /* 0x000000ff0600720c */ /* 0x000fe20003f26270 */
[----:B------:R-:W-:Y:S01]  /*1130*/  @!P5 IMAD.MOV R25, RZ, RZ, -R25 ;  /* 0x000000ffff19d224 */ /* 0x000fe200078e0a19 */
[----:B------:R-:W-:Y:S01]  /*1140*/  ISETP.GT.U32.AND P5, PT, R2, R27, PT ;  /* 0x0000001b0200720c */ /* 0x000fe20003fa4070 */
[----:B------:R-:W-:Y:S01]  /*1150*/  IMAD.HI.U32 R5, R0, R113, RZ ;  /* 0x0000007100057227 */ /* 0x000fe200078e00ff */
[----:B------:R-:W-:Y:S02]  /*1160*/  IABS R33, R7 ;  /* 0x0000000700217213 */ /* 0x000fe40000000000 */
[----:B------:R-:W-:Y:S01]  /*1170*/  IABS R109, R9 ;  /* 0x00000009006d7213 */ /* 0x000fe20000000000 */
[----:B------:R-:W-:Y:S02]  /*1180*/  IMAD.MOV R6, RZ, RZ, -R4 ;  /* 0x000000ffff067224 */ /* 0x000fe400078e0a04 */
[----:B------:R-:W-:-:S02]  /*1190*/  IMAD.MOV R5, RZ, RZ, -R5 ;  /* 0x000000ffff057224 */ /* 0x000fc400078e0a05 */
[C---:B------:R-:W-:Y:S01]  /*11a0*/  IMAD R29, R2.reuse, R6, R29 ;  /* 0x00000006021d7224 */ /* 0x040fe200078e021d */
[----:B------:R-:W-:Y:S01]  /*11b0*/  LOP3.LUT R6, R3, 0x1e, RZ, 0xfc, !PT ;  /* 0x0000001e03067812 */ /* 0x000fe200078efcff */
[C---:B------:R-:W-:Y:S02]  /*11c0*/  IMAD R113, R2.reuse, R5, R113 ;  /* 0x0000000502717224 */ /* 0x040fe400078e0271 */
[--C-:B------:R-:W-:Y:S01]  /*11d0*/  @!P6 IMAD.IADD R115, R115, 0x1, -R2.reuse ;  /* 0x000000017373e824 */ /* 0x100fe200078e0a02 */
[----:B------:R-:W-:Y:S01]  /*11e0*/  IABS R111, R6 ;  /* 0x00000006006f7213 */ /* 0x000fe20000000000 */
[----:B------:R-:W-:Y:S01]  /*11f0*/  @!P2 IMAD.MOV R117, RZ, RZ, -R117 ;  /* 0x000000ffff75a224 */ /* 0x000fe200078e0a75 */
[C---:B------:R-:W-:Y:S01]  /*1200*/  ISETP.GT.U32.AND P2, PT, R2.reuse, R29, PT ;  /* 0x0000001d0200720c */ /* 0x040fe20003f44070 */
[----:B------:R-:W-:Y:S01]  /*1210*/  @!P5 IMAD.IADD R27, R27, 0x1, -R2 ;  /* 0x000000011b1bd824 */ /* 0x000fe200078e0a02 */
[----:B------:R-:W-:Y:S01]  /*1220*/  ISETP.GT.U32.AND P6, PT, R2, R115, PT ;  /* 0x000000730200720c */ /* 0x000fe20003fc4070 */
[----:B------:R-:W-:Y:S01]  /*1230*/  IMAD.HI.U32 R4, R0, R31, RZ ;  /* 0x0000001f00047227 */ /* 0x000fe200078e00ff */
[----:B------:R-:W-:-:S03]  /*1240*/  ISETP.GT.U32.AND P5, PT, R2, R113, PT ;  /* 0x000000710200720c */ /* 0x000fc60003fa4070 */
[----:B------:R-:W-:Y:S02]  /*1250*/  IMAD.MOV R4, RZ, RZ, -R4 ;  /* 0x000000ffff047224 */ /* 0x000fe400078e0a04 */
[----:B------:R-:W-:-:S04]  /*1260*/  IMAD.HI.U32 R5, R0, R33, RZ ;  /* 0x0000002100057227 */ /* 0x000fc800078e00ff */
[----:B------:R-:W-:Y:S02]  /*1270*/  IMAD R31, R2, R4, R31 ;  /* 0x00000004021f7224 */ /* 0x000fe400078e021f */
[--C-:B------:R-:W-:Y:S01]  /*1280*/  @!P2 IMAD.IADD R29, R29, 0x1, -R2.reuse ;  /* 0x000000011d1da824 */ /* 0x100fe200078e0a02 */
[----:B------:R-:W-:Y:S01]  /*1290*/  ISETP.GE.AND P2, PT, R8, RZ, PT ;  /* 0x000000ff0800720c */ /* 0x000fe20003f46270 */
[--C-:B------:R-:W-:Y:S01]  /*12a0*/  @!P6 IMAD.IADD R115, R115, 0x1, -R2.reuse ;  /* 0x000000017373e824 */ /* 0x100fe200078e0a02 */
[C---:B------:R-:W-:Y:S01]  /*12b0*/  ISETP.GT.U32.AND P6, PT, R2.reuse, R31, PT ;  /* 0x0000001f0200720c */ /* 0x040fe20003fc4070 */
[----:B------:R-:W-:Y:S01]  /*12c0*/  @!P5 IMAD.IADD R113, R113, 0x1, -R2 ;  /* 0x000000017171d824 */ /* 0x000fe200078e0a02 */
[----:B------:R-:W-:Y:S01]  /*12d0*/  ISETP.GT.U32.AND P5, PT, R2, R29, PT ;  /* 0x0000001d0200720c */ /* 0x000fe20003fa4070 */
[----:B------:R-:W-:Y:S01]  /*12e0*/  IMAD.HI.U32 R4, R0, R111, RZ ;  /* 0x0000006f00047227 */ /* 0x000fe200078e00ff */
[----:B------:R-:W-:-:S03]  /*12f0*/  LOP3.LUT R8, R3, 0x36, RZ, 0xfc, !PT ;  /* 0x0000003603087812 */ /* 0x000fc600078efcff */
[----:B------:R-:W-:Y:S01]  /*1300*/  IMAD.MOV R4, RZ, RZ, -R4 ;  /* 0x000000ffff047224 */ /* 0x000fe200078e0a04 */
[----:B------:R-:W-:Y:S01]  /*1310*/  IABS R99, R8 ;  /* 0x0000000800637213 */ /* 0x000fe20000000000 */
[----:B------:R-:W-:Y:S02]  /*1320*/  IMAD.MOV R5, RZ, RZ, -R5 ;  /* 0x000000ffff057224 */ /* 0x000fe400078e0a05 */
[C---:B------:R-:W-:Y:S02]  /*1330*/  IMAD R111, R2.reuse, R4, R111 ;  /* 0x00000004026f7224 */ /* 0x040fe400078e026f */
[--C-:B------:R-:W-:Y:S01]  /*1340*/  @!P6 IMAD.IADD R31, R31, 0x1, -R2.reuse ;  /* 0x000000011f1fe824 */ /* 0x100fe200078e0a02 */
[C---:B------:R-:W-:Y:S01]  /*1350*/  ISETP.GT.U32.AND P6, PT, R2.reuse, R113, PT ;  /* 0x000000710200720c */ /* 0x040fe20003fc4070 */
[----:B------:R-:W-:Y:S01]  /*1360*/  @!P5 IMAD.IADD R29, R29, 0x1, -R2 ;  /* 0x000000011d1dd824 */ /* 0x000fe200078e0a02 */
[C---:B------:R-:W-:Y:S01]  /*1370*/  ISETP.GT.U32.AND P5, PT, R2.reuse, R111, PT ;  /* 0x0000006f0200720c */ /* 0x040fe20003fa4070 */
[----:B------:R-:W-:-:S02]  /*1380*/  IMAD R33, R2, R5, R33 ;  /* 0x0000000502217224 */ /* 0x000fc400078e0221 */
[----:B------:R-:W-:-:S04]  /*1390*/  IMAD.HI.U32 R5, R0, R35, RZ ;  /* 0x0000002300057227 */ /* 0x000fc800078e00ff */
[----:B------:R-:W-:Y:S02]  /*13a0*/  IMAD.MOV R5, RZ, RZ, -R5 ;  /* 0x000000ffff057224 */ /* 0x000fe400078e0a05 */
[----:B------:R-:W-:Y:S01]  /*13b0*/  @!P3 IMAD.MOV R115, RZ, RZ, -R115 ;  /* 0x000000ffff73b224 */ /* 0x000fe200078e0a73 */
[----:B------:R-:W-:Y:S01]  /*13c0*/  ISETP.GE.AND P3, PT, R6, RZ, PT ;  /* 0x000000ff0600720c */ /* 0x000fe20003f66270 */
[--C-:B------:R-:W-:Y:S01]  /*13d0*/  @!P6 IMAD.IADD R113, R113, 0x1, -R2.reuse ;  /* 0x000000017171e824 */ /* 0x100fe200078e0a02 */
[C---:B------:R-:W-:Y:S01]  /*13e0*/  ISETP.GT.U32.AND P6, PT, R2.reuse, R33, PT ;  /* 0x000000210200720c */ /* 0x040fe20003fc4070 */
[C---:B------:R-:W-:Y:S01]  /*13f0*/  IMAD R35, R2.reuse, R5, R35 ;  /* 0x0000000502237224 */ /* 0x040fe200078e0223 */
[----:B------:R-:W-:Y:S01]  /*1400*/  LOP3.LUT R6, R3, 0x26, RZ, 0xfc, !PT ;  /* 0x0000002603067812 */ /* 0x000fe200078efcff */
[----:B------:R-:W-:Y:S01]  /*1410*/  @!P5 IMAD.IADD R111, R111, 0x1, -R2 ;  /* 0x000000016f6fd824 */ /* 0x000fe200078e0a02 */
[----:B------:R-:W-:Y:S01]  /*1420*/  LOP3.LUT R5, R3, 0x28, RZ, 0xfc, !PT ;  /* 0x0000002803057812 */ /* 0x000fe200078efcff */
[----:B------:R-:W-:Y:S01]  /*1430*/  @!P1 IMAD.MOV R29, RZ, RZ, -R29 ;  /* 0x000000ffff1d9224 */ /* 0x000fe200078e0a1d */
[----:B------:R-:W-:Y:S01]  /*1440*/  IABS R107, R6 ;  /* 0x00000006006b7213 */ /* 0x000fe20000000000 */
[----:B------:R-:W-:Y:S01]  /*1450*/  @!P4 IMAD.MOV R113, RZ, RZ, -R113 ;  /* 0x000000ffff71c224 */ /* 0x000fe200078e0a71 */
[----:B------:R-:W-:Y:S01]  /*1460*/  ISETP.GT.U32.AND P1, PT, R2, R111, PT ;  /* 0x0000006f0200720c */ /* 0x000fe20003f24070 */
[----:B------:R-:W-:Y:S01]  /*1470*/  IMAD.HI.U32 R4, R0, R109, RZ ;  /* 0x0000006d00047227 */ /* 0x000fe200078e00ff */
[----:B------:R-:W-:-:S02]  /*1480*/  ISETP.GT.U32.AND P4, PT, R2, R35, PT ;  /* 0x000000230200720c */ /* 0x000fc40003f84070 */
[----:B------:R-:W-:Y:S01]  /*1490*/  IABS R37, R5 ;  /* 0x0000000500257213 */ /* 0x000fe20000000000 */
[----:B------:R-:W-:Y:S02]  /*14a0*/  IMAD.MOV R4, RZ, RZ, -R4 ;  /* 0x000000ffff047224 */ /* 0x000fe400078e0a04 */
[--C-:B------:R-:W-:Y:S02]  /*14b0*/  @!P6 IMAD.IADD R33, R33, 0x1, -R2.reuse ;  /* 0x000000012121e824 */ /* 0x100fe400078e0a02 */
[----:B------:R-:W-:Y:S02]  /*14c0*/  IMAD R109, R2, R4, R109 ;  /* 0x00000004026d7224 */ /* 0x000fe400078e026d */
[----:B------:R-:W-:Y:S01]  /*14d0*/  IMAD.HI.U32 R4, R0, R107, RZ ;  /* 0x0000006b00047227 */ /* 0x000fe200078e00ff */
[C---:B------:R-:W-:Y:S02]  /*14e0*/  ISETP.GT.U32.AND P6, PT, R2.reuse, R33, PT ;  /* 0x000000210200720c */ /* 0x040fe40003fc4070 */
[----:B------:R-:W-:Y:S01]  /*14f0*/  ISETP.GT.U32.AND P5, PT, R2, R109, PT ;  /* 0x0000006d0200720c */ /* 0x000fe20003fa4070 */
[--C-:B------:R-:W-:Y:S01]  /*1500*/  @!P1 IMAD.IADD R111, R111, 0x1, -R2.reuse ;  /* 0x000000016f6f9824 */ /* 0x100fe200078e0a02 */
[----:B------:R-:W-:Y:S01]  /*1510*/  ISETP.GE.AND P1, PT, R10, RZ, PT ;  /* 0x000000ff0a00720c */ /* 0x000fe20003f26270 */
[----:B------:R-:W-:Y:S01]  /*1520*/  @!P4 IMAD.IADD R35, R35, 0x1, -R2 ;  /* 0x000000012323c824 */ /* 0x000fe200078e0a02 */
[----:B------:R-:W-:Y:S01]  /*1530*/  ISETP.GE.AND P4, PT, R6, RZ, PT ;  /* 0x000000ff0600720c */ /* 0x000fe20003f86270 */
[----:B------:R-:W-:Y:S01]  /*1540*/  IMAD.MOV R4, RZ, RZ, -R4 ;  /* 0x000000ffff047224 */ /* 0x000fe200078e0a04 */
[C---:B------:R-:W-:Y:S01]  /*1550*/  LOP3.LUT R6, R3.reuse, 0x2e, RZ, 0xfc, !PT ;  /* 0x0000002e03067812 */ /* 0x040fe200078efcff */
[----:B------:R-:W-:Y:S01]  /*1560*/  @!P3 IMAD.MOV R111, RZ, RZ, -R111 ;  /* 0x000000ffff6fb224 */ /* 0x000fe200078e0a6f */
[C---:B------:R-:W-:Y:S01]  /*1570*/  ISETP.GT.U32.AND P3, PT, R2.reuse, R35, PT ;  /* 0x000000230200720c */ /* 0x040fe20003f64070 */
[----:B------:R-:W-:Y:S01]  /*1580*/  IMAD R107, R2, R4, R107 ;  /* 0x00000004026b7224 */ /* 0x000fe200078e026b */
[----:B------:R-:W-:Y:S01]  /*1590*/  IABS R103, R6 ;  /* 0x0000000600677213 */ /* 0x000fe20000000000 */
[----:B------:R-:W-:Y:S01]  /*15a0*/  IMAD.HI.U32 R4, R0, R37, RZ ;  /* 0x0000002500047227 */ /* 0x000fe200078e00ff */
[----:B------:R-:W-:-:S03]  /*15b0*/  LOP3.LUT R10, R3, 0x3a, RZ, 0xfc, !PT ;  /* 0x0000003a030a7812 */ /* 0x000fc600078efcff */
[----:B------:R-:W-:Y:S01]  /*15c0*/  @!P0 IMAD.MOV R27, RZ, RZ, -R27 ;  /* 0x000000ffff1b8224 */ /* 0x000fe200078e0a1b */
[C---:B------:R-:W-:Y:S01]  /*15d0*/  ISETP.GT.U32.AND P0, PT, R2.reuse, R31, PT ;  /* 0x0000001f0200720c */ /* 0x040fe20003f04070 */
[----:B------:R-:W-:Y:S01]  /*15e0*/  IMAD.MOV R4, RZ, RZ, -R4 ;  /* 0x000000ffff047224 */ /* 0x000fe200078e0a04 */
[----:B------:R-:W-:Y:S01]  /*15f0*/  IABS R97, R10 ;  /* 0x0000000a00617213 */ /* 0x000fe20000000000 */
[--C-:B------:R-:W-:Y:S01]  /*1600*/  @!P6 IMAD.IADD R33, R33, 0x1, -R2.reuse ;  /* 0x000000012121e824 */ /* 0x100fe200078e0a02 */
[C---:B------:R-:W-:Y:S01]  /*1610*/  ISETP.GT.U32.AND P6, PT, R2.reuse, R107, PT ;  /* 0x0000006b0200720c */ /* 0x040fe20003fc4070 */
[C---:B------:R-:W-:Y:S01]  /*1620*/  IMAD R37, R2.reuse, R4, R37 ;  /* 0x0000000402257224 */ /* 0x040fe200078e0225 */
[----:B------:R-:W-:Y:S01]  /*1630*/  LOP3.LUT R4, R3, 0x2a, RZ, 0xfc, !PT ;  /* 0x0000002a03047812 */ /* 0x000fe200078efcff */
[--C-:B------:R-:W-:Y:S02]  /*1640*/  @!P5 IMAD.IADD R109, R109, 0x1, -R2.reuse ;  /* 0x000000016d6dd824 */ /* 0x100fe400078e0a02 */
[----:B------:R-:W-:Y:S01]  /*1650*/  @!P3 IMAD.IADD R35, R35, 0x1, -R2 ;  /* 0x000000012323b824 */ /* 0x000fe200078e0a02 */
[----:B------:R-:W-:-:S02]  /*1660*/  ISETP.GT.U32.AND P3, PT, R2, R37, PT ;  /* 0x000000250200720c */ /* 0x000fc40003f64070 */
[----:B------:R-:W-:Y:S01]  /*1670*/  ISETP.GT.U32.AND P5, PT, R2, R109, PT ;  /* 0x0000006d0200720c */ /* 0x000fe20003fa4070 */
[--C-:B------:R-:W-:Y:S01]  /*1680*/  @!P0 IMAD.IADD R31, R31, 0x1, -R2.reuse ;  /* 0x000000011f1f8824 */ /* 0x100fe200078e0a02 */
[----:B------:R-:W-:Y:S01]  /*1690*/  ISETP.GE.AND P0, PT, R7, RZ, PT ;  /* 0x000000ff0700720c */ /* 0x000fe20003f06270 */
[----:B------:R-:W-:Y:S01]  /*16a0*/  @!P1 IMAD.MOV R35, RZ, RZ, -R35 ;  /* 0x000000ffff239224 */ /* 0x000fe200078e0a23 */
[----:B------:R-:W-:Y:S01]  /*16b0*/  IABS R105, R4 ;  /* 0x0000000400697213 */ /* 0x000fe20000000000 */
[----:B------:R-:W-:Y:S01]  /*16c0*/  @!P2 IMAD.MOV R31, RZ, RZ, -R31 ;  /* 0x000000ffff1fa224 */ /* 0x000fe200078e0a1f */
[----:B------:R-:W-:Y:S01]  /*16d0*/  ISETP.GE.AND P2, PT, R9, RZ, PT ;  /* 0x000000ff0900720c */ /* 0x000fe20003f46270 */
[--C-:B------:R-:W-:Y:S01]  /*16e0*/  @!P6 IMAD.IADD R107, R107, 0x1, -R2.reuse ;  /* 0x000000016b6be824 */ /* 0x100fe200078e0a02 */
[----:B------:R-:W-:Y:S02]  /*16f0*/  ISETP.GE.AND P1, PT, R6, RZ, PT ;  /* 0x000000ff0600720c */ /* 0x000fe40003f26270 */
[----:B------:R-:W-:Y:S01]  /*1700*/  LOP3.LUT R7, R3, 0x30, RZ, 0xfc, !PT ;  /* 0x0000003003077812 */ /* 0x000fe200078efcff */
[--C-:B------:R-:W-:Y:S01]  /*1710*/  @!P3 IMAD.IADD R37, R37, 0x1, -R2.reuse ;  /* 0x000000012525b824 */ /* 0x100fe200078e0a02 */
[----:B------:R-:W-:Y:S01]  /*1720*/  ISETP.GT.U32.AND P6, PT, R2, R107, PT ;  /* 0x0000006b0200720c */ /* 0x000fe20003fc4070 */
[----:B------:R-:W-:Y:S01]  /*1730*/  @!P5 IMAD.IADD R109, R109, 0x1, -R2 ;  /* 0x000000016d6dd824 */ /* 0x000fe200078e0a02 */
[----:B------:R-:W-:Y:S01]  /*1740*/  ISETP.GE.AND P5, PT, R5, RZ, PT ;  /* 0x000000ff0500720c */ /* 0x000fe20003fa6270 */
[----:B------:R-:W-:Y:S01]  /*1750*/  @!P0 IMAD.MOV R33, RZ, RZ, -R33 ;  /* 0x000000ffff218224 */ /* 0x000fe200078e0a21 */
[----:B------:R-:W-:-:S02]  /*1760*/  LOP3.LUT R5, R3, 0x2c, RZ, 0xfc, !PT ;  /* 0x0000002c03057812 */ /* 0x000fc400078efcff */
[----:B------:R-:W-:Y:S01]  /*1770*/  ISETP.GE.AND P0, PT, R4, RZ, PT ;  /* 0x000000ff0400720c */ /* 0x000fe20003f06270 */
[----:B------:R-:W-:Y:S01]  /*1780*/  IMAD.HI.U32 R4, R0, R105, RZ ;  /* 0x0000006900047227 */ /* 0x000fe200078e00ff */
[----:B------:R-:W-:Y:S02]  /*1790*/  ISETP.GT.U32.AND P3, PT, R2, R37, PT ;  /* 0x000000250200720c */ /* 0x000fe40003f64070 */
[----:B------:R-:W-:Y:S01]  /*17a0*/  IABS R39, R5 ;  /* 0x0000000500277213 */ /* 0x000fe20000000000 */
[----:B------:R-:W-:Y:S01]  /*17b0*/  @!P2 IMAD.MOV R109, RZ, RZ, -R109 ;  /* 0x000000ffff6da224 */ /* 0x000fe200078e0a6d */
[----:B------:R-:W-:Y:S01]  /*17c0*/  ISETP.GE.AND P2, PT, R5, RZ, PT ;  /* 0x000000ff0500720c */ /* 0x000fe20003f46270 */
[----:B------:R-:W-:Y:S01]  /*17d0*/  IMAD.MOV R6, RZ, RZ, -R4 ;  /* 0x000000ffff067224 */ /* 0x000fe200078e0a04 */
[----:B------:R-:W-:Y:S01]  /*17e0*/  IABS R41, R7 ;  /* 0x0000000700297213 */ /* 0x000fe20000000000 */
[----:B------:R-:W-:Y:S01]  /*17f0*/  IMAD.HI.U32 R5, R0, R103, RZ ;  /* 0x0000006700057227 */ /* 0x000fe200078e00ff */
[----:B------:R-:W-:-:S03]  /*1800*/  LOP3.LUT R9, R3, 0x38, RZ, 0xfc, !PT ;  /* 0x0000003803097812 */ /* 0x000fc600078efcff */
[--C-:B------:R-:W-:Y:S01]  /*1810*/  @!P6 IMAD.IADD R107, R107, 0x1, -R2.reuse ;  /* 0x000000016b6be824 */ /* 0x100fe200078e0a02 */
[----:B------:R-:W-:Y:S01]  /*1820*/  ISETP.GE.AND P6, PT, R7, RZ, PT ;  /* 0x000000ff0700720c */ /* 0x000fe20003fc6270 */
[C---:B------:R-:W-:Y:S01]  /*1830*/  IMAD R105, R2.reuse, R6, R105 ;  /* 0x0000000602697224 */ /* 0x040fe200078e0269 */
[----:B------:R-:W-:Y:S01]  /*1840*/  LOP3.LUT R7, R3, 0x34, RZ, 0xfc, !PT ;  /* 0x0000003403077812 */ /* 0x000fe200078efcff */
[----:B------:R-:W-:Y:S01]  /*1850*/  IMAD.MOV R5, RZ, RZ, -R5 ;  /* 0x000000ffff057224 */ /* 0x000fe200078e0a05 */
[----:B------:R-:W-:Y:S01]  /*1860*/  IABS R45, R9 ;  /* 0x00000009002d7213 */ /* 0x000fe20000000000 */
[----:B------:R-:W-:Y:S01]  /*1870*/  @!P4 IMAD.MOV R107, RZ, RZ, -R107 ;  /* 0x000000ffff6bc224 */ /* 0x000fe200078e0a6b */
[C---:B------:R-:W-:Y:S01]  /*1880*/  ISETP.GT.U32.AND P4, PT, R2.reuse, R105, PT ;  /* 0x000000690200720c */ /* 0x040fe20003f84070 */
[----:B------:R-:W-:Y:S01]  /*1890*/  @!P3 IMAD.IADD R37, R37, 0x1, -R2 ;  /* 0x000000012525b824 */ /* 0x000fe200078e0a02 */
[----:B------:R-:W-:Y:S01]  /*18a0*/  IABS R43, R7 ;  /* 0x00000007002b7213 */ /* 0x000fe20000000000 */
[----:B------:R-:W-:-:S02]  /*18b0*/  IMAD R103, R2, R5, R103 ;  /* 0x0000000502677224 */ /* 0x000fc400078e0267 */
[----:B------:R-:W-:Y:S02]  /*18c0*/  @!P5 IMAD.MOV R37, RZ, RZ, -R37 ;  /* 0x000000ffff25d224 */ /* 0x000fe400078e0a25 */
[----:B------:R-:W-:Y:S01]  /*18d0*/  IMAD.HI.U32 R4, R0, R39, RZ ;  /* 0x0000002700047227 */ /* 0x000fe200078e00ff */
[----:B------:R-:W-:-:S03]  /*18e0*/  ISETP.GT.U32.AND P5, PT, R2, R103, PT ;  /* 0x000000670200720c */ /* 0x000fc60003fa4070 */
[----:B------:R-:W-:Y:S02]  /*18f0*/  IMAD.MOV R6, RZ, RZ, -R4 ;  /* 0x000000ffff067224 */ /* 0x000fe400078e0a04 */
[----:B------:R-:W-:Y:S02]  /*1900*/  @!P4 IMAD.IADD R105, R105, 0x1, -R2 ;  /* 0x000000016969c824 */ /* 0x000fe400078e0a02 */
[----:B------:R-:W-:-:S03]  /*1910*/  IMAD.HI.U32 R4, R0, R41, RZ ;  /* 0x0000002900047227 */ /* 0x000fc600078e00ff */
[C---:B------:R-:W-:Y:S01]  /*1920*/  ISETP.GT.U32.AND P4, PT, R2.reuse, R105, PT ;  /* 0x000000690200720c */ /* 0x040fe20003f84070 */
[C---:B------:R-:W-:Y:S01]  /*1930*/  IMAD R39, R2.reuse, R6, R39 ;  /* 0x0000000602277224 */ /* 0x040fe200078e0227 */
[----:B------:R-:W-:Y:S01]  /*1940*/  LOP3.LUT R6, R3, 0x32, RZ, 0xfc, !PT ;  /* 0x0000003203067812 */ /* 0x000fe200078efcff */
[----:B------:R-:W-:Y:S02]  /*1950*/  @!P5 IMAD.IADD R103, R103, 0x1, -R2 ;  /* 0x000000016767d824 */ /* 0x000fe400078e0a02 */
[----:B------:R-:W-:Y:S01]  /*1960*/  IMAD.MOV R4, RZ, RZ, -R4 ;  /* 0x000000ffff047224 */ /* 0x000fe200078e0a04 */
[----:B------:R-:W-:Y:S01]  /*1970*/  ISETP.GT.U32.AND P3, PT, R2, R39, PT ;  /* 0x000000270200720c */ /* 0x000fe20003f64070 */
[----:B------:R-:W-:Y:S01]  /*1980*/  IMAD.HI.U32 R5, R0, R43, RZ ;  /* 0x0000002b00057227 */ /* 0x000fe200078e00ff */
[C---:B------:R-:W-:Y:S02]  /*1990*/  ISETP.GT.U32.AND P5, PT, R2.reuse, R103, PT ;  /* 0x000000670200720c */ /* 0x040fe40003fa4070 */
[----:B------:R-:W-:Y:S01]  /*19a0*/  IABS R101, R6 ;  /* 0x0000000600657213 */ /* 0x000fe20000000000 */
[----:B------:R-:W-:-:S02]  /*19b0*/  IMAD R41, R2, R4, R41 ;  /* 0x0000000402297224 */ /* 0x000fc400078e0229 */
[----:B------:R-:W-:Y:S02]  /*19c0*/  IMAD.MOV R5, RZ, RZ, -R5 ;  /* 0x000000ffff057224 */ /* 0x000fe400078e0a05 */
[----:B------:R-:W-:Y:S01]  /*19d0*/  @!P4 IMAD.IADD R105, R105, 0x1, -R2 ;  /* 0x000000016969c824 */ /* 0x000fe200078e0a02 */
[C---:B------:R-:W-:Y:S01]  /*19e0*/  ISETP.GT.U32.AND P4, PT, R2.reuse, R41, PT ;  /* 0x000000290200720c */ /* 0x040fe20003f84070 */
[----:B------:R-:W-:Y:S02]  /*19f0*/  IMAD R43, R2, R5, R43 ;  /* 0x00000005022b7224 */ /* 0x000fe400078e022b */
[----:B------:R-:W-:-:S04]  /*1a00*/  IMAD.HI.U32 R4, R0, R101, RZ ;  /* 0x0000006500047227 */ /* 0x000fc800078e00ff */
[--C-:B------:R-:W-:Y:S01]  /*1a10*/  @!P5 IMAD.IADD R103, R103, 0x1, -R2.reuse ;  /* 0x000000016767d824 */ /* 0x100fe200078e0a02 */
[C---:B------:R-:W-:Y:S01]  /*1a20*/  ISETP.GT.U32.AND P5, PT, R2.reuse, R43, PT ;  /* 0x0000002b0200720c */ /* 0x040fe20003fa4070 */
[----:B------:R-:W-:Y:S02]  /*1a30*/  @!P3 IMAD.IADD R39, R39, 0x1, -R2 ;  /* 0x000000012727b824 */ /* 0x000fe400078e0a02 */
[----:B------:R-:W-:Y:S02]  /*1a40*/  IMAD.MOV R4, RZ, RZ, -R4 ;  /* 0x000000ffff047224 */ /* 0x000fe400078e0a04 */
[----:B------:R-:W-:Y:S01]  /*1a50*/  @!P4 IMAD.IADD R41, R41, 0x1, -R2 ;  /* 0x000000012929c824 */ /* 0x000fe200078e0a02 */
[C---:B------:R-:W-:Y:S01]  /*1a60*/  ISETP.GT.U32.AND P3, PT, R2.reuse, R39, PT ;  /* 0x000000270200720c */ /* 0x040fe20003f64070 */
[----:B------:R-:W-:Y:S01]  /*1a70*/  IMAD R101, R2, R4, R101 ;  /* 0x0000000402657224 */ /* 0x000fe200078e0265 */
[----:B------:R-:W-:Y:S01]  /*1a80*/  ISETP.GE.AND P4, PT, R6, RZ, PT ;  /* 0x000000ff0600720c */ /* 0x000fe20003f86270 */
[----:B------:R-:W-:Y:S01]  /*1a90*/  IMAD.HI.U32 R4, R0, R99, RZ ;  /* 0x0000006300047227 */ /* 0x000fe200078e00ff */
[----:B------:R-:W-:-:S03]  /*1aa0*/  LOP3.LUT R6, R3, 0x3c, RZ, 0xfc, !PT ;  /* 0x0000003c03067812 */ /* 0x000fc600078efcff */
[----:B------:R-:W-:Y:S01]  /*1ab0*/  @!P0 IMAD.MOV R105, RZ, RZ, -R105 ;  /* 0x000000ffff698224 */ /* 0x000fe200078e0a69 */
[----:B------:R-:W-:Y:S01]  /*1ac0*/  ISETP.GT.U32.AND P0, PT, R2, R41, PT ;  /* 0x000000290200720c */ /* 0x000fe20003f04070 */
[----:B------:R-:W-:Y:S01]  /*1ad0*/  @!P5 IMAD.IADD R43, R43, 0x1, -R2 ;  /* 0x000000012b2bd824 */ /* 0x000fe200078e0a02 */
[----:B------:R-:W-:Y:S01]  /*1ae0*/  IABS R47, R6 ;  /* 0x00000006002f7213 */ /* 0x000fe20000000000 */
[----:B------:R-:W-:Y:S02]  /*1af0*/  IMAD.MOV R4, RZ, RZ, -R4 ;  /* 0x000000ffff047224 */ /* 0x000fe400078e0a04 */
[----:B------:R-:W-:Y:S01]  /*1b00*/  IMAD.HI.U32 R5, R0, R45, RZ ;  /* 0x0000002d00057227 */ /* 0x000fe200078e00ff */
[----:B------:R-:W-:-:S03]  /*1b10*/  ISETP.GT.U32.AND P5, PT, R2, R43, PT ;  /* 0x0000002b0200720c */ /* 0x000fc60003fa4070 */
[----:B------:R-:W-:Y:S02]  /*1b20*/  IMAD R99, R2, R4, R99 ;  /* 0x0000000402637224 */ /* 0x000fe400078e0263 */
[----:B------:R-:W-:-:S04]  /*1b30*/  IMAD.HI.U32 R4, R0, R97, RZ ;  /* 0x0000006100047227 */ /* 0x000fc800078e00ff */
[----:B------:R-:W-:Y:S01]  /*1b40*/  @!P3 IMAD.IADD R39, R39, 0x1, -R2 ;  /* 0x000000012727b824 */ /* 0x000fe200078e0a02 */
[C---:B------:R-:W-:Y:S01]  /*1b50*/  ISETP.GT.U32.AND P3, PT, R2.reuse, R101, PT ;  /* 0x000000650200720c */ /* 0x040fe20003f64070 */
[----:B------:R-:W-:Y:S02]  /*1b60*/  IMAD.MOV R5, RZ, RZ, -R5 ;  /* 0x000000ffff057224 */ /* 0x000fe400078e0a05 */
[----:B------:R-:W-:Y:S02]  /*1b70*/  IMAD.MOV R4, RZ, RZ, -R4 ;  /* 0x000000ffff047224 */ /* 0x000fe400078e0a04 */
[C---:B------:R-:W-:Y:S02]  /*1b80*/  IMAD R45, R2.reuse, R5, R45 ;  /* 0x00000005022d7224 */ /* 0x040fe400078e022d */
[----:B------:R-:W-:Y:S01]  /*1b90*/  @!P0 IMAD.IADD R41, R41, 0x1, -R2 ;  /* 0x0000000129298824 */ /* 0x000fe200078e0a02 */
[C---:B------:R-:W-:Y:S01]  /*1ba0*/  ISETP.GT.U32.AND P0, PT, R2.reuse, R99, PT ;  /* 0x000000630200720c */ /* 0x040fe20003f04070 */
[----:B------:R-:W-:-:S02]  /*1bb0*/  IMAD R97, R2, R4, R97 ;  /* 0x0000000402617224 */ /* 0x000fc400078e0261 */
[----:B------:R-:W-:Y:S01]  /*1bc0*/  @!P6 IMAD.MOV R41, RZ, RZ, -R41 ;  /* 0x000000ffff29e224 */ /* 0x000fe200078e0a29 */
[C---:B------:R-:W-:Y:S01]  /*1bd0*/  ISETP.GT.U32.AND P6, PT, R2.reuse, R45, PT ;  /* 0x0000002d0200720c */ /* 0x040fe20003fc4070 */
[--C-:B------:R-:W-:Y:S01]  /*1be0*/  @!P5 IMAD.IADD R43, R43, 0x1, -R2.reuse ;  /* 0x000000012b2bd824 */ /* 0x100fe200078e0a02 */
[----:B------:R-:W-:Y:S01]  /*1bf0*/  ISETP.GT.U32.AND P5, PT, R2, R97, PT ;  /* 0x000000610200720c */ /* 0x000fe20003fa4070 */
[--C-:B------:R-:W-:Y:S01]  /*1c00*/  @!P3 IMAD.IADD R101, R101, 0x1, -R2.reuse ;  /* 0x000000016565b824 */ /* 0x100fe200078e0a02 */
[----:B------:R-:W-:Y:S01]  /*1c10*/  ISETP.GE.AND P3, PT, R7, RZ, PT ;  /* 0x000000ff0700720c */ /* 0x000fe20003f66270 */
[----:B------:R-:W-:Y:S01]  /*1c20*/  @!P2 IMAD.MOV R39, RZ, RZ, -R39 ;  /* 0x000000ffff27a224 */ /* 0x000fe200078e0a27 */
[----:B------:R-:W-:Y:S01]  /*1c30*/  LOP3.LUT R7, R3, 0x3e, RZ, 0xfc, !PT ;  /* 0x0000003e03077812 */ /* 0x000fe200078efcff */
[----:B------:R-:W-:Y:S01]  /*1c40*/  IMAD.HI.U32 R4, R0, R47, RZ ;  /* 0x0000002f00047227 */ /* 0x000fe200078e00ff */
[----:B------:R-:W-:Y:S02]  /*1c50*/  ISETP.GT.U32.AND P2, PT, R2, R101, PT ;  /* 0x000000650200720c */ /* 0x000fe40003f44070 */
[----:B------:R-:W-:Y:S01]  /*1c60*/  IABS R95, R7 ;  /* 0x00000007005f7213 */ /* 0x000fe20000000000 */
[--C-:B------:R-:W-:Y:S01]  /*1c70*/  @!P0 IMAD.IADD R99, R99, 0x1, -R2.reuse ;  /* 0x0000000163638824 */ /* 0x100fe200078e0a02 */
[----:B------:R-:W-:Y:S01]  /*1c80*/  ISETP.GE.AND P0, PT, R10, RZ, PT ;  /* 0x000000ff0a00720c */ /* 0x000fe20003f06270 */
[--C-:B------:R-:W-:Y:S01]  /*1c90*/  @!P6 IMAD.IADD R45, R45, 0x1, -R2.reuse ;  /* 0x000000012d2de824 */ /* 0x100fe200078e0a02 */
[----:B------:R-:W-:Y:S01]  /*1ca0*/  LOP3.LUT R10, R3, 0x54, RZ, 0xfc, !PT ;  /* 0x00000054030a7812 */ /* 0x000fe200078efcff */
[----:B------:R-:W-:Y:S01]  /*1cb0*/  @!P5 IMAD.IADD R97, R97, 0x1, -R2 ;  /* 0x000000016161d824 */ /* 0x000fe200078e0a02 */
[----:B------:R-:W-:Y:S01]  /*1cc0*/  ISETP.GT.U32.AND P6, PT, R2, R99, PT ;  /* 0x000000630200720c */ /* 0x000fe20003fc4070 */
[----:B------:R-:W-:Y:S01]  /*1cd0*/  IMAD.MOV R5, RZ, RZ, -R4 ;  /* 0x000000ffff057224 */ /* 0x000fe200078e0a04 */
[----:B------:R-:W-:Y:S01]  /*1ce0*/  IABS R59, R10 ;  /* 0x0000000a003b7213 */ /* 0x000fe20000000000 */
[----:B------:R-:W-:Y:S01]  /*1cf0*/  IMAD.HI.U32 R4, R0, R95, RZ ;  /* 0x0000005f00047227 */ /* 0x000fe200078e00ff */
[----:B------:R-:W-:-:S03]  /*1d00*/  ISETP.GT.U32.AND P5, PT, R2, R97, PT ;  /* 0x000000610200720c */ /* 0x000fc60003fa4070 */
[----:B------:R-:W-:Y:S01]  /*1d10*/  @!P2 IMAD.IADD R101, R101, 0x1, -R2 ;  /* 0x000000016565a824 */ /* 0x000fe200078e0a02 */
[----:B------:R-:W-:Y:S01]  /*1d20*/  ISETP.GE.AND P2, PT, R9, RZ, PT ;  /* 0x000000ff0900720c */ /* 0x000fe20003f46270 */
[C---:B------:R-:W-:Y:S01]  /*1d30*/  IMAD R47, R2.reuse, R5, R47 ;  /* 0x00000005022f7224 */ /* 0x040fe200078e022f */
[----:B------:R-:W-:Y:S01]  /*1d40*/  LOP3.LUT R9, R3, 0x42, RZ, 0xfc, !PT ;  /* 0x0000004203097812 */ /* 0x000fe200078efcff */
[----:B------:R-:W-:Y:S02]  /*1d50*/  IMAD.MOV R4, RZ, RZ, -R4 ;  /* 0x000000ffff047224 */ /* 0x000fe400078e0a04 */
[----:B------:R-:W-:Y:S01]  /*1d60*/  @!P4 IMAD.MOV R101, RZ, RZ, -R101 ;  /* 0x000000ffff65c224 */ /* 0x000fe200078e0a65 */
[C---:B------:R-:W-:Y:S01]  /*1d70*/  ISETP.GT.U32.AND P4, PT, R2.reuse, R45, PT ;  /* 0x0000002d0200720c */ /* 0x040fe20003f84070 */
[--C-:B------:R-:W-:Y:S01]  /*1d80*/  @!P6 IMAD.IADD R99, R99, 0x1, -R2.reuse ;  /* 0x000000016363e824 */ /* 0x100fe200078e0a02 */
[C---:B------:R-:W-:Y:S01]  /*1d90*/  ISETP.GT.U32.AND P6, PT, R2.reuse, R47, PT ;  /* 0x0000002f0200720c */ /* 0x040fe20003fc4070 */
[----:B------:R-:W-:Y:S01]  /*1da0*/  IMAD R95, R2, R4, R95 ;  /* 0x00000004025f7224 */ /* 0x000fe200078e025f */
[----:B------:R-:W-:Y:S01]  /*1db0*/  IABS R93, R9 ;  /* 0x00000009005d7213 */ /* 0x000fe20000000000 */
[----:B------:R-:W-:Y:S01]  /*1dc0*/  @!P1 IMAD.MOV R103, RZ, RZ, -R103 ;  /* 0x000000ffff679224 */ /* 0x000fe200078e0a67 */
[----:B------:R-:W-:Y:S01]  /*1dd0*/  ISETP.GE.AND P1, PT, R8, RZ, PT ;  /* 0x000000ff0800720c */ /* 0x000fe20003f26270 */
[----:B------:R-:W-:Y:S01]  /*1de0*/  @!P5 IMAD.IADD R97, R97, 0x1, -R2 ;  /* 0x000000016161d824 */ /* 0x000fe200078e0a02 */
[----:B------:R-:W-:Y:S01]  /*1df0*/  ISETP.GT.U32.AND P5, PT, R2, R95, PT ;  /* 0x0000005f0200720c */ /* 0x000fe20003fa4070 */
[----:B------:R-:W-:Y:S01]  /*1e00*/  IMAD.HI.U32 R5, R0, R93, RZ ;  /* 0x0000005d00057227 */ /* 0x000fe200078e00ff */
[----:B------:R-:W-:-:S03]  /*1e10*/  LOP3.LUT R8, R3, 0x40, RZ, 0xfc, !PT ;  /* 0x0000004003087812 */ /* 0x000fc600078efcff */
[--C-:B------:R-:W-:Y:S01]  /*1e20*/  @!P4 IMAD.IADD R45, R45, 0x1, -R2.reuse ;  /* 0x000000012d2dc824 */ /* 0x100fe200078e0a02 */
[----:B------:R-:W-:Y:S01]  /*1e30*/  IABS R49, R8 ;  /* 0x0000000800317213 */ /* 0x000fe20000000000 */
[--C-:B------:R-:W-:Y:S01]  /*1e40*/  @!P6 IMAD.IADD R47, R47, 0x1, -R2.reuse ;  /* 0x000000012f2fe824 */ /* 0x100fe200078e0a02 */
[----:B------:R-:W-:Y:S01]  /*1e50*/  ISETP.GE.AND P4, PT, R6, RZ, PT ;  /* 0x000000ff0600720c */ /* 0x000fe20003f86270 */
[----:B------:R-:W-:Y:S01]  /*1e60*/  IMAD.MOV R5, RZ, RZ, -R5 ;  /* 0x000000ffff057224 */ /* 0x000fe200078e0a05 */
[----:B------:R-:W-:Y:S01]  /*1e70*/  LOP3.LUT R6, R3, 0x44, RZ, 0xfc, !PT ;  /* 0x0000004403067812 */ /* 0x000fe200078efcff */
[----:B------:R-:W-:Y:S01]  /*1e80*/  IMAD.HI.U32 R4, R0, R49, RZ ;  /* 0x0000003100047227 */ /* 0x000fe200078e00ff */
[----:B------:R-:W-:Y:S02]  /*1e90*/  ISETP.GE.AND P6, PT, R7, RZ, PT ;  /* 0x000000ff0700720c */ /* 0x000fe40003fc6270 */
[----:B------:R-:W-:Y:S01]  /*1ea0*/  LOP3.LUT R7, R3, 0x46, RZ, 0xfc, !PT ;  /* 0x0000004603077812 */ /* 0x000fe200078efcff */
[----:B------:R-:W-:Y:S01]  /*1eb0*/  @!P5 IMAD.IADD R95, R95, 0x1, -R2 ;  /* 0x000000015f5fd824 */ /* 0x000fe200078e0a02 */
[----:B------:R-:W-:Y:S01]  /*1ec0*/  IABS R51, R6 ;  /* 0x0000000600337213 */ /* 0x000fe20000000000 */
[----:B------:R-:W-:Y:S01]  /*1ed0*/  IMAD.MOV R4, RZ, RZ, -R4 ;  /* 0x000000ffff047224 */ /* 0x000fe200078e0a04 */
[C---:B------:R-:W-:Y:S01]  /*1ee0*/  ISETP.GT.U32.AND P5, PT, R2.reuse, R47, PT ;  /* 0x0000002f0200720c */ /* 0x040fe20003fa4070 */
[C---:B------:R-:W-:Y:S01]  /*1ef0*/  IMAD R93, R2.reuse, R5, R93 ;  /* 0x00000005025d7224 */ /* 0x040fe200078e025d */
[----:B------:R-:W-:Y:S01]  /*1f00*/  IABS R91, R7 ;  /* 0x00000007005b7213 */ /* 0x000fe20000000000 */
[----:B------:R-:W-:Y:S01]  /*1f10*/  @!P1 IMAD.MOV R99, RZ, RZ, -R99 ;  /* 0x000000ffff639224 */ /* 0x000fe200078e0a63 */
[C---:B------:R-:W-:Y:S01]  /*1f20*/  ISETP.GT.U32.AND P1, PT, R2.reuse, R95, PT ;  /* 0x0000005f0200720c */ /* 0x040fe20003f24070 */
[----:B------:R-:W-:-:S02]  /*1f30*/  IMAD R49, R2, R4, R49 ;  /* 0x0000000402317224 */ /* 0x000fc400078e0231 */
[----:B------:R-:W-:-:S04]  /*1f40*/  IMAD.HI.U32 R4, R0, R51, RZ ;  /* 0x0000003300047227 */ /* 0x000fc800078e00ff */
[----:B------:R-:W-:Y:S01]  /*1f50*/  @!P2 IMAD.MOV R45, RZ, RZ, -R45 ;  /* 0x000000ffff2da224 */ /* 0x000fe200078e0a2d */
[----:B------:R-:W-:Y:S01]  /*1f60*/  ISETP.GT.U32.AND P2, PT, R2, R93, PT ;  /* 0x0000005d0200720c */ /* 0x000fe20003f44070 */
[----:B------:R-:W-:-:S04]  /*1f70*/  IMAD.HI.U32 R5, R0, R91, RZ ;  /* 0x0000005b00057227 */ /* 0x000fc800078e00ff */
[----:B------:R-:W-:Y:S02]  /*1f80*/  IMAD.MOV R4, RZ, RZ, -R4 ;  /* 0x000000ffff047224 */ /* 0x000fe400078e0a04 */
[--C-:B------:R-:W-:Y:S01]  /*1f90*/  @!P5 IMAD.IADD R47, R47, 0x1, -R2.reuse ;  /* 0x000000012f2fd824 */ /* 0x100fe200078e0a02 */
[----:B------:R-:W-:Y:S01]  /*1fa0*/  ISETP.GE.AND P5, PT, R9, RZ, PT ;  /* 0x000000ff0900720c */ /* 0x000fe20003fa6270 */
[----:B------:R-:W-:Y:S01]  /*1fb0*/  IMAD.MOV R5, RZ, RZ, -R5 ;  /* 0x000000ffff057224 */ /* 0x000fe200078e0a05 */
[----:B------:R-:W-:Y:S01]  /*1fc0*/  LOP3.LUT R9, R3, 0x52, RZ, 0xfc, !PT ;  /* 0x0000005203097812 */ /* 0x000fe200078efcff */
[C---:B------:R-:W-:Y:S02]  /*1fd0*/  IMAD R51, R2.reuse, R4, R51 ;  /* 0x0000000402337224 */ /* 0x040fe400078e0233 */
[----:B------:R-:W-:Y:S01]  /*1fe0*/  @!P3 IMAD.MOV R43, RZ, RZ, -R43 ;  /* 0x000000ffff2bb224 */ /* 0x000fe200078e0a2b */
[----:B------:R-:W-:Y:S01]  /*1ff0*/  ISETP.GT.U32.AND P3, PT, R2, R49, PT ;  /* 0x000000310200720c */ /* 0x000fe20003f64070 */
[--C-:B------:R-:W-:Y:S01]  /*2000*/  @!P1 IMAD.IADD R95, R95, 0x1, -R2.reuse ;  /* 0x000000015f5f9824 */ /* 0x100fe200078e0a02 */
[----:B------:R-:W-:Y:S01]  /*2010*/  ISETP.GE.AND P1, PT, R6, RZ, PT ;  /* 0x000000ff0600720c */ /* 0x000fe20003f26270 */
[C---:B------:R-:W-:Y:S01]  /*2020*/  IMAD R91, R2.reuse, R5, R91 ;  /* 0x00000005025b7224 */ /* 0x040fe200078e025b */
[----:B------:R-:W-:Y:S01]  /*2030*/  LOP3.LUT R5, R3, 0x48, RZ, 0xfc, !PT ;  /* 0x0000004803057812 */ /* 0x000fe200078efcff */
[----:B------:R-:W-:Y:S01]  /*2040*/  @!P4 IMAD.MOV R47, RZ, RZ, -R47 ;  /* 0x000000ffff2fc224 */ /* 0x000fe200078e0a2f */
[C---:B------:R-:W-:Y:S01]  /*2050*/  ISETP.GT.U32.AND P4, PT, R2.reuse, R51, PT ;  /* 0x000000330200720c */ /* 0x040fe20003f84070 */
[--C-:B------:R-:W-:Y:S01]  /*2060*/  @!P2 IMAD.IADD R93, R93, 0x1, -R2.reuse ;  /* 0x000000015d5da824 */ /* 0x100fe200078e0a02 */
[----:B------:R-:W-:Y:S01]  /*2070*/  LOP3.LUT R6, R3, 0x4a, RZ, 0xfc, !PT ;  /* 0x0000004a03067812 */ /* 0x000fe200078efcff */
[----:B------:R-:W-:Y:S01]  /*2080*/  @!P6 IMAD.MOV R95, RZ, RZ, -R95 ;  /* 0x000000ffff5fe224 */ /* 0x000fe200078e0a5f */
[C---:B------:R-:W-:Y:S01]  /*2090*/  ISETP.GT.U32.AND P6, PT, R2.reuse, R91, PT ;  /* 0x0000005b0200720c */ /* 0x040fe20003fc4070 */
[----:B------:R-:W-:Y:S01]  /*20a0*/  @!P0 IMAD.MOV R97, RZ, RZ, -R97 ;  /* 0x000000ffff618224 */ /* 0x000fe200078e0a61 */
[----:B------:R-:W-:Y:S01]  /*20b0*/  ISETP.GT.U32.AND P2, PT, R2, R93, PT ;  /* 0x0000005d0200720c */ /* 0x000fe20003f44070 */
[----:B------:R-:W-:Y:S01]  /*20c0*/  @!P3 IMAD.IADD R49, R49, 0x1, -R2 ;  /* 0x000000013131b824 */ /* 0x000fe200078e0a02 */
[----:B------:R-:W-:-:S02]  /*20d0*/  IABS R53, R5 ;  /* 0x0000000500357213 */ /* 0x000fc40000000000 */
[----:B------:R-:W-:Y:S02]  /*20e0*/  IABS R89, R6 ;  /* 0x0000000600597213 */ /* 0x000fe40000000000 */
[----:B------:R-:W-:Y:S01]  /*20f0*/  ISETP.GT.U32.AND P3, PT, R2, R49, PT ;  /* 0x000000310200720c */ /* 0x000fe20003f64070 */
[--C-:B------:R-:W-:Y:S01]  /*2100*/  @!P4 IMAD.IADD R51, R51, 0x1, -R2.reuse ;  /* 0x000000013333c824 */ /* 0x100fe200078e0a02 */
[----:B------:R-:W-:Y:S01]  /*2110*/  ISETP.GE.AND P0, PT, R8, RZ, PT ;  /* 0x000000ff0800720c */ /* 0x000fe20003f06270 */
[----:B------:R-:W-:Y:S01]  /*2120*/  IMAD.HI.U32 R4, R0, R53, RZ ;  /* 0x0000003500047227 */ /* 0x000fe200078e00ff */
[----:B------:R-:W-:Y:S02]  /*2130*/  IABS R85, R9 ;  /* 0x0000000900557213 */ /* 0x000fe40000000000 */
[----:B------:R-:W-:Y:S01]  /*2140*/  ISETP.GT.U32.AND P4, PT, R2, R51, PT ;  /* 0x000000330200720c */ /* 0x000fe20003f84070 */
[--C-:B------:R-:W-:Y:S01]  /*2150*/  @!P6 IMAD.IADD R91, R91, 0x1, -R2.reuse ;  /* 0x000000015b5be824 */ /* 0x100fe200078e0a02 */
[----:B------:R-:W-:Y:S01]  /*2160*/  LOP3.LUT R8, R3, 0x50, RZ, 0xfc, !PT ;  /* 0x0000005003087812 */ /* 0x000fe200078efcff */
[----:B------:R-:W-:Y:S01]  /*2170*/  @!P2 IMAD.IADD R93, R93, 0x1, -R2 ;  /* 0x000000015d5da824 */ /* 0x000fe200078e0a02 */
[----:B------:R-:W-:Y:S01]  /*2180*/  ISETP.GE.AND P2, PT, R5, RZ, PT ;  /* 0x000000ff0500720c */ /* 0x000fe20003f46270 */
[----:B------:R-:W-:Y:S01]  /*2190*/  IMAD.HI.U32 R5, R0, R89, RZ ;  /* 0x0000005900057227 */ /* 0x000fe200078e00ff */
[----:B------:R-:W-:-:S02]  /*21a0*/  ISETP.GT.U32.AND P6, PT, R2, R91, PT ;  /* 0x0000005b0200720c */ /* 0x000fc40003fc4070 */
[----:B------:R-:W-:Y:S01]  /*21b0*/  IABS R57, R8 ;  /* 0x0000000800397213 */ /* 0x000fe20000000000 */
[----:B------:R-:W-:Y:S02]  /*21c0*/  IMAD.MOV R4, RZ, RZ, -R4 ;  /* 0x000000ffff047224 */ /* 0x000fe400078e0a04 */
[----:B------:R-:W-:Y:S02]  /*21d0*/  IMAD.MOV R5, RZ, RZ, -R5 ;  /* 0x000000ffff057224 */ /* 0x000fe400078e0a05 */
[C---:B------:R-:W-:Y:S02]  /*21e0*/  IMAD R53, R2.reuse, R4, R53 ;  /* 0x0000000402357224 */ /* 0x040fe400078e0235 */
[--C-:B------:R-:W-:Y:S01]  /*21f0*/  @!P3 IMAD.IADD R49, R49, 0x1, -R2.reuse ;  /* 0x000000013131b824 */ /* 0x100fe200078e0a02 */
[----:B------:R-:W-:Y:S01]  /*2200*/  ISETP.GE.AND P3, PT, R7, RZ, PT ;  /* 0x000000ff0700720c */ /* 0x000fe20003f66270 */
[C---:B------:R-:W-:Y:S01]  /*2210*/  IMAD R89, R2.reuse, R5, R89 ;  /* 0x0000000502597224 */ /* 0x040fe200078e0259 */
[----:B------:R-:W-:Y:S01]  /*2220*/  LOP3.LUT R7, R3, 0x4c, RZ, 0xfc, !PT ;  /* 0x0000004c03077812 */ /* 0x000fe200078efcff */
[--C-:B------:R-:W-:Y:S01]  /*2230*/  @!P4 IMAD.IADD R51, R51, 0x1, -R2.reuse ;  /* 0x000000013333c824 */ /* 0x100fe200078e0a02 */
[C---:B------:R-:W-:Y:S01]  /*2240*/  ISETP.GT.U32.AND P4, PT, R2.reuse, R53, PT ;  /* 0x000000350200720c */ /* 0x040fe20003f84070 */
[----:B------:R-:W-:Y:S01]  /*2250*/  @!P6 IMAD.IADD R91, R91, 0x1, -R2 ;  /* 0x000000015b5be824 */ /* 0x000fe200078e0a02 */
[----:B------:R-:W-:Y:S01]  /*2260*/  ISETP.GT.U32.AND P6, PT, R2, R89, PT ;  /* 0x000000590200720c */ /* 0x000fe20003fc4070 */
[----:B------:R-:W-:Y:S01]  /*2270*/  @!P0 IMAD.MOV R49, RZ, RZ, -R49 ;  /* 0x000000ffff318224 */ /* 0x000fe200078e0a31 */
[----:B------:R-:W-:Y:S01]  /*2280*/  IABS R55, R7 ;  /* 0x0000000700377213 */ /* 0x000fe20000000000 */
[----:B------:R-:W-:Y:S01]  /*2290*/  @!P1 IMAD.MOV R51, RZ, RZ, -R51 ;  /* 0x000000ffff339224 */ /* 0x000fe200078e0a33 */
[----:B------:R-:W-:Y:S01]  /*22a0*/  ISETP.GE.AND P0, PT, R6, RZ, PT ;  /* 0x000000ff0600720c */ /* 0x000fe20003f06270 */
[----:B------:R-:W-:Y:S01]  /*22b0*/  IMAD.HI.U32 R5, R0, R57, RZ ;  /* 0x0000003900057227 */ /* 0x000fe200078e00ff */
[----:B------:R-:W-:-:S03]  /*22c0*/  LOP3.LUT R6, R3, 0x4e, RZ, 0xfc, !PT ;  /* 0x0000004e03067812 */ /* 0x000fc600078efcff */
[----:B------:R-:W-:Y:S01]  /*22d0*/  IMAD.HI.U32 R4, R0, R55, RZ ;  /* 0x0000003700047227 */ /* 0x000fe200078e00ff */
[----:B------:R-:W-:-:S03]  /*22e0*/  IABS R87, R6 ;  /* 0x0000000600577213 */ /* 0x000fc60000000000 */
[----:B------:R-:W-:Y:S02]  /*22f0*/  @!P4 IMAD.IADD R53, R53, 0x1, -R2 ;  /* 0x000000013535c824 */ /* 0x000fe400078e0a02 */
[----:B------:R-:W-:Y:S02]  /*2300*/  IMAD.MOV R4, RZ, RZ, -R4 ;  /* 0x000000ffff047224 */ /* 0x000fe400078e0a04 */
[----:B------:R-:W-:Y:S01]  /*2310*/  @!P6 IMAD.IADD R89, R89, 0x1, -R2 ;  /* 0x000000015959e824 */ /* 0x000fe200078e0a02 */
[C---:B------:R-:W-:Y:S01]  /*2320*/  ISETP.GT.U32.AND P6, PT, R2.reuse, R53, PT ;  /* 0x000000350200720c */ /* 0x040fe20003fc4070 */
[----:B------:R-:W-:Y:S02]  /*2330*/  IMAD R55, R2, R4, R55 ;  /* 0x0000000402377224 */ /* 0x000fe400078e0237 */
[----:B------:R-:W-:Y:S01]  /*2340*/  IMAD.HI.U32 R4, R0, R87, RZ ;  /* 0x0000005700047227 */ /* 0x000fe200078e00ff */
[C---:B------:R-:W-:Y:S02]  /*2350*/  ISETP.GT.U32.AND P1, PT, R2.reuse, R89, PT ;  /* 0x000000590200720c */ /* 0x040fe40003f24070 */
[----:B------:R-:W-:Y:S01]  /*2360*/  ISETP.GT.U32.AND P4, PT, R2, R55, PT ;  /* 0x000000370200720c */ /* 0x000fe20003f84070 */
[----:B------:R-:W-:-:S02]  /*2370*/  IMAD.MOV R4, RZ, RZ, -R4 ;  /* 0x000000ffff047224 */ /* 0x000fc400078e0a04 */
[----:B------:R-:W-:Y:S01]  /*2380*/  @!P5 IMAD.MOV R93, RZ, RZ, -R93 ;  /* 0x000000ffff5dd224 */ /* 0x000fe200078e0a5d */
[----:B------:R-:W-:Y:S01]  /*2390*/  ISETP.GE.AND P5, PT, R7, RZ, PT ;  /* 0x000000ff0700720c */ /* 0x000fe20003fa6270 */
[----:B------:R-:W-:Y:S01]  /*23a0*/  IMAD R87, R2, R4, R87 ;  /* 0x0000000402577224 */ /* 0x000fe200078e0257 */
[----:B------:R-:W-:Y:S01]  /*23b0*/  LOP3.LUT R7, R3, 0x56, RZ, 0xfc, !PT ;  /* 0x0000005603077812 */ /* 0x000fe200078efcff */
[----:B------:R-:W-:Y:S02]  /*23c0*/  @!P6 IMAD.IADD R53, R53, 0x1, -R2 ;  /* 0x000000013535e824 */ /* 0x000fe400078e0a02 */
[----:B------:R-:W-:Y:S01]  /*23d0*/  IMAD.HI.U32 R4, R0, R85, RZ ;  /* 0x0000005500047227 */ /* 0x000fe200078e00ff */
[----:B------:R-:W-:Y:S02]  /*23e0*/  ISETP.GT.U32.AND P6, PT, R2, R87, PT ;  /* 0x000000570200720c */ /* 0x000fe40003fc4070 */
[----:B------:R-:W-:Y:S01]  /*23f0*/  IABS R83, R7 ;  /* 0x0000000700537213 */ /* 0x000fe20000000000 */
[----:B------:R-:W-:-:S02]  /*2400*/  IMAD.MOV R4, RZ, RZ, -R4 ;  /* 0x000000ffff047224 */ /* 0x000fc400078e0a04 */
[--C-:B------:R-:W-:Y:S01]  /*2410*/  @!P1 IMAD.IADD R89, R89, 0x1, -R2.reuse ;  /* 0x0000000159599824 */ /* 0x100fe200078e0a02 */
[----:B------:R-:W-:Y:S01]  /*2420*/  ISETP.GE.AND P1, PT, R8, RZ, PT ;  /* 0x000000ff0800720c */ /* 0x000fe20003f26270 */
[C---:B------:R-:W-:Y:S01]  /*2430*/  IMAD R85, R2.reuse, R4, R85 ;  /* 0x0000000402557224 */ /* 0x040fe200078e0255 */
[----:B------:R-:W-:Y:S01]  /*2440*/  LOP3.LUT R8, R3, 0x58, RZ, 0xfc, !PT ;  /* 0x0000005803087812 */ /* 0x000fe200078efcff */
[----:B------:R-:W-:Y:S02]  /*2450*/  IMAD.MOV R5, RZ, RZ, -R5 ;  /* 0x000000ffff057224 */ /* 0x000fe400078e0a05 */
[----:B------:R-:W-:Y:S01]  /*2460*/  @!P0 IMAD.MOV R89, RZ, RZ, -R89 ;  /* 0x000000ffff598224 */ /* 0x000fe200078e0a59 */
[----:B------:R-:W-:Y:S01]  /*2470*/  IABS R61, R8 ;  /* 0x00000008003d7213 */ /* 0x000fe20000000000 */
[----:B------:R-:W-:Y:S01]  /*2480*/  @!P6 IMAD.IADD R87, R87, 0x1, -R2 ;  /* 0x000000015757e824 */ /* 0x000fe200078e0a02 */
[C---:B------:R-:W-:Y:S01]  /*2490*/  ISETP.GT.U32.AND P6, PT, R2.reuse, R85, PT ;  /* 0x000000550200720c */ /* 0x040fe20003fc4070 */
[----:B------:R-:W-:-:S02]  /*24a0*/  IMAD R57, R2, R5, R57 ;  /* 0x0000000502397224 */ /* 0x000fc400078e0239 */
[----:B------:R-:W-:Y:S01]  /*24b0*/  IMAD.HI.U32 R5, R0, R59, RZ ;  /* 0x0000003b00057227 */ /* 0x000fe200078e00ff */
[----:B------:R-:W-:-:S03]  /*24c0*/  ISETP.GT.U32.AND P0, PT, R2, R87, PT ;  /* 0x000000570200720c */ /* 0x000fc60003f04070 */
[----:B------:R-:W-:Y:S02]  /*24d0*/  IMAD.MOV R5, RZ, RZ, -R5 ;  /* 0x000000ffff057224 */ /* 0x000fe400078e0a05 */
[----:B------:R-:W-:-:S04]  /*24e0*/  IMAD.HI.U32 R4, R0, R83, RZ ;  /* 0x0000005300047227 */ /* 0x000fc800078e00ff */
[--C-:B------:R-:W-:Y:S02]  /*24f0*/  @!P6 IMAD.IADD R85, R85, 0x1, -R2.reuse ;  /* 0x000000015555e824 */ /* 0x100fe400078e0a02 */
[----:B------:R-:W-:Y:S02]  /*2500*/  @!P4 IMAD.IADD R55, R55, 0x1, -R2 ;  /* 0x000000013737c824 */ /* 0x000fe400078e0a02 */
[C---:B------:R-:W-:Y:S01]  /*2510*/  IMAD R59, R2.reuse, R5, R59 ;  /* 0x00000005023b7224 */ /* 0x040fe200078e023b */
[C---:B------:R-:W-:Y:S01]  /*2520*/  ISETP.GT.U32.AND P6, PT, R2.reuse, R85, PT ;  /* 0x000000550200720c */ /* 0x040fe20003fc4070 */
[----:B------:R-:W-:Y:S01]  /*2530*/  IMAD.MOV R4, RZ, RZ, -R4 ;  /* 0x000000ffff047224 */ /* 0x000fe200078e0a04 */
[C---:B------:R-:W-:Y:S01]  /*2540*/  ISETP.GT.U32.AND P4, PT, R2.reuse, R55, PT ;  /* 0x000000370200720c */ /* 0x040fe20003f84070 */
[----:B------:R-:W-:Y:S01]  /*2550*/  @!P0 IMAD.IADD R87, R87, 0x1, -R2 ;  /* 0x0000000157578824 */ /* 0x000fe200078e0a02 */
[C---:B------:R-:W-:Y:S01]  /*2560*/  ISETP.GT.U32.AND P0, PT, R2.reuse, R59, PT ;  /* 0x0000003b0200720c */ /* 0x040fe20003f04070 */
[----:B------:R-:W-:-:S02]  /*2570*/  IMAD R83, R2, R4, R83 ;  /* 0x0000000402537224 */ /* 0x000fc400078e0253 */
[----:B------:R-:W-:Y:S01]  /*2580*/  @!P2 IMAD.MOV R53, RZ, RZ, -R53 ;  /* 0x000000ffff35a224 */ /* 0x000fe200078e0a35 */
[----:B------:R-:W-:Y:S01]  /*2590*/  ISETP.GT.U32.AND P2, PT, R2, R57, PT ;  /* 0x000000390200720c */ /* 0x000fe20003f44070 */
[----:B------:R-:W-:Y:S01]  /*25a0*/  @!P3 IMAD.MOV R91, RZ, RZ, -R91 ;  /* 0x000000ffff5bb224 */ /* 0x000fe200078e0a5b */
[----:B------:R-:W-:Y:S01]  /*25b0*/  ISETP.GE.AND P3, PT, R6, RZ, PT ;  /* 0x000000ff0600720c */ /* 0x000fe20003f66270 */
[----:B------:R-:W-:-:S04]  /*25c0*/  IMAD.HI.U32 R6, R0, R63, RZ ;  /* 0x0000003f00067227 */ /* 0x000fc800078e00ff */
[--C-:B------:R-:W-:Y:S01]  /*25d0*/  @!P6 IMAD.IADD R85, R85, 0x1, -R2.reuse ;  /* 0x000000015555e824 */ /* 0x100fe200078e0a02 */
[----:B------:R-:W-:Y:S01]  /*25e0*/  ISETP.GT.U32.AND P6, PT, R2, R83, PT ;  /* 0x000000530200720c */ /* 0x000fe20003fc4070 */
[--C-:B------:R-:W-:Y:S01]  /*25f0*/  @!P4 IMAD.IADD R55, R55, 0x1, -R2.reuse ;  /* 0x000000013737c824 */ /* 0x100fe200078e0a02 */
[----:B------:R-:W-:Y:S01]  /*2600*/  ISETP.GE.AND P4, PT, R9, RZ, PT ;  /* 0x000000ff0900720c */ /* 0x000fe20003f86270 */
[--C-:B------:R-:W-:Y:S01]  /*2610*/  @!P0 IMAD.IADD R59, R59, 0x1, -R2.reuse ;  /* 0x000000013b3b8824 */ /* 0x100fe200078e0a02 */
[----:B------:R-:W-:Y:S01]  /*2620*/  LOP3.LUT R9, R3, 0x5a, RZ, 0xfc, !PT ;  /* 0x0000005a03097812 */ /* 0x000fe200078efcff */
[----:B------:R-:W-:Y:S01]  /*2630*/  @!P2 IMAD.IADD R57, R57, 0x1, -R2 ;  /* 0x000000013939a824 */ /* 0x000fe200078e0a02 */
[----:B------:R-:W-:Y:S01]  /*2640*/  ISETP.GE.AND P0, PT, R7, RZ, PT ;  /* 0x000000ff0700720c */ /* 0x000fe20003f06270 */
[----:B------:R-:W-:Y:S01]  /*2650*/  IMAD.HI.U32 R4, R0, R61, RZ ;  /* 0x0000003d00047227 */ /* 0x000fe200078e00ff */
[----:B------:R-:W-:Y:S02]  /*2660*/  IABS R81, R9 ;  /* 0x0000000900517213 */ /* 0x000fe40000000000 */
[C---:B------:R-:W-:Y:S01]  /*2670*/  ISETP.GT.U32.AND P2, PT, R2.reuse, R57, PT ;  /* 0x000000390200720c */ /* 0x040fe20003f44070 */
[----:B------:R-:W-:Y:S01]  /*2680*/  IMAD.MOV R6, RZ, RZ, -R6 ;  /* 0x000000ffff067224 */ /* 0x000fe200078e0a06 */
[----:B------:R-:W-:Y:S01]  /*2690*/  LOP3.LUT R7, R3, 0x5e, RZ, 0xfc, !PT ;  /* 0x0000005e03077812 */ /* 0x000fe200078efcff */
[----:B------:R-:W-:Y:S01]  /*26a0*/  @!P6 IMAD.IADD R83, R83, 0x1, -R2 ;  /* 0x000000015353e824 */ /* 0x000fe200078e0a02 */
[----:B------:R-:W-:Y:S01]  /*26b0*/  ISETP.GT.U32.AND P6, PT, R2, R59, PT ;  /* 0x0000003b0200720c */ /* 0x000fe20003fc4070 */
[----:B------:R-:W-:Y:S01]  /*26c0*/  IMAD.HI.U32 R5, R0, R81, RZ ;  /* 0x0000005100057227 */ /* 0x000fe200078e00ff */
[----:B------:R-:W-:-:S03]  /*26d0*/  IABS R79, R7 ;  /* 0x00000007004f7213 */ /* 0x000fc60000000000 */
[----:B------:R-:W-:Y:S02]  /*26e0*/  IMAD.MOV R4, RZ, RZ, -R4 ;  /* 0x000000ffff047224 */ /* 0x000fe400078e0a04 */
[C---:B------:R-:W-:Y:S01]  /*26f0*/  IMAD R63, R2.reuse, R6, R63 ;  /* 0x00000006023f7224 */ /* 0x040fe200078e023f */
[----:B------:R-:W-:Y:S01]  /*2700*/  LOP3.LUT R6, R3, 0x60, RZ, 0xfc, !PT ;  /* 0x0000006003067812 */ /* 0x000fe200078efcff */
[----:B------:R-:W-:Y:S02]  /*2710*/  IMAD.MOV R5, RZ, RZ, -R5 ;  /* 0x000000ffff057224 */ /* 0x000fe400078e0a05 */
[C---:B------:R-:W-:Y:S01]  /*2720*/  IMAD R61, R2.reuse, R4, R61 ;  /* 0x00000004023d7224 */ /* 0x040fe200078e023d */
[----:B------:R-:W-:Y:S01]  /*2730*/  IABS R65, R6 ;  /* 0x0000000600417213 */ /* 0x000fe20000000000 */
[--C-:B------:R-:W-:Y:S01]  /*2740*/  @!P6 IMAD.IADD R59, R59, 0x1, -R2.reuse ;  /* 0x000000013b3be824 */ /* 0x100fe200078e0a02 */
[----:B------:R-:W-:Y:S01]  /*2750*/  ISETP.GT.U32.AND P6, PT, R2, R63, PT ;  /* 0x0000003f0200720c */ /* 0x000fe20003fc4070 */
[----:B------:R-:W-:Y:S01]  /*2760*/  @!P2 IMAD.IADD R57, R57, 0x1, -R2 ;  /* 0x000000013939a824 */ /* 0x000fe200078e0a02 */
[----:B------:R-:W-:Y:S01]  /*2770*/  ISETP.GE.AND P2, PT, R10, RZ, PT ;  /* 0x000000ff0a00720c */ /* 0x000fe20003f46270 */
[C---:B------:R-:W-:Y:S01]  /*2780*/  IMAD R81, R2.reuse, R5, R81 ;  /* 0x0000000502517224 */ /* 0x040fe200078e0251 */
[----:B------:R-:W-:Y:S01]  /*2790*/  LOP3.LUT R10, R3, 0x74, RZ, 0xfc, !PT ;  /* 0x00000074030a7812 */ /* 0x000fe200078efcff */
[----:B------:R-:W-:Y:S01]  /*27a0*/  @!P5 IMAD.MOV R55, RZ, RZ, -R55 ;  /* 0x000000ffff37d224 */ /* 0x000fe200078e0a37 */
[C---:B------:R-:W-:Y:S01]  /*27b0*/  ISETP.GT.U32.AND P5, PT, R2.reuse, R61, PT ;  /* 0x0000003d0200720c */ /* 0x040fe20003fa4070 */
[----:B------:R-:W-:Y:S01]  /*27c0*/  @!P3 IMAD.MOV R87, RZ, RZ, -R87 ;  /* 0x000000ffff57b224 */ /* 0x000fe200078e0a57 */
[C---:B------:R-:W-:Y:S01]  /*27d0*/  ISETP.GT.U32.AND P3, PT, R2.reuse, R83, PT ;  /* 0x000000530200720c */ /* 0x040fe20003f64070 */
[----:B------:R-:W-:Y:S01]  /*27e0*/  @!P1 IMAD.MOV R57, RZ, RZ, -R57 ;  /* 0x000000ffff399224 */ /* 0x000fe200078e0a39 */
[----:B------:R-:W-:Y:S01]  /*27f0*/  ISETP.GT.U32.AND P1, PT, R2, R81, PT ;  /* 0x000000510200720c */ /* 0x000fe20003f24070 */
[----:B------:R-:W-:Y:S01]  /*2800*/  IMAD.HI.U32 R4, R0, R79, RZ ;  /* 0x0000004f00047227 */ /* 0x000fe200078e00ff */
[----:B------:R-:W-:-:S03]  /*2810*/  IABS R153, R10 ;  /* 0x0000000a00997213 */ /* 0x000fc60000000000 */
[----:B------:R-:W-:Y:S02]  /*2820*/  IMAD.MOV R5, RZ, RZ, -R4 ;  /* 0x000000ffff057224 */ /* 0x000fe400078e0a04 */
[--C-:B------:R-:W-:Y:S02]  /*2830*/  @!P6 IMAD.IADD R63, R63, 0x1, -R2.reuse ;  /* 0x000000013f3fe824 */ /* 0x100fe400078e0a02 */
[--C-:B------:R-:W-:Y:S01]  /*2840*/  @!P5 IMAD.IADD R61, R61, 0x1, -R2.reuse ;  /* 0x000000013d3dd824 */ /* 0x100fe200078e0a02 */
[----:B------:R-:W-:Y:S01]  /*2850*/  ISETP.GE.AND P5, PT, R11, RZ, PT ;  /* 0x000000ff0b00720c */ /* 0x000fe20003fa6270 */
[--C-:B------:R-:W-:Y:S01]  /*2860*/  @!P3 IMAD.IADD R83, R83, 0x1, -R2.reuse ;  /* 0x000000015353b824 */ /* 0x100fe200078e0a02 */
[----:B------:R-:W-:Y:S01]  /*2870*/  ISETP.GE.AND P3, PT, R9, RZ, PT ;  /* 0x000000ff0900720c */ /* 0x000fe20003f66270 */
[C---:B------:R-:W-:Y:S01]  /*2880*/  IMAD R79, R2.reuse, R5, R79 ;  /* 0x00000005024f7224 */ /* 0x040fe200078e024f */
[----:B------:R-:W-:Y:S01]  /*2890*/  LOP3.LUT R9, R3, 0x64, RZ, 0xfc, !PT ;  /* 0x0000006403097812 */ /* 0x000fe200078efcff */
[----:B------:R-:W-:Y:S01]  /*28a0*/  @!P2 IMAD.MOV R59, RZ, RZ, -R59 ;  /* 0x000000ffff3ba224 */ /* 0x000fe200078e0a3b */
[C---:B------:R-:W-:Y:S01]  /*28b0*/  ISETP.GT.U32.AND P2, PT, R2.reuse, R63, PT ;  /* 0x0000003f0200720c */ /* 0x040fe20003f44070 */
[----:B------:R-:W-:Y:S01]  /*28c0*/  @!P1 IMAD.IADD R81, R81, 0x1, -R2 ;  /* 0x0000000151519824 */ /* 0x000fe200078e0a02 */
[C---:B------:R-:W-:Y:S01]  /*28d0*/  ISETP.GT.U32.AND P1, PT, R2.reuse, R61, PT ;  /* 0x0000003d0200720c */ /* 0x040fe20003f24070 */
[----:B------:R-:W-:Y:S01]  /*28e0*/  @!P0 IMAD.MOV R83, RZ, RZ, -R83 ;  /* 0x000000ffff538224 */ /* 0x000fe200078e0a53 */
[----:B------:R-:W-:Y:S01]  /*28f0*/  ISETP.GT.U32.AND P0, PT, R2, R79, PT ;  /* 0x0000004f0200720c */ /* 0x000fe20003f04070 */
[----:B------:R-:W-:Y:S01]  /*2900*/  @!P4 IMAD.MOV R85, RZ, RZ, -R85 ;  /* 0x000000ffff55c224 */ /* 0x000fe200078e0a55 */
[----:B------:R-:W-:Y:S01]  /*2910*/  ISETP.GE.AND P4, PT, R8, RZ, PT ;  /* 0x000000ff0800720c */ /* 0x000fe20003f86270 */
[----:B------:R-:W-:Y:S01]  /*2920*/  IMAD.HI.U32 R4, R0, R65, RZ ;  /* 0x0000004100047227 */ /* 0x000fe200078e00ff */
[----:B------:R-:W-:-:S02]  /*2930*/  ISETP.GT.U32.AND P6, PT, R2, R81, PT ;  /* 0x000000510200720c */ /* 0x000fc40003fc4070 */
[----:B------:R-:W-:Y:S01]  /*2940*/  LOP3.LUT R8, R3, 0x62, RZ, 0xfc, !PT ;  /* 0x0000006203087812 */ /* 0x000fe200078efcff */
[----:B------:R-:W-:Y:S01]  /*2950*/  IMAD.MOV R4, RZ, RZ, -R4 ;  /* 0x000000ffff047224 */ /* 0x000fe200078e0a04 */
[----:B------:R-:W-:Y:S01]  /*2960*/  IABS R67, R9 ;  /* 0x0000000900437213 */ /* 0x000fe20000000000 */
[--C-:B------:R-:W-:Y:S01]  /*2970*/  @!P2 IMAD.IADD R63, R63, 0x1, -R2.reuse ;  /* 0x000000013f3fa824 */ /* 0x100fe200078e0a02 */
[----:B------:R-:W-:Y:S01]  /*2980*/  IABS R77, R8 ;  /* 0x00000008004d7213 */ /* 0x000fe20000000000 */
[----:B------:R-:W-:Y:S01]  /*2990*/  IMAD R65, R2, R4, R65 ;  /* 0x0000000402417224 */ /* 0x000fe200078e0241 */
[----:B------:R-:W-:Y:S01]  /*29a0*/  ISETP.GE.AND P2, PT, R6, RZ, PT ;  /* 0x000000ff0600720c */ /* 0x000fe20003f46270 */
[--C-:B------:R-:W-:Y:S01]  /*29b0*/  @!P1 IMAD.IADD R61, R61, 0x1, -R2.reuse ;  /* 0x000000013d3d9824 */ /* 0x100fe200078e0a02 */
[----:B------:R-:W-:Y:S01]  /*29c0*/  LOP3.LUT R6, R3, 0x66, RZ, 0xfc, !PT ;  /* 0x0000006603067812 */ /* 0x000fe200078efcff */
[----:B------:R-:W-:Y:S01]  /*29d0*/  @!P0 IMAD.IADD R79, R79, 0x1, -R2 ;  /* 0x000000014f4f8824 */ /* 0x000fe200078e0a02 */
[----:B------:R-:W-:Y:S01]  /*29e0*/  ISETP.GE.AND P1, PT, R7, RZ, PT ;  /* 0x000000ff0700720c */ /* 0x000fe20003f26270 */
[----:B------:R-:W-:Y:S01]  /*29f0*/  IMAD.HI.U32 R4, R0, R77, RZ ;  /* 0x0000004d00047227 */ /* 0x000fe200078e00ff */
[----:B------:R-:W-:-:S02]  /*2a00*/  IABS R75, R6 ;  /* 0x00000006004b7213 */ /* 0x000fc40000000000 */
[----:B------:R-:W-:Y:S01]  /*2a10*/  LOP3.LUT R7, R3, 0x6a, RZ, 0xfc, !PT ;  /* 0x0000006a03077812 */ /* 0x000fe200078efcff */
[----:B------:R-:W-:Y:S01]  /*2a20*/  @!P6 IMAD.IADD R81, R81, 0x1, -R2 ;  /* 0x000000015151e824 */ /* 0x000fe200078e0a02 */
[C---:B------:R-:W-:Y:S01]  /*2a30*/  ISETP.GT.U32.AND P6, PT, R2.reuse, R65, PT ;  /* 0x000000410200720c */ /* 0x040fe20003fc4070 */
[----:B------:R-:W-:Y:S01]  /*2a40*/  @!P4 IMAD.MOV R61, RZ, RZ, -R61 ;  /* 0x000000ffff3dc224 */ /* 0x000fe200078e0a3d */
[----:B------:R-:W-:Y:S01]  /*2a50*/  ISETP.GT.U32.AND P4, PT, R2, R79, PT ;  /* 0x0000004f0200720c */ /* 0x000fe20003f84070 */
[----:B------:R-:W-:Y:S01]  /*2a60*/  IMAD.MOV R4, RZ, RZ, -R4 ;  /* 0x000000ffff047224 */ /* 0x000fe200078e0a04 */
[----:B------:R-:W-:Y:S01]  /*2a70*/  IABS R73, R7 ;  /* 0x0000000700497213 */ /* 0x000fe20000000000 */
[----:B------:R-:W-:Y:S01]  /*2a80*/  IMAD.HI.U32 R5, R0, R67, RZ ;  /* 0x0000004300057227 */ /* 0x000fe200078e00ff */
[----:B------:R-:W-:Y:S02]  /*2a90*/  ISETP.GE.AND P0, PT, R8, RZ, PT ;  /* 0x000000ff0800720c */ /* 0x000fe40003f06270 */
[C---:B------:R-:W-:Y:S01]  /*2aa0*/  LOP3.LUT R8, R3.reuse, 0x6c, RZ, 0xfc, !PT ;  /* 0x0000006c03087812 */ /* 0x040fe200078efcff */
[----:B------:R-:W-:Y:S01]  /*2ab0*/  IMAD R77, R2, R4, R77 ;  /* 0x00000004024d7224 */ /* 0x000fe200078e024d */
[----:B------:R-:W-:Y:S01]  /*2ac0*/  LOP3.LUT R11, R3, 0x7a, RZ, 0xfc, !PT ;  /* 0x0000007a030b7812 */ /* 0x000fe200078efcff */
[----:B------:R-:W-:Y:S01]  /*2ad0*/  IMAD.HI.U32 R4, R0, R75, RZ ;  /* 0x0000004b00047227 */ /* 0x000fe200078e00ff */
[----:B------:R-:W-:-:S02]  /*2ae0*/  IABS R71, R8 ;  /* 0x0000000800477213 */ /* 0x000fc40000000000 */
[----:B------:R-:W-:Y:S01]  /*2af0*/  IABS R159, R11 ;  /* 0x0000000b009f7213 */ /* 0x000fe20000000000 */
[----:B------:R-:W-:Y:S02]  /*2b00*/  IMAD.MOV R4, RZ, RZ, -R4 ;  /* 0x000000ffff047224 */ /* 0x000fe400078e0a04 */
[--C-:B------:R-:W-:Y:S02]  /*2b10*/  @!P6 IMAD.IADD R65, R65, 0x1, -R2.reuse ;  /* 0x000000014141e824 */ /* 0x100fe400078e0a02 */
[----:B------:R-:W-:Y:S02]  /*2b20*/  @!P4 IMAD.IADD R79, R79, 0x1, -R2 ;  /* 0x000000014f4fc824 */ /* 0x000fe400078e0a02 */
[C---:B------:R-:W-:Y:S01]  /*2b30*/  IMAD R75, R2.reuse, R4, R75 ;  /* 0x00000004024b7224 */ /* 0x040fe200078e024b */
[C---:B------:R-:W-:Y:S01]  /*2b40*/  ISETP.GT.U32.AND P6, PT, R2.reuse, R65, PT ;  /* 0x000000410200720c */ /* 0x040fe20003fc4070 */
[----:B------:R-:W-:Y:S02]  /*2b50*/  @!P1 IMAD.MOV R79, RZ, RZ, -R79 ;  /* 0x000000ffff4f9224 */ /* 0x000fe400078e0a4f */
[----:B------:R-:W-:Y:S01]  /*2b60*/  IMAD.MOV R5, RZ, RZ, -R5 ;  /* 0x000000ffff057224 */ /* 0x000fe200078e0a05 */
[C---:B------:R-:W-:Y:S01]  /*2b70*/  ISETP.GT.U32.AND P1, PT, R2.reuse, R75, PT ;  /* 0x0000004b0200720c */ /* 0x040fe20003f24070 */
[----:B------:R-:W-:Y:S01]  /*2b80*/  @!P3 IMAD.MOV R81, RZ, RZ, -R81 ;  /* 0x000000ffff51b224 */ /* 0x000fe200078e0a51 */
[C---:B------:R-:W-:Y:S01]  /*2b90*/  ISETP.GT.U32.AND P3, PT, R2.reuse, R77, PT ;  /* 0x0000004d0200720c */ /* 0x040fe20003f64070 */
[----:B------:R-:W-:Y:S01]  /*2ba0*/  IMAD R67, R2, R5, R67 ;  /* 0x0000000502437224 */ /* 0x000fe200078e0243 */
[----:B------:R-:W-:Y:S01]  /*2bb0*/  LOP3.LUT R5, R3, 0x68, RZ, 0xfc, !PT ;  /* 0x0000006803057812 */ /* 0x000fe200078efcff */
[----:B------:R-:W-:Y:S01]  /*2bc0*/  @!P5 IMAD.MOV R63, RZ, RZ, -R63 ;  /* 0x000000ffff3fd224 */ /* 0x000fe200078e0a3f */
[----:B------:R-:W-:-:S02]  /*2bd0*/  ISETP.GE.AND P5, PT, R9, RZ, PT ;  /* 0x000000ff0900720c */ /* 0x000fc40003fa6270 */
[----:B------:R-:W-:Y:S01]  /*2be0*/  ISETP.GT.U32.AND P4, PT, R2, R67, PT ;  /* 0x000000430200720c */ /* 0x000fe20003f84070 */
[--C-:B------:R-:W-:Y:S01]  /*2bf0*/  @!P6 IMAD.IADD R65, R65, 0x1, -R2.reuse ;  /* 0x000000014141e824 */ /* 0x100fe200078e0a02 */
[----:B------:R-:W-:Y:S02]  /*2c00*/  IABS R69, R5 ;  /* 0x0000000500457213 */ /* 0x000fe40000000000 */
[----:B------:R-:W-:Y:S01]  /*2c10*/  ISETP.GE.AND P6, PT, R6, RZ, PT ;  /* 0x000000ff0600720c */ /* 0x000fe20003fc6270 */
[----:B------:R-:W-:Y:S01]  /*2c20*/  @!P1 IMAD.IADD R75, R75, 0x1, -R2 ;  /* 0x000000014b4b9824 */ /* 0x000fe200078e0a02 */
[----:B------:R-:W-:Y:S01]  /*2c30*/  LOP3.LUT R9, R3, 0x72, RZ, 0xfc, !PT ;  /* 0x0000007203097812 */ /* 0x000fe200078efcff */
[----:B------:R-:W-:Y:S01]  /*2c40*/  @!P2 IMAD.MOV R65, RZ, RZ, -R65 ;  /* 0x000000ffff41a224 */ /* 0x000fe200078e0a41 */
[----:B------:R-:W-:Y:S01]  /*2c50*/  ISETP.GE.AND P2, PT, R5, RZ, PT ;  /* 0x000000ff0500720c */ /* 0x000fe20003f46270 */
[----:B------:R-:W-:Y:S01]  /*2c60*/  IMAD.HI.U32 R5, R0, R73, RZ ;  /* 0x0000004900057227 */ /* 0x000fe200078e00ff */
[----:B------:R-:W-:-:S02]  /*2c70*/  ISETP.GT.U32.AND P1, PT, R2, R75, PT ;  /* 0x0000004b0200720c */ /* 0x000fc40003f24070 */
[----:B------:R-:W-:Y:S01]  /*2c80*/  IABS R151, R9 ;  /* 0x0000000900977213 */ /* 0x000fe20000000000 */
[--C-:B------:R-:W-:Y:S02]  /*2c90*/  @!P3 IMAD.IADD R77, R77, 0x1, -R2.reuse ;  /* 0x000000014d4db824 */ /* 0x100fe400078e0a02 */
[----:B------:R-:W-:Y:S02]  /*2ca0*/  IMAD.MOV R5, RZ, RZ, -R5 ;  /* 0x000000ffff057224 */ /* 0x000fe400078e0a05 */
[----:B------:R-:W-:Y:S01]  /*2cb0*/  @!P4 IMAD.IADD R67, R67, 0x1, -R2 ;  /* 0x000000014343c824 */ /* 0x000fe200078e0a02 */
[C---:B------:R-:W-:Y:S01]  /*2cc0*/  ISETP.GT.U32.AND P3, PT, R2.reuse, R77, PT ;  /* 0x0000004d0200720c */ /* 0x040fe20003f64070 */
[----:B------:R-:W-:Y:S02]  /*2cd0*/  IMAD R73, R2, R5, R73 ;  /* 0x0000000502497224 */ /* 0x000fe400078e0249 */
[----:B------:R-:W-:Y:S01]  /*2ce0*/  IMAD.HI.U32 R4, R0, R69, RZ ;  /* 0x0000004500047227 */ /* 0x000fe200078e00ff */
[----:B------:R-:W-:-:S03]  /*2cf0*/  ISETP.GT.U32.AND P4, PT, R2, R67, PT ;  /* 0x000000430200720c */ /* 0x000fc60003f84070 */
[----:B------:R-:W-:Y:S01]  /*2d00*/  @!P1 IMAD.IADD R75, R75, 0x1, -R2 ;  /* 0x000000014b4b9824 */ /* 0x000fe200078e0a02 */
[----:B------:R-:W-:Y:S01]  /*2d10*/  ISETP.GT.U32.AND P1, PT, R2, R73, PT ;  /* 0x000000490200720c */ /* 0x000fe20003f24070 */
[----:B------:R-:W-:Y:S02]  /*2d20*/  IMAD.MOV R4, RZ, RZ, -R4 ;  /* 0x000000ffff047224 */ /* 0x000fe400078e0a04 */
[----:B------:R-:W-:-:S04]  /*2d30*/  IMAD.HI.U32 R6, R0, R71, RZ ;  /* 0x0000004700067227 */ /* 0x000fc800078e00ff */
[--C-:B------:R-:W-:Y:S01]  /*2d40*/  @!P3 IMAD.IADD R77, R77, 0x1, -R2.reuse ;  /* 0x000000014d4db824 */ /* 0x100fe200078e0a02 */
[----:B------:R-:W-:Y:S01]  /*2d50*/  ISETP.GE.AND P3, PT, R7, RZ, PT ;  /* 0x000000ff0700720c */ /* 0x000fe20003f66270 */
[----:B------:R-:W-:Y:S01]  /*2d60*/  IMAD R69, R2, R4, R69 ;  /* 0x0000000402457224 */ /* 0x000fe200078e0245 */
[----:B------:R-:W-:Y:S01]  /*2d70*/  LOP3.LUT R4, R3, 0x6e, RZ, 0xfc, !PT ;  /* 0x0000006e03047812 */ /* 0x000fe200078efcff */
[----:B------:R-:W-:Y:S01]  /*2d80*/  @!P4 IMAD.IADD R67, R67, 0x1, -R2 ;  /* 0x000000014343c824 */ /* 0x000fe200078e0a02 */
[----:B------:R-:W-:Y:S01]  /*2d90*/  ISETP.GE.AND P4, PT, R8, RZ, PT ;  /* 0x000000ff0800720c */ /* 0x000fe20003f86270 */
[----:B------:R-:W-:Y:S01]  /*2da0*/  @!P0 IMAD.MOV R77, RZ, RZ, -R77 ;  /* 0x000000ffff4d8224 */ /* 0x000fe200078e0a4d */
[C---:B------:R-:W-:Y:S01]  /*2db0*/  ISETP.GT.U32.AND P0, PT, R2.reuse, R69, PT ;  /* 0x000000450200720c */ /* 0x040fe20003f04070 */
[----:B------:R-:W-:Y:S01]  /*2dc0*/  IMAD.MOV R6, RZ, RZ, -R6 ;  /* 0x000000ffff067224 */ /* 0x000fe200078e0a06 */
[----:B------:R-:W-:Y:S01]  /*2dd0*/  LOP3.LUT R8, R3, 0x70, RZ, 0xfc, !PT ;  /* 0x0000007003087812 */ /* 0x000fe200078efcff */
[----:B------:R-:W-:Y:S01]  /*2de0*/  @!P1 IMAD.IADD R73, R73, 0x1, -R2 ;  /* 0x0000000149499824 */ /* 0x000fe200078e0a02 */
[----:B------:R-:W-:Y:S01]  /*2df0*/  IABS R147, R4 ;  /* 0x0000000400937213 */ /* 0x000fe20000000000 */
[----:B------:R-:W-:Y:S01]  /*2e00*/  IMAD R71, R2, R6, R71 ;  /* 0x0000000602477224 */ /* 0x000fe200078e0247 */
[----:B------:R-:W-:Y:S01]  /*2e10*/  IABS R149, R8 ;  /* 0x0000000800957213 */ /* 0x000fe20000000000 */
[----:B------:R-:W-:Y:S01]  /*2e20*/  @!P5 IMAD.MOV R67, RZ, RZ, -R67 ;  /* 0x000000ffff43d224 */ /* 0x000fe200078e0a43 */
[----:B------:R-:W-:Y:S01]  /*2e30*/  ISETP.GE.AND P5, PT, R4, RZ, PT ;  /* 0x000000ff0400720c */ /* 0x000fe20003fa6270 */
[----:B------:R-:W-:Y:S01]  /*2e40*/  IMAD.HI.U32 R4, R0, R147, RZ ;  /* 0x0000009300047227 */ /* 0x000fe200078e00ff */
[----:B------:R-:W-:-:S03]  /*2e50*/  ISETP.GT.U32.AND P1, PT, R2, R73, PT ;  /* 0x000000490200720c */ /* 0x000fc60003f24070 */
[----:B------:R-:W-:Y:S01]  /*2e60*/  @!P6 IMAD.MOV R75, RZ, RZ, -R75 ;  /* 0x000000ffff4be224 */ /* 0x000fe200078e0a4b */
[----:B------:R-:W-:Y:S01]  /*2e70*/  ISETP.GT.U32.AND P6, PT, R2, R71, PT ;  /* 0x000000470200720c */ /* 0x000fe20003fc4070 */
[----:B------:R-:W-:-:S04]  /*2e80*/  IMAD.HI.U32 R5, R0, R149, RZ ;  /* 0x0000009500057227 */ /* 0x000fc800078e00ff */
[----:B------:R-:W-:Y:S02]  /*2e90*/  IMAD.MOV R4, RZ, RZ, -R4 ;  /* 0x000000ffff047224 */ /* 0x000fe400078e0a04 */
[--C-:B------:R-:W-:Y:S02]  /*2ea0*/  @!P0 IMAD.IADD R69, R69, 0x1, -R2.reuse ;  /* 0x0000000145458824 */ /* 0x100fe400078e0a02 */
[----:B------:R-:W-:Y:S02]  /*2eb0*/  IMAD.MOV R5, RZ, RZ, -R5 ;  /* 0x000000ffff057224 */ /* 0x000fe400078e0a05 */
[C---:B------:R-:W-:Y:S01]  /*2ec0*/  IMAD R147, R2.reuse, R4, R147 ;  /* 0x0000000402937224 */ /* 0x040fe200078e0293 */
[C---:B------:R-:W-:Y:S01]  /*2ed0*/  ISETP.GT.U32.AND P0, PT, R2.reuse, R69, PT ;  /* 0x000000450200720c */ /* 0x040fe20003f04070 */
[C---:B------:R-:W-:Y:S02]  /*2ee0*/  IMAD R149, R2.reuse, R5, R149 ;  /* 0x0000000502957224 */ /* 0x040fe400078e0295 */
[----:B------:R-:W-:Y:S01]  /*2ef0*/  @!P1 IMAD.IADD R73, R73, 0x1, -R2 ;  /* 0x0000000149499824 */ /* 0x000fe200078e0a02 */
[----:B------:R-:W-:Y:S01]  /*2f00*/  ISETP.GT.U32.AND P1, PT, R2, R147, PT ;  /* 0x000000930200720c */ /* 0x000fe20003f24070 */
[----:B------:R-:W-:-:S04]  /*2f10*/  IMAD.HI.U32 R7, R0, R153, RZ ;  /* 0x0000009900077227 */ /* 0x000fc800078e00ff */
[--C-:B------:R-:W-:Y:S01]  /*2f20*/  @!P6 IMAD.IADD R71, R71, 0x1, -R2.reuse ;  /* 0x000000014747e824 */ /* 0x100fe200078e0a02 */
[----:B------:R-:W-:Y:S01]  /*2f30*/  ISETP.GT.U32.AND P6, PT, R2, R149, PT ;  /* 0x000000950200720c */ /* 0x000fe20003fc4070 */
[----:B------:R-:W-:Y:S02]  /*2f40*/  IMAD.MOV R7, RZ, RZ, -R7 ;  /* 0x000000ffff077224 */ /* 0x000fe400078e0a07 */
[--C-:B------:R-:W-:Y:S01]  /*2f50*/  @!P0 IMAD.IADD R69, R69, 0x1, -R2.reuse ;  /* 0x0000000145458824 */ /* 0x100fe200078e0a02 */
[----:B------:R-:W-:Y:S01]  /*2f60*/  ISETP.GE.AND P0, PT, R8, RZ, PT ;  /* 0x000000ff0800720c */ /* 0x000fe20003f06270 */
[----:B------:R-:W-:Y:S01]  /*2f70*/  IMAD R153, R2, R7, R153 ;  /* 0x0000000702997224 */ /* 0x000fe200078e0299 */
[----:B------:R-:W-:Y:S01]  /*2f80*/  LOP3.LUT R7, R3, 0x76, RZ, 0xfc, !PT ;  /* 0x0000007603077812 */ /* 0x000fe200078efcff */
[----:B------:R-:W-:Y:S01]  /*2f90*/  @!P1 IMAD.IADD R147, R147, 0x1, -R2 ;  /* 0x0000000193939824 */ /* 0x000fe200078e0a02 */
[----:B------:R-:W-:Y:S01]  /*2fa0*/  LOP3.LUT R8, R3, 0x78, RZ, 0xfc, !PT ;  /* 0x0000007803087812 */ /* 0x000fe200078efcff */
[----:B------:R-:W-:Y:S01]  /*2fb0*/  IMAD.HI.U32 R6, R0, R151, RZ ;  /* 0x0000009700067227 */ /* 0x000fe200078e00ff */
[----:B------:R-:W-:-:S02]  /*2fc0*/  IABS R155, R7 ;  /* 0x00000007009b7213 */ /* 0x000fc40000000000 */
[C---:B------:R-:W-:Y:S01]  /*2fd0*/  ISETP.GT.U32.AND P1, PT, R2.reuse, R71, PT ;  /* 0x000000470200720c */ /* 0x040fe20003f24070 */
[----:B------:R-:W-:Y:S01]  /*2fe0*/  @!P6 IMAD.IADD R149, R149, 0x1, -R2 ;  /* 0x000000019595e824 */ /* 0x000fe200078e0a02 */
[----:B------:R-:W-:Y:S01]  /*2ff0*/  IABS R157, R8 ;  /* 0x00000008009d7213 */ /* 0x000fe20000000000 */
[----:B------:R-:W-:Y:S01]  /*3000*/  @!P2 IMAD.MOV R69, RZ, RZ, -R69 ;  /* 0x000000ffff45a224 */ /* 0x000fe200078e0a45 */
[C---:B------:R-:W-:Y:S01]  /*3010*/  ISETP.GT.U32.AND P2, PT, R2.reuse, R147, PT ;  /* 0x000000930200720c */ /* 0x040fe20003f44070 */
[----:B------:R-:W-:Y:S01]  /*3020*/  IMAD.MOV R6, RZ, RZ, -R6 ;  /* 0x000000ffff067224 */ /* 0x000fe200078e0a06 */
[----:B------:R-:W-:Y:S01]  /*3030*/  ISETP.GT.U32.AND P6, PT, R2, R149, PT ;  /* 0x000000950200720c */ /* 0x000fe20003fc4070 */
[----:B------:R-:W-:-:S04]  /*3040*/  IMAD.HI.U32 R4, R0, R155, RZ ;  /* 0x0000009b00047227 */ /* 0x000fc800078e00ff */
[----:B------:R-:W-:Y:S02]  /*3050*/  IMAD R151, R2, R6, R151 ;  /* 0x0000000602977224 */ /* 0x000fe400078e0297 */
[----:B------:R-:W-:-:S04]  /*3060*/  IMAD.HI.U32 R5, R0, R157, RZ ;  /* 0x0000009d00057227 */ /* 0x000fc800078e00ff */
[----:B------:R-:W-:Y:S02]  /*3070*/  IMAD.MOV R4, RZ, RZ, -R4 ;  /* 0x000000ffff047224 */ /* 0x000fe400078e0a04 */
[----:B------:R-:W-:Y:S02]  /*3080*/  IMAD.MOV R6, RZ, RZ, -R5 ;  /* 0x000000ffff067224 */ /* 0x000fe400078e0a05 */
[----:B------:R-:W-:Y:S01]  /*3090*/  @!P3 IMAD.MOV R73, RZ, RZ, -R73 ;  /* 0x000000ffff49b224 */ /* 0x000fe200078e0a49 */
[C---:B------:R-:W-:Y:S01]  /*30a0*/  ISETP.GT.U32.AND P3, PT, R2.reuse, R151, PT ;  /* 0x000000970200720c */ /* 0x040fe20003f64070 */
[--C-:B------:R-:W-:Y:S01]  /*30b0*/  @!P1 IMAD.IADD R71, R71, 0x1, -R2.reuse ;  /* 0x0000000147479824 */ /* 0x100fe200078e0a02 */
[C---:B------:R-:W-:Y:S01]  /*30c0*/  ISETP.GT.U32.AND P1, PT, R2.reuse, R153, PT ;  /* 0x000000990200720c */ /* 0x040fe20003f24070 */
[C---:B------:R-:W-:Y:S02]  /*30d0*/  IMAD R155, R2.reuse, R4, R155 ;  /* 0x00000004029b7224 */ /* 0x040fe400078e029b */
[C---:B------:R-:W-:Y:S01]  /*30e0*/  IMAD R157, R2.reuse, R6, R157 ;  /* 0x00000006029d7224 */ /* 0x040fe200078e029d */
[----:B------:R-:W-:Y:S01]  /*30f0*/  LOP3.LUT R6, R3, 0x7e, RZ, 0xfc, !PT ;  /* 0x0000007e03067812 */ /* 0x000fe200078efcff */
[--C-:B------:R-:W-:Y:S01]  /*3100*/  @!P2 IMAD.IADD R147, R147, 0x1, -R2.reuse ;  /* 0x000000019393a824 */ /* 0x100fe200078e0a02 */
[C---:B------:R-:W-:Y:S01]  /*3110*/  ISETP.GT.U32.AND P2, PT, R2.reuse, R155, PT ;  /* 0x0000009b0200720c */ /* 0x040fe20003f44070 */
[--C-:B------:R-:W-:Y:S01]  /*3120*/  @!P6 IMAD.IADD R149, R149, 0x1, -R2.reuse ;  /* 0x000000019595e824 */ /* 0x100fe200078e0a02 */
[----:B------:R-:W-:Y:S01]  /*3130*/  ISETP.GT.U32.AND P6, PT, R2, R157, PT ;  /* 0x0000009d0200720c */ /* 0x000fe20003fc4070 */
[----:B------:R-:W-:Y:S01]  /*3140*/  @!P4 IMAD.MOV R71, RZ, RZ, -R71 ;  /* 0x000000ffff47c224 */ /* 0x000fe200078e0a47 */
[----:B------:R-:W-:Y:S01]  /*3150*/  IABS R163, R6 ;  /* 0x0000000600a37213 */ /* 0x000fe20000000000 */
[--C-:B------:R-:W-:Y:S01]  /*3160*/  @!P3 IMAD.IADD R151, R151, 0x1, -R2.reuse ;  /* 0x000000019797b824 */ /* 0x100fe200078e0a02 */
[----:B------:R-:W-:Y:S01]  /*3170*/  ISETP.GE.AND P3, PT, R9, RZ, PT ;  /* 0x000000ff0900720c */ /* 0x000fe20003f66270 */
[----:B------:R-:W-:Y:S01]  /*3180*/  @!P1 IMAD.IADD R153, R153, 0x1, -R2 ;  /* 0x0000000199999824 */ /* 0x000fe200078e0a02 */
[----:B------:R-:W-:Y:S01]  /*3190*/  LOP3.LUT R9, R3, 0x80, RZ, 0xfc, !PT ;  /* 0x0000008003097812 */ /* 0x000fe200078efcff */
[----:B------:R-:W-:Y:S01]  /*31a0*/  IMAD.HI.U32 R5, R0, R161, RZ ;  /* 0x000000a100057227 */ /* 0x000fe200078e00ff */
[----:B------:R-:W-:-:S02]  /*31b0*/  ISETP.GE.AND P1, PT, R10, RZ, PT ;  /* 0x000000ff0a00720c */ /* 0x000fc40003f26270 */
[C---:B------:R-:W-:Y:S01]  /*31c0*/  ISETP.GT.U32.AND P4, PT, R2.reuse, R153, PT ;  /* 0x000000990200720c */ /* 0x040fe20003f84070 */
[--C-:B------:R-:W-:Y:S01]  /*31d0*/  @!P2 IMAD.IADD R155, R155, 0x1, -R2.reuse ;  /* 0x000000019b9ba824 */ /* 0x100fe200078e0a02 */
[C---:B------:R-:W-:Y:S01]  /*31e0*/  ISETP.GT.U32.AND P2, PT, R2.reuse, R151, PT ;  /* 0x000000970200720c */ /* 0x040fe20003f44070 */
[----:B------:R-:W-:Y:S01]  /*31f0*/  @!P6 IMAD.IADD R157, R157, 0x1, -R2 ;  /* 0x000000019d9de824 */ /* 0x000fe200078e0a02 */
[----:B------:R-:W-:Y:S01]  /*3200*/  IABS R165, R9 ;  /* 0x0000000900a57213 */ /* 0x000fe20000000000 */
[----:B------:R-:W-:Y:S01]  /*3210*/  IMAD.MOV R5, RZ, RZ, -R5 ;  /* 0x000000ffff057224 */ /* 0x000fe200078e0a05 */
[----:B------:R-:W-:Y:S01]  /*3220*/  ISETP.GT.U32.AND P6, PT, R2, R155, PT ;  /* 0x0000009b0200720c */ /* 0x000fe20003fc4070 */
[----:B------:R-:W-:Y:S01]  /*3230*/  IMAD.HI.U32 R4, R0, R159, RZ ;  /* 0x0000009f00047227 */ /* 0x000fe200078e00ff */
[----:B------:R-:W-:-:S03]  /*3240*/  LOP3.LUT R10, R3, 0x94, RZ, 0xfc, !PT ;  /* 0x00000094030a7812 */ /* 0x000fc600078efcff */
[C---:B------:R-:W-:Y:S01]  /*3250*/  IMAD R161, R2.reuse, R5, R161 ;  /* 0x0000000502a17224 */ /* 0x040fe200078e02a1 */
[----:B------:R-:W-:Y:S01]  /*3260*/  IABS R185, R10 ;  /* 0x0000000a00b97213 */ /* 0x000fe20000000000 */
[----:B------:R-:W-:Y:S02]  /*3270*/  IMAD.MOV R4, RZ, RZ, -R4 ;  /* 0x000000ffff047224 */ /* 0x000fe400078e0a04 */
[----:B------:R-:W-:Y:S01]  /*3280*/  @!P5 IMAD.MOV R147, RZ, RZ, -R147 ;  /* 0x000000ffff93d224 */ /* 0x000fe200078e0a93 */
[C---:B------:R-:W-:Y:S01]  /*3290*/  ISETP.GT.U32.AND P5, PT, R2.reuse, R157, PT ;  /* 0x0000009d0200720c */ /* 0x040fe20003fa4070 */
[--C-:B------:R-:W-:Y:S01]  /*32a0*/  @!P2 IMAD.IADD R151, R151, 0x1, -R2.reuse ;  /* 0x000000019797a824 */ /* 0x100fe200078e0a02 */
[----:B------:R-:W-:Y:S01]  /*32b0*/  ISETP.GE.AND P2, PT, R7, RZ, PT ;  /* 0x000000ff0700720c */ /* 0x000fe20003f46270 */
[----:B------:R-:W-:Y:S01]  /*32c0*/  @!P4 IMAD.IADD R153, R153, 0x1, -R2 ;  /* 0x000000019999c824 */ /* 0x000fe200078e0a02 */
[C---:B------:R-:W-:Y:S01]  /*32d0*/  ISETP.GT.U32.AND P4, PT, R2.reuse, R161, PT ;  /* 0x000000a10200720c */ /* 0x040fe20003f84070 */
[----:B------:R-:W-:Y:S01]  /*32e0*/  IMAD R159, R2, R4, R159 ;  /* 0x00000004029f7224 */ /* 0x000fe200078e029f */
[----:B------:R-:W-:Y:S01]  /*32f0*/  LOP3.LUT R7, R3, 0x8c, RZ, 0xfc, !PT ;  /* 0x0000008c03077812 */ /* 0x000fe200078efcff */
[----:B------:R-:W-:-:S03]  /*3300*/  IMAD.HI.U32 R4, R0, R163, RZ ;  /* 0x000000a300047227 */ /* 0x000fc600078e00ff */
[----:B------:R-:W-:Y:S01]  /*3310*/  IABS R177, R7 ;  /* 0x0000000700b17213 */ /* 0x000fe20000000000 */
[----:B------:R-:W-:Y:S01]  /*3320*/  @!P6 IMAD.IADD R155, R155, 0x1, -R2 ;  /* 0x000000019b9be824 */ /* 0x000fe200078e0a02 */
[----:B------:R-:W-:Y:S01]  /*3330*/  ISETP.GE.AND P6, PT, R8, RZ, PT ;  /* 0x000000ff0800720c */ /* 0x000fe20003fc6270 */
[----:B------:R-:W-:Y:S01]  /*3340*/  IMAD.HI.U32 R5, R0, R165, RZ ;  /* 0x000000a500057227 */ /* 0x000fe200078e00ff */
[----:B------:R-:W-:-:S03]  /*3350*/  LOP3.LUT R8, R3, 0x90, RZ, 0xfc, !PT ;  /* 0x0000009003087812 */ /* 0x000fc600078efcff */
[----:B------:R-:W-:Y:S01]  /*3360*/  IMAD.MOV R4, RZ, RZ, -R4 ;  /* 0x000000ffff047224 */ /* 0x000fe200078e0a04 */
[----:B------:R-:W-:Y:S01]  /*3370*/  IABS R181, R8 ;  /* 0x0000000800b57213 */ /* 0x000fe20000000000 */
[----:B------:R-:W-:Y:S01]  /*3380*/  @!P0 IMAD.MOV R149, RZ, RZ, -R149 ;  /* 0x000000ffff958224 */ /* 0x000fe200078e0a95 */
[C---:B------:R-:W-:Y:S01]  /*3390*/  ISETP.GT.U32.AND P0, PT, R2.reuse, R159, PT ;  /* 0x0000009f0200720c */ /* 0x040fe20003f04070 */
[----:B------:R-:W-:Y:S02]  /*33a0*/  IMAD.MOV R5, RZ, RZ, -R5 ;  /* 0x000000ffff057224 */ /* 0x000fe400078e0a05 */
[C---:B------:R-:W-:Y:S01]  /*33b0*/  IMAD R163, R2.reuse, R4, R163 ;  /* 0x0000000402a37224 */ /* 0x040fe200078e02a3 */
[----:B------:R-:W-:Y:S01]  /*33c0*/  LOP3.LUT R4, R3, 0x82, RZ, 0xfc, !PT ;  /* 0x0000008203047812 */ /* 0x000fe200078efcff */
[--C-:B------:R-:W-:Y:S01]  /*33d0*/  @!P5 IMAD.IADD R157, R157, 0x1, -R2.reuse ;  /* 0x000000019d9dd824 */ /* 0x100fe200078e0a02 */
[----:B------:R-:W-:Y:S01]  /*33e0*/  ISETP.GE.AND P5, PT, R11, RZ, PT ;  /* 0x000000ff0b00720c */ /* 0x000fe20003fa6270 */
[--C-:B------:R-:W-:Y:S01]  /*33f0*/  @!P4 IMAD.IADD R161, R161, 0x1, -R2.reuse ;  /* 0x00000001a1a1c824 */ /* 0x100fe200078e0a02 */
[----:B------:R-:W-:Y:S01]  /*3400*/  IABS R167, R4 ;  /* 0x0000000400a77213 */ /* 0x000fe20000000000 */
        /* <DEDUP_REMOVED lines=8> */
[----:B------:R-:W-:Y:S01]  /*3490*/  @!P0 IMAD.IADD R159, R159, 0x1, -R2 ;  /* 0x000000019f9f8824 */ /* 0x000fe200078e0a02 */
[----:B------:R-:W-:Y:S01]  /*34a0*/  IABS R169, R5 ;  /* 0x0000000500a97213 */ /* 0x000fe20000000000 */
[----:B------:R-:W-:Y:S01]  /*34b0*/  @!P3 IMAD.MOV R151, RZ, RZ, -R151 ;  /* 0x000000ffff97b224 */ /* 0x000fe200078e0a97 */
[----:B------:R-:W-:-:S02]  /*34c0*/  ISETP.GE.AND P3, PT, R6, RZ, PT ;  /* 0x000000ff0600720c */ /* 0x000fc40003f66270 */
[----:B------:R-:W-:Y:S02]  /*34d0*/  ISETP.GT.U32.AND P4, PT, R2, R159, PT ;  /* 0x0000009f0200720c */ /* 0x000fe40003f84070 */
[----:B------:R-:W-:Y:S01]  /*34e0*/  ISETP.GE.AND P0, PT, R12, RZ, PT ;  /* 0x000000ff0c00720c */ /* 0x000fe20003f06270 */
[--C-:B------:R-:W-:Y:S01]  /*34f0*/  @!P2 IMAD.IADD R163, R163, 0x1, -R2.reuse ;  /* 0x00000001a3a3a824 */ /* 0x100fe200078e0a02 */
[----:B------:R-:W-:Y:S01]  /*3500*/  ISETP.GE.AND P2, PT, R5, RZ, PT ;  /* 0x000000ff0500720c */ /* 0x000fe20003f46270 */
[--C-:B------:R-:W-:Y:S01]  /*3510*/  @!P1 IMAD.IADD R161, R161, 0x1, -R2.reuse ;  /* 0x00000001a1a19824 */ /* 0x100fe200078e0a02 */
[----:B------:R-:W-:Y:S01]  /*3520*/  ISETP.GE.AND P1, PT, R4, RZ, PT ;  /* 0x000000ff0400720c */ /* 0x000fe20003f26270 */
[----:B------:R-:W-:Y:S01]  /*3530*/  @!P6 IMAD.IADD R165, R165, 0x1, -R2 ;  /* 0x00000001a5a5e824 */ /* 0x000fe200078e0a02 */
[----:B------:R-:W-:Y:S01]  /*3540*/  ISETP.GT.U32.AND P6, PT, R2, R163, PT ;  /* 0x000000a30200720c */ /* 0x000fe20003fc4070 */
[----:B------:R-:W-:Y:S01]  /*3550*/  IMAD.HI.U32 R4, R0, R167, RZ ;  /* 0x000000a700047227 */ /* 0x000fe200078e00ff */
[----:B------:R-:W-:-:S02]  /*3560*/  LOP3.LUT R6, R3, 0x86, RZ, 0xfc, !PT ;  /* 0x0000008603067812 */ /* 0x000fc400078efcff */
[----:B------:R-:W-:Y:S01]  /*3570*/  LOP3.LUT R11, R3, 0xd0, RZ, 0xfc, !PT ;  /* 0x000000d0030b7812 */ /* 0x000fe200078efcff */
[----:B------:R-:W-:Y:S01]  /*3580*/  IMAD.MOV R4, RZ, RZ, -R4 ;  /* 0x000000ffff047224 */ /* 0x000fe200078e0a04 */
[----:B------:R-:W-:Y:S01]  /*3590*/  IABS R171, R6 ;  /* 0x0000000600ab7213 */ /* 0x000fe20000000000 */
[--C-:B------:R-:W-:Y:S01]  /*35a0*/  @!P4 IMAD.IADD R159, R159, 0x1, -R2.reuse ;  /* 0x000000019f9fc824 */ /* 0x100fe200078e0a02 */
[----:B------:R-:W-:Y:S01]  /*35b0*/  ISETP.GE.AND P4, PT, R9, RZ, PT ;  /* 0x000000ff0900720c */ /* 0x000fe20003f86270 */
[----:B------:R-:W-:Y:S01]  /*35c0*/  IMAD R167, R2, R4, R167 ;  /* 0x0000000402a77224 */ /* 0x000fe200078e02a7 */
[C---:B------:R-:W-:Y:S01]  /*35d0*/  LOP3.LUT R4, R3.reuse, 0x88, RZ, 0xfc, !PT ;  /* 0x0000008803047812 */ /* 0x040fe200078efcff */
[----:B------:R-:W-:Y:S01]  /*35e0*/  IMAD.HI.U32 R5, R0, R169, RZ ;  /* 0x000000a900057227 */ /* 0x000fe200078e00ff */
[----:B------:R-:W-:Y:S02]  /*35f0*/  LOP3.LUT R9, R3, 0x92, RZ, 0xfc, !PT ;  /* 0x0000009203097812 */ /* 0x000fe400078efcff */
[----:B------:R-:W-:Y:S01]  /*3600*/  IABS R173, R4 ;  /* 0x0000000400ad7213 */ /* 0x000fe20000000000 */
[----:B------:R-:W-:Y:S01]  /*3610*/  @!P5 IMAD.MOV R159, RZ, RZ, -R159 ;  /* 0x000000ffff9fd224 */ /* 0x000fe200078e0a9f */
[C---:B------:R-:W-:Y:S01]  /*3620*/  ISETP.GT.U32.AND P5, PT, R2.reuse, R165, PT ;  /* 0x000000a50200720c */ /* 0x040fe20003fa4070 */
[----:B------:R-:W-:Y:S01]  /*3630*/  @!P6 IMAD.IADD R163, R163, 0x1, -R2 ;  /* 0x00000001a3a3e824 */ /* 0x000fe200078e0a02 */
[C---:B------:R-:W-:Y:S01]  /*3640*/  ISETP.GT.U32.AND P6, PT, R2.reuse, R167, PT ;  /* 0x000000a70200720c */ /* 0x040fe20003fc4070 */
[----:B------:R-:W-:Y:S01]  /*3650*/  IMAD.MOV R5, RZ, RZ, -R5 ;  /* 0x000000ffff057224 */ /* 0x000fe200078e0a05 */
[----:B------:R-:W-:Y:S01]  /*3660*/  IABS R183, R9 ;  /* 0x0000000900b77213 */ /* 0x000fe20000000000 */
[----:B------:R-:W-:Y:S01]  /*3670*/  @!P3 IMAD.MOV R163, RZ, RZ, -R163 ;  /* 0x000000ffffa3b224 */ /* 0x000fe200078e0aa3 */
[----:B------:R-:W-:Y:S01]  /*3680*/  IABS R245, R11 ;  /* 0x0000000b00f57213 */ /* 0x000fe20000000000 */
[----:B------:R-:W-:Y:S01]  /*3690*/  IMAD R169, R2, R5, R169 ;  /* 0x0000000502a97224 */ /* 0x000fe200078e02a9 */
[----:B------:R-:W-:Y:S01]  /*36a0*/  LOP3.LUT R12, R3, 0xe6, RZ, 0xfc, !PT ;  /* 0x000000e6030c7812 */ /* 0x000fe200078efcff */
[----:B------:R-:W-:Y:S01]  /*36b0*/  @!P0 IMAD.MOV R161, RZ, RZ, -R161 ;  /* 0x000000ffffa18224 */ /* 0x000fe200078e0aa1 */
[----:B------:R-:W-:-:S02]  /*36c0*/  ISETP.GE.AND P0, PT, R6, RZ, PT ;  /* 0x000000ff0600720c */ /* 0x000fc40003f06270 */
[----:B------:R-:W-:Y:S01]  /*36d0*/  ISETP.GT.U32.AND P3, PT, R2, R169, PT ;  /* 0x000000a90200720c */ /* 0x000fe20003f64070 */
[--C-:B------:R-:W-:Y:S01]  /*36e0*/  @!P5 IMAD.IADD R165, R165, 0x1, -R2.reuse ;  /* 0x00000001a5a5d824 */ /* 0x100fe200078e0a02 */
[----:B------:R-:W-:Y:S01]  /*36f0*/  ISETP.GE.AND P5, PT, R4, RZ, PT ;  /* 0x000000ff0400720c */ /* 0x000fe20003fa6270 */
[----:B------:R-:W-:Y:S01]  /*3700*/  @!P6 IMAD.IADD R167, R167, 0x1, -R2 ;  /* 0x00000001a7a7e824 */ /* 0x000fe200078e0a02 */
[----:B------:R-:W-:Y:S01]  /*3710*/  LOP3.LUT R6, R3, 0x8a, RZ, 0xfc, !PT ;  /* 0x0000008a03067812 */ /* 0x000fe200078efcff */
[----:B------:R-:W-:Y:S01]  /*3720*/  IMAD.HI.U32 R4, R0, R171, RZ ;  /* 0x000000ab00047227 */ /* 0x000fe200078e00ff */
[----:B------:R-:W-:Y:S02]  /*3730*/  IABS R129, R12 ;  /* 0x0000000c00817213 */ /* 0x000fe40000000000 */
[----:B------:R-:W-:Y:S01]  /*3740*/  ISETP.GT.U32.AND P6, PT, R2, R167, PT ;  /* 0x000000a70200720c */ /* 0x000fe20003fc4070 */
[----:B------:R-:W-:Y:S01]  /*3750*/  IMAD.MOV R5, RZ, RZ, -R4 ;  /* 0x000000ffff057224 */ /* 0x000fe200078e0a04 */
[----:B------:R-:W-:Y:S01]  /*3760*/  IABS R175, R6 ;  /* 0x0000000600af7213 */ /* 0x000fe20000000000 */
[----:B------:R-:W-:-:S04]  /*3770*/  IMAD.HI.U32 R4, R0, R173, RZ ;  /* 0x000000ad00047227 */ /* 0x000fc800078e00ff */
[----:B------:R-:W-:Y:S02]  /*3780*/  @!P3 IMAD.IADD R169, R169, 0x1, -R2 ;  /* 0x00000001a9a9b824 */ /* 0x000fe400078e0a02 */
[----:B------:R-:W-:Y:S02]  /*3790*/  IMAD.MOV R4, RZ, RZ, -R4 ;  /* 0x000000ffff047224 */ /* 0x000fe400078e0a04 */
[C---:B------:R-:W-:Y:S01]  /*37a0*/  IMAD R171, R2.reuse, R5, R171 ;  /* 0x0000000502ab7224 */ /* 0x040fe200078e02ab */
[C---:B------:R-:W-:Y:S01]  /*37b0*/  ISETP.GT.U32.AND P3, PT, R2.reuse, R169, PT ;  /* 0x000000a90200720c */ /* 0x040fe20003f64070 */
[----:B------:R-:W-:Y:S02]  /*37c0*/  IMAD R173, R2, R4, R173 ;  /* 0x0000000402ad7224 */ /* 0x000fe400078e02ad */
[----:B------:R-:W-:-:S04]  /*37d0*/  IMAD.HI.U32 R4, R0, R175, RZ ;  /* 0x000000af00047227 */ /* 0x000fc800078e00ff */
[----:B------:R-:W-:Y:S01]  /*37e0*/  @!P6 IMAD.IADD R167, R167, 0x1, -R2 ;  /* 0x00000001a7a7e824 */ /* 0x000fe200078e0a02 */
[----:B------:R-:W-:Y:S01]  /*37f0*/  ISETP.GT.U32.AND P6, PT, R2, R171, PT ;  /* 0x000000ab0200720c */ /* 0x000fe20003fc4070 */
[----:B------:R-:W-:-:S04]  /*3800*/  IMAD.HI.U32 R5, R0, R177, RZ ;  /* 0x000000b100057227 */ /* 0x000fc800078e00ff */
[----:B------:R-:W-:Y:S02]  /*3810*/  IMAD.MOV R4, RZ, RZ, -R4 ;  /* 0x000000ffff047224 */ /* 0x000fe400078e0a04 */
[----:B------:R-:W-:Y:S02]  /*3820*/  IMAD.MOV R5, RZ, RZ, -R5 ;  /* 0x000000ffff057224 */ /* 0x000fe400078e0a05 */
[----:B------:R-:W-:Y:S02]  /*3830*/  IMAD R175, R2, R4, R175 ;  /* 0x0000000402af7224 */ /* 0x000fe400078e02af */
[----:B------:R-:W-:Y:S01]  /*3840*/  @!P4 IMAD.MOV R165, RZ, RZ, -R165 ;  /* 0x000000ffffa5c224 */ /* 0x000fe200078e0aa5 */
[----:B------:R-:W-:Y:S01]  /*3850*/  ISETP.GE.AND P4, PT, R6, RZ, PT ;  /* 0x000000ff0600720c */ /* 0x000fe20003f86270 */
[C---:B------:R-:W-:Y:S01]  /*3860*/  IMAD R177, R2.reuse, R5, R177 ;  /* 0x0000000502b17224 */ /* 0x040fe200078e02b1 */
[----:B------:R-:W-:Y:S01]  /*3870*/  LOP3.LUT R6, R3, 0x8e, RZ, 0xfc, !PT ;  /* 0x0000008e03067812 */ /* 0x000fe200078efcff */
[--C-:B------:R-:W-:Y:S01]  /*3880*/  @!P3 IMAD.IADD R169, R169, 0x1, -R2.reuse ;  /* 0x00000001a9a9b824 */ /* 0x100fe200078e0a02 */
[C---:B------:R-:W-:Y:S01]  /*3890*/  ISETP.GT.U32.AND P3, PT, R2.reuse, R175, PT ;  /* 0x000000af0200720c */ /* 0x040fe20003f64070 */
[----:B------:R-:W-:Y:S01]  /*38a0*/  @!P6 IMAD.IADD R171, R171, 0x1, -R2 ;  /* 0x00000001ababe824 */ /* 0x000fe200078e0a02 */
[C---:B------:R-:W-:Y:S01]  /*38b0*/  ISETP.GT.U32.AND P6, PT, R2.reuse, R177, PT ;  /* 0x000000b10200720c */ /* 0x040fe20003fc4070 */
[----:B------:R-:W-:Y:S01]  /*38c0*/  @!P1 IMAD.MOV R167, RZ, RZ, -R167 ;  /* 0x000000ffffa79224 */ /* 0x000fe200078e0aa7 */
[----:B------:R-:W-:Y:S01]  /*38d0*/  IABS R179, R6 ;  /* 0x0000000600b37213 */ /* 0x000fe20000000000 */
[----:B------:R-:W-:Y:S01]  /*38e0*/  @!P2 IMAD.MOV R169, RZ, RZ, -R169 ;  /* 0x000000ffffa9a224 */ /* 0x000fe200078e0aa9 */
[----:B------:R-:W-:Y:S01]  /*38f0*/  ISETP.GT.U32.AND P1, PT, R2, R173, PT ;  /* 0x000000ad0200720c */ /* 0x000fe20003f24070 */
[----:B------:R-:W-:-:S04]  /*3900*/  IMAD.HI.U32 R5, R0, R185, RZ ;  /* 0x000000b900057227 */ /* 0x000fc800078e00ff */
[----:B------:R-:W-:-:S04]  /*3910*/  IMAD.HI.U32 R4, R0, R179, RZ ;  /* 0x000000b300047227 */ /* 0x000fc800078e00ff */
[----:B------:R-:W-:Y:S02]  /*3920*/  @!P3 IMAD.IADD R175, R175, 0x1, -R2 ;  /* 0x00000001afafb824 */ /* 0x000fe400078e0a02 */
[----:B------:R-:W-:Y:S02]  /*3930*/  IMAD.MOV R4, RZ, RZ, -R4 ;  /* 0x000000ffff047224 */ /* 0x000fe400078e0a04 */
[----:B------:R-:W-:Y:S01]  /*3940*/  @!P6 IMAD.IADD R177, R177, 0x1, -R2 ;  /* 0x00000001b1b1e824 */ /* 0x000fe200078e0a02 */
[C---:B------:R-:W-:Y:S01]  /*3950*/  ISETP.GT.U32.AND P6, PT, R2.reuse, R175, PT ;  /* 0x000000af0200720c */ /* 0x040fe20003fc4070 */
[----:B------:R-:W-:Y:S02]  /*3960*/  IMAD R179, R2, R4, R179 ;  /* 0x0000000402b37224 */ /* 0x000fe400078e02b3 */
[----:B------:R-:W-:Y:S01]  /*3970*/  IMAD.HI.U32 R4, R0, R181, RZ ;  /* 0x000000b500047227 */ /* 0x000fe200078e00ff */
[----:B------:R-:W-:-:S03]  /*3980*/  ISETP.GT.U32.AND P2, PT, R2, R177, PT ;  /* 0x000000b10200720c */ /* 0x000fc60003f44070 */
[----:B------:R-:W-:Y:S01]  /*3990*/  @!P1 IMAD.IADD R173, R173, 0x1, -R2 ;  /* 0x00000001adad9824 */ /* 0x000fe200078e0a02 */
[C---:B------:R-:W-:Y:S01]  /*39a0*/  ISETP.GT.U32.AND P1, PT, R2.reuse, R171, PT ;  /* 0x000000ab0200720c */ /* 0x040fe20003f24070 */
[----:B------:R-:W-:Y:S02]  /*39b0*/  IMAD.MOV R4, RZ, RZ, -R4 ;  /* 0x000000ffff047224 */ /* 0x000fe400078e0a04 */
[----:B------:R-:W-:Y:S01]  /*39c0*/  IMAD.MOV R5, RZ, RZ, -R5 ;  /* 0x000000ffff057224 */ /* 0x000fe200078e0a05 */
[C---:B------:R-:W-:Y:S01]  /*39d0*/  ISETP.GT.U32.AND P3, PT, R2.reuse, R173, PT ;  /* 0x000000ad0200720c */ /* 0x040fe20003f64070 */
[----:B------:R-:W-:Y:S02]  /*39e0*/  IMAD R181, R2, R4, R181 ;  /* 0x0000000402b57224 */ /* 0x000fe400078e02b5 */
[----:B------:R-:W-:Y:S02]  /*39f0*/  @!P6 IMAD.IADD R175, R175, 0x1, -R2 ;  /* 0x00000001afafe824 */ /* 0x000fe400078e0a02 */
[----:B------:R-:W-:Y:S01]  /*3a00*/  IMAD.HI.U32 R4, R0, R183, RZ ;  /* 0x000000b700047227 */ /* 0x000fe200078e00ff */
[----:B------:R-:W-:-:S03]  /*3a10*/  ISETP.GT.U32.AND P6, PT, R2, R181, PT ;  /* 0x000000b50200720c */ /* 0x000fc60003fc4070 */
[----:B------:R-:W-:Y:S02]  /*3a20*/  IMAD.MOV R4, RZ, RZ, -R4 ;  /* 0x000000ffff047224 */ /* 0x000fe400078e0a04 */
[--C-:B------:R-:W-:Y:S01]  /*3a30*/  @!P1 IMAD.IADD R171, R171, 0x1, -R2.reuse ;  /* 0x00000001abab9824 */ /* 0x100fe200078e0a02 */
[C---:B------:R-:W-:Y:S01]  /*3a40*/  ISETP.GT.U32.AND P1, PT, R2.reuse, R179, PT ;  /* 0x000000b30200720c */ /* 0x040fe20003f24070 */
[--C-:B------:R-:W-:Y:S01]  /*3a50*/  @!P3 IMAD.IADD R173, R173, 0x1, -R2.reuse ;  /* 0x00000001adadb824 */ /* 0x100fe200078e0a02 */
[----:B------:R-:W-:Y:S01]  /*3a60*/  ISETP.GE.AND P3, PT, R7, RZ, PT ;  /* 0x000000ff0700720c */ /* 0x000fe20003f66270 */
[----:B------:R-:W-:Y:S01]  /*3a70*/  IMAD R183, R2, R4, R183 ;  /* 0x0000000402b77224 */ /* 0x000fe200078e02b7 */
[----:B------:R-:W-:Y:S01]  /*3a80*/  LOP3.LUT R7, R3, 0x96, RZ, 0xfc, !PT ;  /* 0x0000009603077812 */ /* 0x000fe200078efcff */
[----:B------:R-:W-:Y:S02]  /*3a90*/  @!P5 IMAD.MOV R173, RZ, RZ, -R173 ;  /* 0x000000ffffadd224 */ /* 0x000fe400078e0aad */
[--C-:B------:R-:W-:Y:S01]  /*3aa0*/  @!P6 IMAD.IADD R181, R181, 0x1, -R2.reuse ;  /* 0x00000001b5b5e824 */ /* 0x100fe200078e0a02 */
[----:B------:R-:W-:Y:S01]  /*3ab0*/  IABS R187, R7 ;  /* 0x0000000700bb7213 */ /* 0x000fe20000000000 */
[----:B------:R-:W-:Y:S01]  /*3ac0*/  @!P2 IMAD.IADD R177, R177, 0x1, -R2 ;  /* 0x00000001b1b1a824 */ /* 0x000fe200078e0a02 */
[----:B------:R-:W-:Y:S01]  /*3ad0*/  ISETP.GE.AND P2, PT, R6, RZ, PT ;  /* 0x000000ff0600720c */ /* 0x000fe20003f46270 */
[C---:B------:R-:W-:Y:S01]  /*3ae0*/  IMAD R185, R2.reuse, R5, R185 ;  /* 0x0000000502b97224 */ /* 0x040fe200078e02b9 */
[----:B------:R-:W-:Y:S01]  /*3af0*/  ISETP.GT.U32.AND P5, PT, R2, R181, PT ;  /* 0x000000b50200720c */ /* 0x000fe20003fa4070 */
[----:B------:R-:W-:Y:S01]  /*3b00*/  IMAD.HI.U32 R4, R0, R187, RZ ;  /* 0x000000bb00047227 */ /* 0x000fe200078e00ff */
[----:B------:R-:W-:-:S02]  /*3b10*/  LOP3.LUT R6, R3, 0x98, RZ, 0xfc, !PT ;  /* 0x0000009803067812 */ /* 0x000fc400078efcff */
[----:B------:R-:W-:Y:S01]  /*3b20*/  ISETP.GT.U32.AND P6, PT, R2, R183, PT ;  /* 0x000000b70200720c */ /* 0x000fe20003fc4070 */
[----:B------:R-:W-:Y:S01]  /*3b30*/  IMAD.MOV R4, RZ, RZ, -R4 ;  /* 0x000000ffff047224 */ /* 0x000fe200078e0a04 */
[----:B------:R-:W-:Y:S01]  /*3b40*/  IABS R189, R6 ;  /* 0x0000000600bd7213 */ /* 0x000fe20000000000 */
        /* <DEDUP_REMOVED lines=10> */
[----:B------:R-:W-:Y:S01]  /*3bf0*/  IMAD.HI.U32 R4, R0, R189, RZ ;  /* 0x000000bd00047227 */ /* 0x000fe200078e00ff */
[----:B------:R-:W-:-:S03]  /*3c00*/  IABS R191, R8 ;  /* 0x0000000800bf7213 */ /* 0x000fc60000000000 */
[----:B------:R-:W-:Y:S02]  /*3c10*/  IMAD.MOV R5, RZ, RZ, -R4 ;  /* 0x000000ffff057224 */ /* 0x000fe400078e0a04 */
[----:B------:R-:W-:-:S04]  /*3c20*/  IMAD.HI.U32 R4, R0, R191, RZ ;  /* 0x000000bf00047227 */ /* 0x000fc800078e00ff */
[--C-:B------:R-:W-:Y:S02]  /*3c30*/  @!P5 IMAD.IADD R187, R187, 0x1, -R2.reuse ;  /* 0x00000001bbbbd824 */ /* 0x100fe400078e0a02 */
[--C-:B------:R-:W-:Y:S01]  /*3c40*/  @!P0 IMAD.IADD R179, R179, 0x1, -R2.reuse ;  /* 0x00000001b3b38824 */ /* 0x100fe200078e0a02 */
[----:B------:R-:W-:Y:S01]  /*3c50*/  ISETP.GE.AND P0, PT, R10, RZ, PT ;  /* 0x000000ff0a00720c */ /* 0x000fe20003f06270 */
[----:B------:R-:W-:Y:S01]  /*3c60*/  @!P3 IMAD.IADD R185, R185, 0x1, -R2 ;  /* 0x00000001b9b9b824 */ /* 0x000fe200078e0a02 */
[C---:B------:R-:W-:Y:S01]  /*3c70*/  ISETP.GT.U32.AND P5, PT, R2.reuse, R187, PT ;  /* 0x000000bb0200720c */ /* 0x040fe20003fa4070 */
[----:B------:R-:W-:Y:S01]  /*3c80*/  IMAD.MOV R4, RZ, RZ, -R4 ;  /* 0x000000ffff047224 */ /* 0x000fe200078e0a04 */
[----:B------:R-:W-:Y:S01]  /*3c90*/  LOP3.LUT R10, R3, 0xce, RZ, 0xfc, !PT ;  /* 0x000000ce030a7812 */ /* 0x000fe200078efcff */
[----:B------:R-:W-:Y:S01]  /*3ca0*/  @!P2 IMAD.MOV R179, RZ, RZ, -R179 ;  /* 0x000000ffffb3a224 */ /* 0x000fe200078e0ab3 */
[C---:B------:R-:W-:Y:S01]  /*3cb0*/  ISETP.GT.U32.AND P2, PT, R2.reuse, R185, PT ;  /* 0x000000b90200720c */ /* 0x040fe20003f44070 */
[--C-:B------:R-:W-:Y:S01]  /*3cc0*/  @!P6 IMAD.IADD R183, R183, 0x1, -R2.reuse ;  /* 0x00000001b7b7e824 */ /* 0x100fe200078e0a02 */
[----:B------:R-:W-:Y:S01]  /*3cd0*/  ISETP.GE.AND P6, PT, R7, RZ, PT ;  /* 0x000000ff0700720c */ /* 0x000fe20003fc6270 */
[C---:B------:R-:W-:Y:S01]  /*3ce0*/  IMAD R191, R2.reuse, R4, R191 ;  /* 0x0000000402bf7224 */ /* 0x040fe200078e02bf */
[----:B------:R-:W-:Y:S01]  /*3cf0*/  LOP3.LUT R7, R3, 0x9c, RZ, 0xfc, !PT ;  /* 0x0000009c03077812 */ /* 0x000fe200078efcff */
[----:B------:R-:W-:Y:S01]  /*3d00*/  @!P4 IMAD.MOV R175, RZ, RZ, -R175 ;  /* 0x000000ffffafc224 */ /* 0x000fe200078e0aaf */
[C---:B------:R-:W-:Y:S01]  /*3d10*/  ISETP.GT.U32.AND P3, PT, R2.reuse, R183, PT ;  /* 0x000000b70200720c */ /* 0x040fe20003f64070 */
[C---:B------:R-:W-:Y:S01]  /*3d20*/  IMAD R189, R2.reuse, R5, R189 ;  /* 0x0000000502bd7224 */ /* 0x040fe200078e02bd */
[----:B------:R-:W-:Y:S01]  /*3d30*/  ISETP.GE.AND P4, PT, R9, RZ, PT ;  /* 0x000000ff0900720c */ /* 0x000fe20003f86270 */
[--C-:B------:R-:W-:Y:S01]  /*3d40*/  @!P5 IMAD.IADD R187, R187, 0x1, -R2.reuse ;  /* 0x00000001bbbbd824 */ /* 0x100fe200078e0a02 */
[----:B------:R-:W-:Y:S01]  /*3d50*/  ISETP.GT.U32.AND P5, PT, R2, R191, PT ;  /* 0x000000bf0200720c */ /* 0x000fe20003fa4070 */
[----:B------:R-:W-:Y:S01]  /*3d60*/  @!P1 IMAD.MOV R181, RZ, RZ, -R181 ;  /* 0x000000ffffb59224 */ /* 0x000fe200078e0ab5 */
[----:B------:R-:W-:Y:S01]  /*3d70*/  IABS R193, R7 ;  /* 0x0000000700c17213 */ /* 0x000fe20000000000 */
[----:B------:R-:W-:Y:S01]  /*3d80*/  @!P2 IMAD.IADD R185, R185, 0x1, -R2 ;  /* 0x00000001b9b9a824 */ /* 0x000fe200078e0a02 */
[----:B------:R-:W-:Y:S01]  /*3d90*/  ISETP.GE.AND P2, PT, R6, RZ, PT ;  /* 0x000000ff0600720c */ /* 0x000fe20003f46270 */
[----:B------:R-:W-:Y:S01]  /*3da0*/  @!P6 IMAD.MOV R187, RZ, RZ, -R187 ;  /* 0x000000ffffbbe224 */ /* 0x000fe200078e0abb */
[C---:B------:R-:W-:Y:S01]  /*3db0*/  LOP3.LUT R6, R3.reuse, 0xa0, RZ, 0xfc, !PT ;  /* 0x000000a003067812 */ /* 0x040fe200078efcff */
[----:B------:R-:W-:Y:S01]  /*3dc0*/  IMAD.HI.U32 R4, R0, R193, RZ ;  /* 0x000000c100047227 */ /* 0x000fe200078e00ff */
[----:B------:R-:W-:-:S02]  /*3dd0*/  LOP3.LUT R9, R3, 0x9e, RZ, 0xfc, !PT ;  /* 0x0000009e03097812 */ /* 0x000fc400078efcff */
[----:B------:R-:W-:Y:S01]  /*3de0*/  IABS R197, R6 ;  /* 0x0000000600c57213 */ /* 0x000fe20000000000 */
[--C-:B------:R-:W-:Y:S01]  /*3df0*/  @!P3 IMAD.IADD R183, R183, 0x1, -R2.reuse ;  /* 0x00000001b7b7b824 */ /* 0x100fe200078e0a02 */
[C---:B------:R-:W-:Y:S01]  /*3e00*/  ISETP.GT.U32.AND P3, PT, R2.reuse, R189, PT ;  /* 0x000000bd0200720c */ /* 0x040fe20003f64070 */
[----:B------:R-:W-:Y:S01]  /*3e10*/  @!P5 IMAD.IADD R191, R191, 0x1, -R2 ;  /* 0x00000001bfbfd824 */ /* 0x000fe200078e0a02 */
[----:B------:R-:W-:Y:S01]  /*3e20*/  IABS R195, R9 ;  /* 0x0000000900c37213 */ /* 0x000fe20000000000 */
[----:B------:R-:W-:Y:S01]  /*3e30*/  IMAD.MOV R4, RZ, RZ, -R4 ;  /* 0x000000ffff047224 */ /* 0x000fe200078e0a04 */
[----:B------:R-:W-:Y:S01]  /*3e40*/  IABS R243, R10 ;  /* 0x0000000a00f37213 */ /* 0x000fe20000000000 */
[----:B------:R-:W-:Y:S01]  /*3e50*/  @!P4 IMAD.MOV R183, RZ, RZ, -R183 ;  /* 0x000000ffffb7c224 */ /* 0x000fe200078e0ab7 */
[C---:B------:R-:W-:Y:S01]  /*3e60*/  ISETP.GT.U32.AND P4, PT, R2.reuse, R191, PT ;  /* 0x000000bf0200720c */ /* 0x040fe20003f84070 */
[----:B------:R-:W-:Y:S02]  /*3e70*/  IMAD R193, R2, R4, R193 ;  /* 0x0000000402c17224 */ /* 0x000fe400078e02c1 */
[----:B------:R-:W-:-:S03]  /*3e80*/  IMAD.HI.U32 R4, R0, R197, RZ ;  /* 0x000000c500047227 */ /* 0x000fc600078e00ff */
[----:B------:R-:W-:Y:S01]  /*3e90*/  ISETP.GT.U32.AND P5, PT, R2, R193, PT ;  /* 0x000000c10200720c */ /* 0x000fe20003fa4070 */
[----:B------:R-:W-:Y:S02]  /*3ea0*/  IMAD.MOV R4, RZ, RZ, -R4 ;  /* 0x000000ffff047224 */ /* 0x000fe400078e0a04 */
[--C-:B------:R-:W-:Y:S01]  /*3eb0*/  @!P3 IMAD.IADD R189, R189, 0x1, -R2.reuse ;  /* 0x00000001bdbdb824 */ /* 0x100fe200078e0a02 */
[----:B------:R-:W-:Y:S01]  /*3ec0*/  ISETP.GE.AND P3, PT, R8, RZ, PT ;  /* 0x000000ff0800720c */ /* 0x000fe20003f66270 */
[C---:B------:R-:W-:Y:S01]  /*3ed0*/  IMAD R197, R2.reuse, R4, R197 ;  /* 0x0000000402c57224 */ /* 0x040fe200078e02c5 */
[----:B------:R-:W-:Y:S01]  /*3ee0*/  LOP3.LUT R8, R3, 0xa2, RZ, 0xfc, !PT ;  /* 0x000000a203087812 */ /* 0x000fe200078efcff */
[----:B------:R-:W-:Y:S01]  /*3ef0*/  @!P4 IMAD.IADD R191, R191, 0x1, -R2 ;  /* 0x00000001bfbfc824 */ /* 0x000fe200078e0a02 */
[----:B------:R-:W-:Y:S01]  /*3f00*/  ISETP.GT.U32.AND P1, PT, R2, R189, PT ;  /* 0x000000bd0200720c */ /* 0x000fe20003f24070 */
[----:B------:R-:W-:Y:S01]  /*3f10*/  IMAD.HI.U32 R5, R0, R195, RZ ;  /* 0x000000c300057227 */ /* 0x000fe200078e00ff */
[----:B------:R-:W-:-:S02]  /*3f20*/  ISETP.GT.U32.AND P4, PT, R2, R197, PT ;  /* 0x000000c50200720c */ /* 0x000fc40003f84070 */
[----:B------:R-:W-:Y:S01]  /*3f30*/  IABS R199, R8 ;  /* 0x0000000800c77213 */ /* 0x000fe20000000000 */
[----:B------:R-:W-:Y:S02]  /*3f40*/  IMAD.MOV R5, RZ, RZ, -R5 ;  /* 0x000000ffff057224 */ /* 0x000fe400078e0a05 */
[--C-:B------:R-:W-:Y:S01]  /*3f50*/  @!P5 IMAD.IADD R193, R193, 0x1, -R2.reuse ;  /* 0x00000001c1c1d824 */ /* 0x100fe200078e0a02 */
[----:B------:R-:W-:Y:S01]  /*3f60*/  ISETP.GE.AND P5, PT, R6, RZ, PT ;  /* 0x000000ff0600720c */ /* 0x000fe20003fa6270 */
[----:B------:R-:W-:Y:S01]  /*3f70*/  IMAD R195, R2, R5, R195 ;  /* 0x0000000502c37224 */ /* 0x000fe200078e02c3 */
[C---:B------:R-:W-:Y:S01]  /*3f80*/  LOP3.LUT R5, R3.reuse, 0xa4, RZ, 0xfc, !PT ;  /* 0x000000a403057812 */ /* 0x040fe200078efcff */
[----:B------:R-:W-:Y:S01]  /*3f90*/  IMAD.HI.U32 R4, R0, R199, RZ ;  /* 0x000000c700047227 */ /* 0x000fe200078e00ff */
[----:B------:R-:W-:Y:S02]  /*3fa0*/  LOP3.LUT R6, R3, 0xa6, RZ, 0xfc, !PT ;  /* 0x000000a603067812 */ /* 0x000fe400078efcff */
[----:B------:R-:W-:Y:S01]  /*3fb0*/  IABS R201, R5 ;  /* 0x0000000500c97213 */ /* 0x000fe20000000000 */
[----:B------:R-:W-:Y:S01]  /*3fc0*/  @!P4 IMAD.IADD R197, R197, 0x1, -R2 ;  /* 0x00000001c5c5c824 */ /* 0x000fe200078e0a02 */
[C---:B------:R-:W-:Y:S01]  /*3fd0*/  ISETP.GT.U32.AND P6, PT, R2.reuse, R195, PT ;  /* 0x000000c30200720c */ /* 0x040fe20003fc4070 */
[----:B------:R-:W-:Y:S01]  /*3fe0*/  IMAD.MOV R4, RZ, RZ, -R4 ;  /* 0x000000ffff047224 */ /* 0x000fe200078e0a04 */
[----:B------:R-:W-:Y:S01]  /*3ff0*/  IABS R203, R6 ;  /* 0x0000000600cb7213 */ /* 0x000fe20000000000 */
[----:B------:R-:W-:Y:S01]  /*4000*/  @!P0 IMAD.MOV R185, RZ, RZ, -R185 ;  /* 0x000000ffffb98224 */ /* 0x000fe200078e0ab9 */
[C---:B------:R-:W-:Y:S01]  /*4010*/  ISETP.GT.U32.AND P4, PT, R2.reuse, R197, PT ;  /* 0x000000c50200720c */ /* 0x040fe20003f84070 */
[----:B------:R-:W-:Y:S01]  /*4020*/  IMAD R199, R2, R4, R199 ;  /* 0x0000000402c77224 */ /* 0x000fe200078e02c7 */
[----:B------:R-:W-:Y:S01]  /*4030*/  ISETP.GE.AND P0, PT, R7, RZ, PT ;  /* 0x000000ff0700720c */ /* 0x000fe20003f06270 */
[----:B------:R-:W-:Y:S01]  /*4040*/  IMAD.HI.U32 R4, R0, R201, RZ ;  /* 0x000000c900047227 */ /* 0x000fe200078e00ff */
[----:B------:R-:W-:-:S03]  /*4050*/  LOP3.LUT R7, R3, 0xa8, RZ, 0xfc, !PT ;  /* 0x000000a803077812 */ /* 0x000fc600078efcff */
[----:B------:R-:W-:Y:S01]  /*4060*/  IMAD.MOV R4, RZ, RZ, -R4 ;  /* 0x000000ffff047224 */ /* 0x000fe200078e0a04 */
[----:B------:R-:W-:Y:S01]  /*4070*/  IABS R205, R7 ;  /* 0x0000000700cd7213 */ /* 0x000fe20000000000 */
[--C-:B------:R-:W-:Y:S01]  /*4080*/  @!P6 IMAD.IADD R195, R195, 0x1, -R2.reuse ;  /* 0x00000001c3c3e824 */ /* 0x100fe200078e0a02 */
[C---:B------:R-:W-:Y:S01]  /*4090*/  ISETP.GT.U32.AND P6, PT, R2.reuse, R193, PT ;  /* 0x000000c10200720c */ /* 0x040fe20003fc4070 */
[----:B------:R-:W-:Y:S02]  /*40a0*/  IMAD R201, R2, R4, R201 ;  /* 0x0000000402c97224 */ /* 0x000fe400078e02c9 */
[----:B------:R-:W-:Y:S02]  /*40b0*/  @!P4 IMAD.IADD R197, R197, 0x1, -R2 ;  /* 0x00000001c5c5c824 */ /* 0x000fe400078e0a02 */
[----:B------:R-:W-:Y:S01]  /*40c0*/  IMAD.HI.U32 R4, R0, R203, RZ ;  /* 0x000000cb00047227 */ /* 0x000fe200078e00ff */
[----:B------:R-:W-:-:S03]  /*40d0*/  ISETP.GT.U32.AND P4, PT, R2, R201, PT ;  /* 0x000000c90200720c */ /* 0x000fc60003f84070 */
[----:B------:R-:W-:Y:S02]  /*40e0*/  IMAD.MOV R4, RZ, RZ, -R4 ;  /* 0x000000ffff047224 */ /* 0x000fe400078e0a04 */
        /* <DEDUP_REMOVED lines=8> */
[----:B------:R-:W-:Y:S02]  /*4170*/  @!P4 IMAD.IADD R201, R201, 0x1, -R2 ;  /* 0x00000001c9c9c824 */ /* 0x000fe400078e0a02 */
[----:B------:R-:W-:Y:S01]  /*4180*/  @!P2 IMAD.MOV R189, RZ, RZ, -R189 ;  /* 0x000000ffffbda224 */ /* 0x000fe200078e0abd */
[C---:B------:R-:W-:Y:S01]  /*4190*/  ISETP.GT.U32.AND P2, PT, R2.reuse, R195, PT ;  /* 0x000000c30200720c */ /* 0x040fe20003f44070 */
[----:B------:R-:W-:Y:S01]  /*41a0*/  IMAD.MOV R4, RZ, RZ, -R4 ;  /* 0x000000ffff047224 */ /* 0x000fe200078e0a04 */
[----:B------:R-:W-:Y:S01]  /*41b0*/  ISETP.GT.U32.AND P4, PT, R2, R201, PT ;  /* 0x000000c90200720c */ /* 0x000fe20003f84070 */
[----:B------:R-:W-:Y:S01]  /*41c0*/  @!P3 IMAD.MOV R191, RZ, RZ, -R191 ;  /* 0x000000ffffbfb224 */ /* 0x000fe200078e0abf */
[----:B------:R-:W-:Y:S01]  /*41d0*/  ISETP.GE.AND P3, PT, R8, RZ, PT ;  /* 0x000000ff0800720c */ /* 0x000fe20003f66270 */
[----:B------:R-:W-:Y:S01]  /*41e0*/  @!P6 IMAD.IADD R199, R199, 0x1, -R2 ;  /* 0x00000001c7c7e824 */ /* 0x000fe200078e0a02 */
[----:B------:R-:W-:Y:S01]  /*41f0*/  LOP3.LUT R8, R3, 0xaa, RZ, 0xfc, !PT ;  /* 0x000000aa03087812 */ /* 0x000fe200078efcff */
[----:B------:R-:W-:-:S02]  /*4200*/  IMAD R205, R2, R4, R205 ;  /* 0x0000000402cd7224 */ /* 0x000fc400078e02cd */
[----:B------:R-:W-:Y:S01]  /*4210*/  @!P0 IMAD.MOV R193, RZ, RZ, -R193 ;  /* 0x000000ffffc18224 */ /* 0x000fe200078e0ac1 */
[----:B------:R-:W-:Y:S01]  /*4220*/  IABS R207, R8 ;  /* 0x0000000800cf7213 */ /* 0x000fe20000000000 */
[----:B------:R-:W-:Y:S01]  /*4230*/  @!P5 IMAD.MOV R197, RZ, RZ, -R197 ;  /* 0x000000ffffc5d224 */ /* 0x000fe200078e0ac5 */
[C---:B------:R-:W-:Y:S01]  /*4240*/  ISETP.GT.U32.AND P6, PT, R2.reuse, R199, PT ;  /* 0x000000c70200720c */ /* 0x040fe20003fc4070 */
[--C-:B------:R-:W-:Y:S01]  /*4250*/  @!P2 IMAD.IADD R195, R195, 0x1, -R2.reuse ;  /* 0x00000001c3c3a824 */ /* 0x100fe200078e0a02 */
[----:B------:R-:W-:Y:S01]  /*4260*/  ISETP.GE.AND P2, PT, R5, RZ, PT ;  /* 0x000000ff0500720c */ /* 0x000fe20003f46270 */
[--C-:B------:R-:W-:Y:S01]  /*4270*/  @!P4 IMAD.IADD R201, R201, 0x1, -R2.reuse ;  /* 0x00000001c9c9c824 */ /* 0x100fe200078e0a02 */
[----:B------:R-:W-:Y:S01]  /*4280*/  ISETP.GT.U32.AND P4, PT, R2, R205, PT ;  /* 0x000000cd0200720c */ /* 0x000fe20003f84070 */
[----:B------:R-:W-:Y:S01]  /*4290*/  IMAD.HI.U32 R5, R0, R207, RZ ;  /* 0x000000cf00057227 */ /* 0x000fe200078e00ff */
[----:B------:R-:W-:Y:S02]  /*42a0*/  ISETP.GE.AND P0, PT, R6, RZ, PT ;  /* 0x000000ff0600720c */ /* 0x000fe40003f06270 */
[----:B------:R-:W-:Y:S01]  /*42b0*/  LOP3.LUT R6, R3, 0xac, RZ, 0xfc, !PT ;  /* 0x000000ac03067812 */ /* 0x000fe200078efcff */
[----:B------:R-:W-:Y:S01]  /*42c0*/  @!P1 IMAD.MOV R195, RZ, RZ, -R195 ;  /* 0x000000ffffc39224 */ /* 0x000fe200078e0ac3 */
[C---:B------:R-:W-:Y:S01]  /*42d0*/  ISETP.GT.U32.AND P1, PT, R2.reuse, R203, PT ;  /* 0x000000cb0200720c */ /* 0x040fe20003f24070 */
[----:B------:R-:W-:Y:S01]  /*42e0*/  IMAD.MOV R5, RZ, RZ, -R5 ;  /* 0x000000ffff057224 */ /* 0x000fe200078e0a05 */
[----:B------:R-:W-:Y:S01]  /*42f0*/  IABS R209, R6 ;  /* 0x0000000600d17213 */ /* 0x000fe20000000000 */
[--C-:B------:R-:W-:Y:S01]  /*4300*/  @!P6 IMAD.IADD R199, R199, 0x1, -R2.reuse ;  /* 0x00000001c7c7e824 */ /* 0x100fe200078e0a02 */
[----:B------:R-:W-:Y:S01]  /*4310*/  ISETP.GE.AND P5, PT, R7, RZ, PT ;  /* 0x000000ff0700720c */ /* 0x000fe20003fa6270 */
[C---:B------:R-:W-:Y:S01]  /*4320*/  IMAD R207, R2.reuse, R5, R207 ;  /* 0x0000000502cf7224 */ /* 0x040fe200078e02cf */
[----:B------:R-:W-:Y:S01]  /*4330*/  LOP3.LUT R5, R3, 0xae, RZ, 0xfc, !PT ;  /* 0x000000ae03057812 */ /* 0x000fe200078efcff */
[----:B------:R-:W-:Y:S01]  /*4340*/  @!P4 IMAD.IADD R205, R205, 0x1, -R2 ;  /* 0x00000001cdcdc824 */ /* 0x000fe200078e0a02 */
[----:B------:R-:W-:Y:S01]  /*4350*/  LOP3.LUT R7, R3, 0xb0, RZ, 0xfc, !PT ;  /* 0x000000b003077812 */ /* 0x000fe200078efcff */
[----:B------:R-:W-:Y:S01]  /*4360*/  @!P3 IMAD.MOV R199, RZ, RZ, -R199 ;  /* 0x000000ffffc7b224 */ /* 0x000fe200078e0ac7 */
[----:B------:R-:W-:Y:S01]  /*4370*/  ISETP.GT.U32.AND P3, PT, R2, R207, PT ;  /* 0x000000cf0200720c */ /* 0x000fe20003f64070 */
[----:B------:R-:W-:Y:S01]  /*4380*/  IMAD.HI.U32 R4, R0, R209, RZ ;  /* 0x000000d100047227 */ /* 0x000fe200078e00ff */
[----:B------:R-:W-:-:S02]  /*4390*/  ISETP.GT.U32.AND P4, PT, R2, R205, PT ;  /* 0x000000cd0200720c */ /* 0x000fc40003f84070 */
[----:B------:R-:W-:Y:S01]  /*43a0*/  IABS R211, R5 ;  /* 0x0000000500d37213 */ /* 0x000fe20000000000 */
[----:B------:R-:W-:Y:S01]  /*43b0*/  @!P1 IMAD.IADD R203, R203, 0x1, -R2 ;  /* 0x00000001cbcb9824 */ /* 0x000fe200078e0a02 */
[----:B------:R-:W-:Y:S01]  /*43c0*/  IABS R213, R7 ;  /* 0x0000000700d57213 */ /* 0x000fe20000000000 */
[----:B------:R-:W-:Y:S01]  /*43d0*/  @!P2 IMAD.MOV R201, RZ, RZ, -R201 ;  /* 0x000000ffffc9a224 */ /* 0x000fe200078e0ac9 */
[----:B------:R-:W-:Y:S01]  /*43e0*/  ISETP.GE.AND P2, PT, R6, RZ, PT ;  /* 0x000000ff0600720c */ /* 0x000fe20003f46270 */
[----:B------:R-:W-:Y:S01]  /*43f0*/  IMAD.MOV R6, RZ, RZ, -R4 ;  /* 0x000000ffff067224 */ /* 0x000fe200078e0a04 */
[----:B------:R-:W-:Y:S01]  /*4400*/  ISETP.GT.U32.AND P1, PT, R2, R203, PT ;  /* 0x000000cb0200720c */ /* 0x000fe20003f24070 */
[----:B------:R-:W-:Y:S01]  /*4410*/  IMAD.HI.U32 R4, R0, R211, RZ ;  /* 0x000000d300047227 */ /* 0x000fe200078e00ff */
[----:B------:R-:W-:Y:S02]  /*4420*/  ISETP.GE.AND P6, PT, R8, RZ, PT ;  /* 0x000000ff0800720c */ /* 0x000fe40003fc6270 */
[----:B------:R-:W-:Y:S01]  /*4430*/  LOP3.LUT R8, R3, 0xb6, RZ, 0xfc, !PT ;  /* 0x000000b603087812 */ /* 0x000fe200078efcff */
[----:B------:R-:W-:-:S02]  /*4440*/  IMAD R209, R2, R6, R209 ;  /* 0x0000000602d17224 */ /* 0x000fc400078e02d1 */
[--C-:B------:R-:W-:Y:S01]  /*4450*/  @!P3 IMAD.IADD R207, R207, 0x1, -R2.reuse ;  /* 0x00000001cfcfb824 */ /* 0x100fe200078e0a02 */
[----:B------:R-:W-:Y:S01]  /*4460*/  IABS R219, R8 ;  /* 0x0000000800db7213 */ /* 0x000fe20000000000 */
[----:B------:R-:W-:Y:S01]  /*4470*/  @!P4 IMAD.IADD R205, R205, 0x1, -R2 ;  /* 0x00000001cdcdc824 */ /* 0x000fe200078e0a02 */
[C---:B------:R-:W-:Y:S01]  /*4480*/  ISETP.GT.U32.AND P4, PT, R2.reuse, R209, PT ;  /* 0x000000d10200720c */ /* 0x040fe20003f84070 */
[----:B------:R-:W-:Y:S01]  /*4490*/  IMAD.MOV R4, RZ, RZ, -R4 ;  /* 0x000000ffff047224 */ /* 0x000fe200078e0a04 */
[----:B------:R-:W-:Y:S01]  /*44a0*/  ISETP.GT.U32.AND P3, PT, R2, R207, PT ;  /* 0x000000cf0200720c */ /* 0x000fe20003f64070 */
[----:B------:R-:W-:Y:S01]  /*44b0*/  @!P1 IMAD.IADD R203, R203, 0x1, -R2 ;  /* 0x00000001cbcb9824 */ /* 0x000fe200078e0a02 */
[----:B------:R-:W-:Y:S01]  /*44c0*/  ISETP.GE.AND P1, PT, R5, RZ, PT ;  /* 0x000000ff0500720c */ /* 0x000fe20003f26270 */
[----:B------:R-:W-:-:S04]  /*44d0*/  IMAD.HI.U32 R5, R0, R213, RZ ;  /* 0x000000d500057227 */ /* 0x000fc800078e00ff */
[----:B------:R-:W-:Y:S01]  /*44e0*/  @!P0 IMAD.MOV R203, RZ, RZ, -R203 ;  /* 0x000000ffffcb8224 */ /* 0x000fe200078e0acb */
[----:B------:R-:W-:Y:S01]  /*44f0*/  ISETP.GE.AND P0, PT, R7, RZ, PT ;  /* 0x000000ff0700720c */ /* 0x000fe20003f06270 */
[----:B------:R-:W-:Y:S01]  /*4500*/  IMAD.MOV R5, RZ, RZ, -R5 ;  /* 0x000000ffff057224 */ /* 0x000fe200078e0a05 */
[----:B------:R-:W-:Y:S01]  /*4510*/  LOP3.LUT R7, R3, 0xb4, RZ, 0xfc, !PT ;  /* 0x000000b403077812 */ /* 0x000fe200078efcff */
[--C-:B------:R-:W-:Y:S02]  /*4520*/  @!P4 IMAD.IADD R209, R209, 0x1, -R2.reuse ;  /* 0x00000001d1d1c824 */ /* 0x100fe400078e0a02 */
[C---:B------:R-:W-:Y:S01]  /*4530*/  IMAD R211, R2.reuse, R4, R211 ;  /* 0x0000000402d37224 */ /* 0x040fe200078e02d3 */
[----:B------:R-:W-:Y:S01]  /*4540*/  IABS R217, R7 ;  /* 0x0000000700d97213 */ /* 0x000fe20000000000 */
[C---:B------:R-:W-:Y:S01]  /*4550*/  IMAD R213, R2.reuse, R5, R213 ;  /* 0x0000000502d57224 */ /* 0x040fe200078e02d5 */
[C---:B------:R-:W-:Y:S01]  /*4560*/  ISETP.GT.U32.AND P4, PT, R2.reuse, R209, PT ;  /* 0x000000d10200720c */ /* 0x040fe20003f84070 */
[----:B------:R-:W-:Y:S01]  /*4570*/  @!P3 IMAD.IADD R207, R207, 0x1, -R2 ;  /* 0x00000001cfcfb824 */ /* 0x000fe200078e0a02 */
[----:B------:R-:W-:Y:S01]  /*4580*/  LOP3.LUT R4, R3, 0xb2, RZ, 0xfc, !PT ;  /* 0x000000b203047812 */ /* 0x000fe200078efcff */
[----:B------:R-:W-:Y:S01]  /*4590*/  @!P5 IMAD.MOV R205, RZ, RZ, -R205 ;  /* 0x000000ffffcdd224 */ /* 0x000fe200078e0acd */
[C---:B------:R-:W-:Y:S01]  /*45a0*/  ISETP.GT.U32.AND P5, PT, R2.reuse, R211, PT ;  /* 0x000000d30200720c */ /* 0x040fe20003fa4070 */
[----:B------:R-:W-:Y:S01]  /*45b0*/  @!P6 IMAD.MOV R207, RZ, RZ, -R207 ;  /* 0x000000ffffcfe224 */ /* 0x000fe200078e0acf */
[----:B------:R-:W-:Y:S01]  /*45c0*/  ISETP.GT.U32.AND P6, PT, R2, R213, PT ;  /* 0x000000d50200720c */ /* 0x000fe20003fc4070 */
[----:B------:R-:W-:Y:S01]  /*45d0*/  IMAD.HI.U32 R5, R0, R217, RZ ;  /* 0x000000d900057227 */ /* 0x000fe200078e00ff */
[----:B------:R-:W-:-:S02]  /*45e0*/  IABS R215, R4 ;  /* 0x0000000400d77213 */ /* 0x000fc40000000000 */
[----:B------:R-:W-:Y:S01]  /*45f0*/  ISETP.GE.AND P3, PT, R4, RZ, PT ;  /* 0x000000ff0400720c */ /* 0x000fe20003f66270 */
[----:B------:R-:W-:Y:S02]  /*4600*/  IMAD.MOV R5, RZ, RZ, -R5 ;  /* 0x000000ffff057224 */ /* 0x000fe400078e0a05 */
[--C-:B------:R-:W-:Y:S01]  /*4610*/  @!P4 IMAD.IADD R209, R209, 0x1, -R2.reuse ;  /* 0x00000001d1d1c824 */ /* 0x100fe200078e0a02 */
[----:B------:R-:W-:Y:S01]  /*4620*/  ISETP.GE.AND P4, PT, R7, RZ, PT ;  /* 0x000000ff0700720c */ /* 0x000fe20003f86270 */
[C---:B------:R-:W-:Y:S01]  /*4630*/  IMAD R217, R2.reuse, R5, R217 ;  /* 0x0000000502d97224 */ /* 0x040fe200078e02d9 */
[----:B------:R-:W-:Y:S01]  /*4640*/  LOP3.LUT R7, R3, 0xbc, RZ, 0xfc, !PT ;  /* 0x000000bc03077812 */ /* 0x000fe200078efcff */
[--C-:B------:R-:W-:Y:S02]  /*4650*/  @!P5 IMAD.IADD R211, R211, 0x1, -R2.reuse ;  /* 0x00000001d3d3d824 */ /* 0x100fe400078e0a02 */
[----:B------:R-:W-:Y:S01]  /*4660*/  @!P6 IMAD.IADD R213, R213, 0x1, -R2 ;  /* 0x00000001d5d5e824 */ /* 0x000fe200078e0a02 */
[----:B------:R-:W-:Y:S01]  /*4670*/  IABS R225, R7 ;  /* 0x0000000700e17213 */ /* 0x000fe20000000000 */
[----:B------:R-:W-:Y:S01]  /*4680*/  @!P2 IMAD.MOV R209, RZ, RZ, -R209 ;  /* 0x000000ffffd1a224 */ /* 0x000fe200078e0ad1 */
[----:B------:R-:W-:Y:S01]  /*4690*/  ISETP.GT.U32.AND P2, PT, R2, R217, PT ;  /* 0x000000d90200720c */ /* 0x000fe20003f44070 */
[----:B------:R-:W-:Y:S01]  /*46a0*/  IMAD.HI.U32 R4, R0, R215, RZ ;  /* 0x000000d700047227 */ /* 0x000fe200078e00ff */
[----:B------:R-:W-:-:S02]  /*46b0*/  ISETP.GT.U32.AND P5, PT, R2, R211, PT ;  /* 0x000000d30200720c */ /* 0x000fc40003fa4070 */
[----:B------:R-:W-:Y:S01]  /*46c0*/  ISETP.GT.U32.AND P6, PT, R2, R213, PT ;  /* 0x000000d50200720c */ /* 0x000fe20003fc4070 */
[----:B------:R-:W-:Y:S02]  /*46d0*/  IMAD.MOV R6, RZ, RZ, -R4 ;  /* 0x000000ffff067224 */ /* 0x000fe400078e0a04 */
[----:B------:R-:W-:-:S04]  /*46e0*/  IMAD.HI.U32 R5, R0, R221, RZ ;  /* 0x000000dd00057227 */ /* 0x000fc800078e00ff */
[----:B------:R-:W-:Y:S01]  /*46f0*/  IMAD R215, R2, R6, R215 ;  /* 0x0000000602d77224 */ /* 0x000fe200078e02d7 */
[----:B------:R-:W-:Y:S01]  /*4700*/  LOP3.LUT R6, R3, 0xba, RZ, 0xfc, !PT ;  /* 0x000000ba03067812 */ /* 0x000fe200078efcff */
[----:B------:R-:W-:-:S03]  /*4710*/  IMAD.HI.U32 R4, R0, R219, RZ ;  /* 0x000000db00047227 */ /* 0x000fc600078e00ff */
[----:B------:R-:W-:Y:S01]  /*4720*/  IABS R223, R6 ;  /* 0x0000000600df7213 */ /* 0x000fe20000000000 */
[----:B------:R-:W-:Y:S02]  /*4730*/  IMAD.MOV R5, RZ, RZ, -R5 ;  /* 0x000000ffff057224 */ /* 0x000fe400078e0a05 */
[----:B------:R-:W-:Y:S02]  /*4740*/  @!P2 IMAD.IADD R217, R217, 0x1, -R2 ;  /* 0x00000001d9d9a824 */ /* 0x000fe400078e0a02 */
[----:B------:R-:W-:Y:S02]  /*4750*/  IMAD.MOV R4, RZ, RZ, -R4 ;  /* 0x000000ffff047224 */ /* 0x000fe400078e0a04 */
[--C-:B------:R-:W-:Y:S01]  /*4760*/  @!P5 IMAD.IADD R211, R211, 0x1, -R2.reuse ;  /* 0x00000001d3d3d824 */ /* 0x100fe200078e0a02 */
[C---:B------:R-:W-:Y:S01]  /*4770*/  ISETP.GT.U32.AND P5, PT, R2.reuse, R215, PT ;  /* 0x000000d70200720c */ /* 0x040fe20003fa4070 */
[C---:B------:R-:W-:Y:S01]  /*4780*/  IMAD R221, R2.reuse, R5, R221 ;  /* 0x0000000502dd7224 */ /* 0x040fe200078e02dd */
[----:B------:R-:W-:Y:S01]  /*4790*/  ISETP.GT.U32.AND P2, PT, R2, R217, PT ;  /* 0x000000d90200720c */ /* 0x000fe20003f44070 */
[----:B------:R-:W-:-:S02]  /*47a0*/  @!P6 IMAD.IADD R213, R213, 0x1, -R2 ;  /* 0x00000001d5d5e824 */ /* 0x000fc400078e0a02 */
[----:B------:R-:W-:Y:S02]  /*47b0*/  IMAD R219, R2, R4, R219 ;  /* 0x0000000402db7224 */ /* 0x000fe400078e02db */
[----:B------:R-:W-:-:S03]  /*47c0*/  IMAD.HI.U32 R4, R0, R223, RZ ;  /* 0x000000df00047227 */ /* 0x000fc600078e00ff */
[C---:B------:R-:W-:Y:S01]  /*47d0*/  ISETP.GT.U32.AND P6, PT, R2.reuse, R219, PT ;  /* 0x000000db0200720c */ /* 0x040fe20003fc4070 */
[----:B------:R-:W-:Y:S01]  /*47e0*/  @!P0 IMAD.MOV R213, RZ, RZ, -R213 ;  /* 0x000000ffffd58224 */ /* 0x000fe200078e0ad5 */
[C---:B------:R-:W-:Y:S01]  /*47f0*/  ISETP.GT.U32.AND P0, PT, R2.reuse, R221, PT ;  /* 0x000000dd0200720c */ /* 0x040fe20003f04070 */
[----:B------:R-:W-:Y:S02]  /*4800*/  IMAD.MOV R4, RZ, RZ, -R4 ;  /* 0x000000ffff047224 */ /* 0x000fe400078e0a04 */
[--C-:B------:R-:W-:Y:S02]  /*4810*/  @!P5 IMAD.IADD R215, R215, 0x1, -R2.reuse ;  /* 0x00000001d7d7d824 */ /* 0x100fe400078e0a02 */
[C---:B------:R-:W-:Y:S02]  /*4820*/  IMAD R223, R2.reuse, R4, R223 ;  /* 0x0000000402df7224 */ /* 0x040fe400078e02df */
[----:B------:R-:W-:Y:S01]  /*4830*/  @!P2 IMAD.IADD R217, R217, 0x1, -R2 ;  /* 0x00000001d9d9a824 */ /* 0x000fe200078e0a02 */
[----:B------:R-:W-:Y:S01]  /*4840*/  ISETP.GT.U32.AND P5, PT, R2, R215, PT ;  /* 0x000000d70200720c */ /* 0x000fe20003fa4070 */
[----:B------:R-:W-:Y:S01]  /*4850*/  IMAD.HI.U32 R4, R0, R225, RZ ;  /* 0x000000e100047227 */ /* 0x000fe200078e00ff */
[----:B------:R-:W-:-:S03]  /*4860*/  ISETP.GT.U32.AND P2, PT, R2, R223, PT ;  /* 0x000000df0200720c */ /* 0x000fc60003f44070 */
[----:B------:R-:W-:Y:S02]  /*4870*/  @!P0 IMAD.IADD R221, R221, 0x1, -R2 ;  /* 0x00000001dddd8824 */ /* 0x000fe400078e0a02 */
[----:B------:R-:W-:Y:S01]  /*4880*/  @!P1 IMAD.MOV R211, RZ, RZ, -R211 ;  /* 0x000000ffffd39224 */ /* 0x000fe200078e0ad3 */
[----:B------:R-:W-:Y:S01]  /*4890*/  ISETP.GE.AND P1, PT, R8, RZ, PT ;  /* 0x000000ff0800720c */ /* 0x000fe20003f26270 */
[----:B------:R-:W-:Y:S01]  /*48a0*/  IMAD.MOV R4, RZ, RZ, -R4 ;  /* 0x000000ffff047224 */ /* 0x000fe200078e0a04 */
[C---:B------:R-:W-:Y:S01]  /*48b0*/  ISETP.GT.U32.AND P0, PT, R2.reuse, R221, PT ;  /* 0x000000dd0200720c */ /* 0x040fe20003f04070 */
[--C-:B------:R-:W-:Y:S01]  /*48c0*/  @!P6 IMAD.IADD R219, R219, 0x1, -R2.reuse ;  /* 0x00000001dbdbe824 */ /* 0x100fe200078e0a02 */
[----:B------:R-:W-:Y:S01]  /*48d0*/  LOP3.LUT R8, R3, 0xbe, RZ, 0xfc, !PT ;  /* 0x000000be03087812 */ /* 0x000fe200078efcff */
[--C-:B------:R-:W-:Y:S01]  /*48e0*/  @!P5 IMAD.IADD R215, R215, 0x1, -R2.reuse ;  /* 0x00000001d7d7d824 */ /* 0x100fe200078e0a02 */
[----:B------:R-:W-:Y:S01]  /*48f0*/  ISETP.GE.AND P5, PT, R9, RZ, PT ;  /* 0x000000ff0900720c */ /* 0x000fe20003fa6270 */
[----:B------:R-:W-:Y:S01]  /*4900*/  @!P2 IMAD.IADD R223, R223, 0x1, -R2 ;  /* 0x00000001dfdfa824 */ /* 0x000fe200078e0a02 */
[----:B------:R-:W-:Y:S01]  /*4910*/  IABS R227, R8 ;  /* 0x0000000800e37213 */ /* 0x000fe20000000000 */
[C---:B------:R-:W-:Y:S01]  /*4920*/  IMAD R225, R2.reuse, R4, R225 ;  /* 0x0000000402e17224 */ /* 0x040fe200078e02e1 */
[C---:B------:R-:W-:Y:S01]  /*4930*/  ISETP.GT.U32.AND P6, PT, R2.reuse, R219, PT ;  /* 0x000000db0200720c */ /* 0x040fe20003fc4070 */
[----:B------:R-:W-:Y:S01]  /*4940*/  @!P3 IMAD.MOV R215, RZ, RZ, -R215 ;  /* 0x000000ffffd7b224 */ /* 0x000fe200078e0ad7 */
[----:B------:R-:W-:Y:S01]  /*4950*/  ISETP.GT.U32.AND P2, PT, R2, R223, PT ;  /* 0x000000df0200720c */ /* 0x000fe20003f44070 */
[----:B------:R-:W-:Y:S01]  /*4960*/  IMAD.HI.U32 R5, R0, R227, RZ ;  /* 0x000000e300057227 */ /* 0x000fe200078e00ff */
[----:B------:R-:W-:-:S02]  /*4970*/  ISETP.GE.AND P3, PT, R6, RZ, PT ;  /* 0x000000ff0600720c */ /* 0x000fc40003f66270 */
[----:B------:R-:W-:Y:S01]  /*4980*/  LOP3.LUT R4, R3, 0xc0, RZ, 0xfc, !PT ;  /* 0x000000c003047812 */ /* 0x000fe200078efcff */
[--C-:B------:R-:W-:Y:S01]  /*4990*/  @!P0 IMAD.IADD R221, R221, 0x1, -R2.reuse ;  /* 0x00000001dddd8824 */ /* 0x100fe200078e0a02 */
[C---:B------:R-:W-:Y:S01]  /*49a0*/  ISETP.GT.U32.AND P0, PT, R2.reuse, R225, PT ;  /* 0x000000e10200720c */ /* 0x040fe20003f04070 */
[----:B------:R-:W-:Y:S01]  /*49b0*/  IMAD.MOV R5, RZ, RZ, -R5 ;  /* 0x000000ffff057224 */ /* 0x000fe200078e0a05 */
[----:B------:R-:W-:Y:S01]  /*49c0*/  IABS R229, R4 ;  /* 0x0000000400e57213 */ /* 0x000fe20000000000 */
[----:B------:R-:W-:Y:S01]  /*49d0*/  @!P4 IMAD.MOV R217, RZ, RZ, -R217 ;  /* 0x000000ffffd9c224 */ /* 0x000fe200078e0ad9 */
[----:B------:R-:W-:Y:S01]  /*49e0*/  ISETP.GE.AND P4, PT, R7, RZ, PT ;  /* 0x000000ff0700720c */ /* 0x000fe20003f86270 */
[C---:B------:R-:W-:Y:S01]  /*49f0*/  IMAD R227, R2.reuse, R5, R227 ;  /* 0x0000000502e37224 */ /* 0x040fe200078e02e3 */
[----:B------:R-:W-:Y:S01]  /*4a00*/  LOP3.LUT R5, R3, 0xc2, RZ, 0xfc, !PT ;  /* 0x000000c203057812 */ /* 0x000fe200078efcff */
[--C-:B------:R-:W-:Y:S01]  /*4a10*/  @!P2 IMAD.IADD R223, R223, 0x1, -R2.reuse ;  /* 0x00000001dfdfa824 */ /* 0x100fe200078e0a02 */
[----:B------:R-:W-:Y:S01]  /*4a20*/  LOP3.LUT R7, R3, 0xc6, RZ, 0xfc, !PT ;  /* 0x000000c603077812 */ /* 0x000fe200078efcff */
[--C-:B------:R-:W-:Y:S01]  /*4a30*/  @!P6 IMAD.IADD R219, R219, 0x1, -R2.reuse ;  /* 0x00000001dbdbe824 */ /* 0x100fe200078e0a02 */
[----:B------:R-:W-:Y:S01]  /*4a40*/  IABS R231, R5 ;  /* 0x0000000500e77213 */ /* 0x000fe20000000000 */
[----:B------:R-:W-:Y:S01]  /*4a50*/  @!P3 IMAD.MOV R223, RZ, RZ, -R223 ;  /* 0x000000ffffdfb224 */ /* 0x000fe200078e0adf */
[----:B------:R-:W-:Y:S01]  /*4a60*/  ISETP.GT.U32.AND P3, PT, R2, R227, PT ;  /* 0x000000e30200720c */ /* 0x000fe20003f64070 */
[----:B------:R-:W-:Y:S01]  /*4a70*/  @!P0 IMAD.IADD R225, R225, 0x1, -R2 ;  /* 0x00000001e1e18824 */ /* 0x000fe200078e0a02 */
[----:B------:R-:W-:Y:S01]  /*4a80*/  LOP3.LUT R6, R3, 0xc4, RZ, 0xfc, !PT ;  /* 0x000000c403067812 */ /* 0x000fe200078efcff */
[----:B------:R-:W-:Y:S01]  /*4a90*/  @!P1 IMAD.MOV R219, RZ, RZ, -R219 ;  /* 0x000000ffffdb9224 */ /* 0x000fe200078e0adb */
[----:B------:R-:W-:Y:S01]  /*4aa0*/  ISETP.GE.AND P1, PT, R4, RZ, PT ;  /* 0x000000ff0400720c */ /* 0x000fe20003f26270 */
[----:B------:R-:W-:Y:S01]  /*4ab0*/  IMAD.HI.U32 R4, R0, R229, RZ ;  /* 0x000000e500047227 */ /* 0x000fe200078e00ff */
[----:B------:R-:W-:-:S02]  /*4ac0*/  ISETP.GT.U32.AND P0, PT, R2, R225, PT ;  /* 0x000000e10200720c */ /* 0x000fc40003f04070 */
[----:B------:R-:W-:Y:S01]  /*4ad0*/  IABS R235, R7 ;  /* 0x0000000700eb7213 */ /* 0x000fe20000000000 */
[----:B------:R-:W-:Y:S01]  /*4ae0*/  IMAD.MOV R4, RZ, RZ, -R4 ;  /* 0x000000ffff047224 */ /* 0x000fe200078e0a04 */
[----:B------:R-:W-:Y:S01]  /*4af0*/  ISETP.GE.AND P2, PT, R6, RZ, PT ;  /* 0x000000ff0600720c */ /* 0x000fe20003f46270 */
[----:B------:R-:W-:Y:S01]  /*4b00*/  @!P5 IMAD.MOV R221, RZ, RZ, -R221 ;  /* 0x000000ffffddd224 */ /* 0x000fe200078e0add */
[----:B------:R-:W-:Y:S01]  /*4b10*/  IABS R233, R6 ;  /* 0x0000000600e97213 */ /* 0x000fe20000000000 */
[----:B------:R-:W-:Y:S01]  /*4b20*/  IMAD R229, R2, R4, R229 ;  /* 0x0000000402e57224 */ /* 0x000fe200078e02e5 */
[----:B------:R-:W-:Y:S01]  /*4b30*/  ISETP.GE.AND P6, PT, R8, RZ, PT ;  /* 0x000000ff0800720c */ /* 0x000fe20003fc6270 */
[----:B------:R-:W-:Y:S01]  /*4b40*/  @!P3 IMAD.IADD R227, R227, 0x1, -R2 ;  /* 0x00000001e3e3b824 */ /* 0x000fe200078e0a02 */
[----:B------:R-:W-:Y:S01]  /*4b50*/  ISETP.GE.AND P5, PT, R5, RZ, PT ;  /* 0x000000ff0500720c */ /* 0x000fe20003fa6270 */
[----:B------:R-:W-:Y:S01]  /*4b60*/  IMAD.HI.U32 R4, R0, R231, RZ ;  /* 0x000000e700047227 */ /* 0x000fe200078e00ff */
[----:B------:R-:W-:-:S02]  /*4b70*/  LOP3.LUT R8, R3, 0xc8, RZ, 0xfc, !PT ;  /* 0x000000c803087812 */ /* 0x000fc400078efcff */
[C---:B------:R-:W-:Y:S01]  /*4b80*/  ISETP.GT.U32.AND P3, PT, R2.reuse, R227, PT ;  /* 0x000000e30200720c */ /* 0x040fe20003f64070 */
[----:B------:R-:W-:Y:S01]  /*4b90*/  @!P0 IMAD.IADD R225, R225, 0x1, -R2 ;  /* 0x00000001e1e18824 */ /* 0x000fe200078e0a02 */
[----:B------:R-:W-:Y:S01]  /*4ba0*/  ISETP.GT.U32.AND P0, PT, R2, R229, PT ;  /* 0x000000e50200720c */ /* 0x000fe20003f04070 */
[----:B------:R-:W-:Y:S01]  /*4bb0*/  IMAD.MOV R6, RZ, RZ, -R4 ;  /* 0x000000ffff067224 */ /* 0x000fe200078e0a04 */
[----:B------:R-:W-:Y:S01]  /*4bc0*/  IABS R237, R8 ;  /* 0x0000000800ed7213 */ /* 0x000fe20000000000 */
[----:B------:R-:W-:Y:S01]  /*4bd0*/  IMAD.HI.U32 R4, R0, R235, RZ ;  /* 0x000000eb00047227 */ /* 0x000fe200078e00ff */
[----:B------:R-:W-:-:S03]  /*4be0*/  LOP3.LUT R9, R3, 0xca, RZ, 0xfc, !PT ;  /* 0x000000ca03097812 */ /* 0x000fc600078efcff */
[----:B------:R-:W-:Y:S01]  /*4bf0*/  IMAD R231, R2, R6, R231 ;  /* 0x0000000602e77224 */ /* 0x000fe200078e02e7 */
[----:B------:R-:W-:Y:S01]  /*4c00*/  IABS R239, R9 ;  /* 0x0000000900ef7213 */ /* 0x000fe20000000000 */
[----:B------:R-:W-:-:S04]  /*4c10*/  IMAD.HI.U32 R5, R0, R233, RZ ;  /* 0x000000e900057227 */ /* 0x000fc800078e00ff */
[----:B------:R-:W-:Y:S02]  /*4c20*/  IMAD.MOV R6, RZ, RZ, -R4 ;  /* 0x000000ffff067224 */ /* 0x000fe400078e0a04 */
[----:B------:R-:W-:Y:S02]  /*4c30*/  IMAD.MOV R5, RZ, RZ, -R5 ;  /* 0x000000ffff057224 */ /* 0x000fe400078e0a05 */
[--C-:B------:R-:W-:Y:S02]  /*4c40*/  @!P0 IMAD.IADD R229, R229, 0x1, -R2.reuse ;  /* 0x00000001e5e58824 */ /* 0x100fe400078e0a02 */
[C---:B------:R-:W-:Y:S01]  /*4c50*/  IMAD R235, R2.reuse, R6, R235 ;  /* 0x0000000602eb7224 */ /* 0x040fe200078e02eb */
[----:B------:R-:W-:Y:S01]  /*4c60*/  LOP3.LUT R6, R3, 0xcc, RZ, 0xfc, !PT ;  /* 0x000000cc03067812 */ /* 0x000fe200078efcff */
[----:B------:R-:W-:Y:S01]  /*4c70*/  @!P3 IMAD.IADD R227, R227, 0x1, -R2 ;  /* 0x00000001e3e3b824 */ /* 0x000fe200078e0a02 */
[C---:B------:R-:W-:Y:S01]  /*4c80*/  ISETP.GT.U32.AND P0, PT, R2.reuse, R229, PT ;  /* 0x000000e50200720c */ /* 0x040fe20003f04070 */
[C---:B------:R-:W-:Y:S01]  /*4c90*/  IMAD R233, R2.reuse, R5, R233 ;  /* 0x0000000502e97224 */ /* 0x040fe200078e02e9 */
[C---:B------:R-:W-:Y:S01]  /*4ca0*/  ISETP.GT.U32.AND P3, PT, R2.reuse, R231, PT ;  /* 0x000000e70200720c */ /* 0x040fe20003f64070 */
[----:B------:R-:W-:Y:S01]  /*4cb0*/  @!P6 IMAD.MOV R227, RZ, RZ, -R227 ;  /* 0x000000ffffe3e224 */ /* 0x000fe200078e0ae3 */
[----:B------:R-:W-:Y:S01]  /*4cc0*/  ISETP.GT.U32.AND P6, PT, R2, R235, PT ;  /* 0x000000eb0200720c */ /* 0x000fe20003fc4070 */
[----:B------:R-:W-:Y:S01]  /*4cd0*/  IMAD.HI.U32 R4, R0, R237, RZ ;  /* 0x000000ed00047227 */ /* 0x000fe200078e00ff */
[----:B------:R-:W-:-:S03]  /*4ce0*/  IABS R241, R6 ;  /* 0x0000000600f17213 */ /* 0x000fc60000000000 */
[----:B------:R-:W-:Y:S01]  /*4cf0*/  @!P4 IMAD.MOV R225, RZ, RZ, -R225 ;  /* 0x000000ffffe1c224 */ /* 0x000fe200078e0ae1 */
[C---:B------:R-:W-:Y:S01]  /*4d00*/  ISETP.GT.U32.AND P4, PT, R2.reuse, R233, PT ;  /* 0x000000e90200720c */ /* 0x040fe20003f84070 */
[----:B------:R-:W-:Y:S02]  /*4d10*/  IMAD.MOV R4, RZ, RZ, -R4 ;  /* 0x000000ffff047224 */ /* 0x000fe400078e0a04 */
[----:B------:R-:W-:Y:S01]  /*4d20*/  @!P0 IMAD.IADD R229, R229, 0x1, -R2 ;  /* 0x00000001e5e58824 */ /* 0x000fe200078e0a02 */
[----:B------:R-:W-:Y:S01]  /*4d30*/  ISETP.GE.AND P0, PT, R7, RZ, PT ;  /* 0x000000ff0700720c */ /* 0x000fe20003f06270 */
        /* <DEDUP_REMOVED lines=8> */
[----:B------:R-:W-:Y:S01]  /*4dc0*/  @!P1 IMAD.MOV R229, RZ, RZ, -R229 ;  /* 0x000000ffffe59224 */ /* 0x000fe200078e0ae5 */
[C---:B------:R-:W-:Y:S01]  /*4dd0*/  ISETP.GT.U32.AND P1, PT, R2.reuse, R235, PT ;  /* 0x000000eb0200720c */ /* 0x040fe20003f24070 */
[C---:B------:R-:W-:Y:S01]  /*4de0*/  IMAD R239, R2.reuse, R4, R239 ;  /* 0x0000000402ef7224 */ /* 0x040fe200078e02ef */
[----:B------:R-:W-:Y:S01]  /*4df0*/  ISETP.GT.U32.AND P6, PT, R2, R233, PT ;  /* 0x000000e90200720c */ /* 0x000fe20003fc4070 */
[----:B------:R-:W-:-:S04]  /*4e00*/  IMAD.HI.U32 R4, R0, R241, RZ ;  /* 0x000000f100047227 */ /* 0x000fc800078e00ff */
[----:B------:R-:W-:Y:S02]  /*4e10*/  IMAD.MOV R4, RZ, RZ, -R4 ;  /* 0x000000ffff047224 */ /* 0x000fe400078e0a04 */
[----:B------:R-:W-:Y:S02]  /*4e20*/  @!P3 IMAD.IADD R237, R237, 0x1, -R2 ;  /* 0x00000001ededb824 */ /* 0x000fe400078e0a02 */
[----:B------:R-:W-:Y:S02]  /*4e30*/  IMAD R241, R2, R4, R241 ;  /* 0x0000000402f17224 */ /* 0x000fe400078e02f1 */
[----:B------:R-:W-:Y:S01]  /*4e40*/  IMAD.HI.U32 R4, R0, R243, RZ ;  /* 0x000000f300047227 */ /* 0x000fe200078e00ff */
[----:B------:R-:W-:-:S03]  /*4e50*/  ISETP.GT.U32.AND P3, PT, R2, R237, PT ;  /* 0x000000ed0200720c */ /* 0x000fc60003f64070 */
[--C-:B------:R-:W-:Y:S01]  /*4e60*/  @!P4 IMAD.IADD R231, R231, 0x1, -R2.reuse ;  /* 0x00000001e7e7c824 */ /* 0x100fe200078e0a02 */
[C---:B------:R-:W-:Y:S01]  /*4e70*/  ISETP.GT.U32.AND P4, PT, R2.reuse, R239, PT ;  /* 0x000000ef0200720c */ /* 0x040fe20003f84070 */
[----:B------:R-:W-:Y:S01]  /*4e80*/  @!P1 IMAD.IADD R235, R235, 0x1, -R2 ;  /* 0x00000001ebeb9824 */ /* 0x000fe200078e0a02 */
[----:B------:R-:W-:Y:S01]  /*4e90*/  ISETP.GT.U32.AND P1, PT, R2, R241, PT ;  /* 0x000000f10200720c */ /* 0x000fe20003f24070 */
[----:B------:R-:W-:Y:S02]  /*4ea0*/  IMAD.MOV R4, RZ, RZ, -R4 ;  /* 0x000000ffff047224 */ /* 0x000fe400078e0a04 */
[----:B------:R-:W-:-:S04]  /*4eb0*/  IMAD.HI.U32 R5, R0, R245, RZ ;  /* 0x000000f500057227 */ /* 0x000fc800078e00ff */
[C---:B------:R-:W-:Y:S02]  /*4ec0*/  IMAD R243, R2.reuse, R4, R243 ;  /* 0x0000000402f37224 */ /* 0x040fe400078e02f3 */
[----:B------:R-:W-:Y:S02]  /*4ed0*/  IMAD.MOV R5, RZ, RZ, -R5 ;  /* 0x000000ffff057224 */ /* 0x000fe400078e0a05 */
[----:B------:R-:W-:Y:S01]  /*4ee0*/  @!P5 IMAD.MOV R231, RZ, RZ, -R231 ;  /* 0x000000ffffe7d224 */ /* 0x000fe200078e0ae7 */
[C---:B------:R-:W-:Y:S01]  /*4ef0*/  ISETP.GT.U32.AND P5, PT, R2.reuse, R243, PT ;  /* 0x000000f30200720c */ /* 0x040fe20003fa4070 */
[----:B------:R-:W-:Y:S02]  /*4f00*/  IMAD R245, R2, R5, R245 ;  /* 0x0000000502f57224 */ /* 0x000fe400078e02f5 */
[--C-:B------:R-:W-:Y:S01]  /*4f10*/  @!P6 IMAD.IADD R233, R233, 0x1, -R2.reuse ;  /* 0x00000001e9e9e824 */ /* 0x100fe200078e0a02 */
[----:B------:R-:W-:Y:S01]  /*4f20*/  ISETP.GE.AND P6, PT, R8, RZ, PT ;  /* 0x000000ff0800720c */ /* 0x000fe20003fc6270 */
[--C-:B------:R-:W-:Y:S01]  /*4f30*/  @!P4 IMAD.IADD R239, R239, 0x1, -R2.reuse ;  /* 0x00000001efefc824 */ /* 0x100fe200078e0a02 */
[----:B------:R-:W-:Y:S01]  /*4f40*/  ISETP.GE.AND P4, PT, R6, RZ, PT ;  /* 0x000000ff0600720c */ /* 0x000fe20003f86270 */
[--C-:B------:R-:W-:Y:S01]  /*4f50*/  @!P1 IMAD.IADD R241, R241, 0x1, -R2.reuse ;  /* 0x00000001f1f19824 */ /* 0x100fe200078e0a02 */
[----:B------:R-:W-:Y:S01]  /*4f60*/  LOP3.LUT R6, R3, 0xd2, RZ, 0xfc, !PT ;  /* 0x000000d203067812 */ /* 0x000fe200078efcff */
[----:B------:R-:W-:Y:S01]  /*4f70*/  @!P0 IMAD.MOV R235, RZ, RZ, -R235 ;  /* 0x000000ffffeb8224 */ /* 0x000fe200078e0aeb */
[C---:B------:R-:W-:Y:S01]  /*4f80*/  ISETP.GT.U32.AND P0, PT, R2.reuse, R245, PT ;  /* 0x000000f50200720c */ /* 0x040fe20003f04070 */
[----:B------:R-:W-:Y:S01]  /*4f90*/  @!P2 IMAD.MOV R233, RZ, RZ, -R233 ;  /* 0x000000ffffe9a224 */ /* 0x000fe200078e0ae9 */
[C---:B------:R-:W-:Y:S01]  /*4fa0*/  ISETP.GT.U32.AND P2, PT, R2.reuse, R241, PT ;  /* 0x000000f10200720c */ /* 0x040fe20003f44070 */
[--C-:B------:R-:W-:Y:S01]  /*4fb0*/  @!P3 IMAD.IADD R237, R237, 0x1, -R2.reuse ;  /* 0x00000001ededb824 */ /* 0x100fe200078e0a02 */
[----:B------:R-:W-:Y:S01]  /*4fc0*/  LOP3.LUT R8, R3, 0xd4, RZ, 0xfc, !PT ;  /* 0x000000d403087812 */ /* 0x000fe200078efcff */
[----:B------:R-:W-:Y:S01]  /*4fd0*/  @!P5 IMAD.IADD R243, R243, 0x1, -R2 ;  /* 0x00000001f3f3d824 */ /* 0x000fe200078e0a02 */
[----:B------:R-:W-:Y:S01]  /*4fe0*/  IABS R7, R6 ;  /* 0x0000000600077213 */ /* 0x000fe20000000000 */
[----:B------:R-:W-:Y:S01]  /*4ff0*/  @!P6 IMAD.MOV R237, RZ, RZ, -R237 ;  /* 0x000000ffffede224 */ /* 0x000fe200078e0aed */
[----:B------:R-:W-:-:S02]  /*5000*/  ISETP.GT.U32.AND P1, PT, R2, R239, PT ;  /* 0x000000ef0200720c */ /* 0x000fc40003f24070 */
[----:B------:R-:W-:Y:S01]  /*5010*/  ISETP.GE.AND P3, PT, R9, RZ, PT ;  /* 0x000000ff0900720c */ /* 0x000fe20003f66270 */
[----:B------:R-:W-:Y:S01]  /*5020*/  IMAD.HI.U32 R4, R0, R7, RZ ;  /* 0x0000000700047227 */ /* 0x000fe200078e00ff */
[----:B------:R-:W-:Y:S02]  /*5030*/  IABS R251, R8 ;  /* 0x0000000800fb7213 */ /* 0x000fe40000000000 */
[----:B------:R-:W-:Y:S01]  /*5040*/  ISETP.GT.U32.AND P5, PT, R2, R243, PT ;  /* 0x000000f30200720c */ /* 0x000fe20003fa4070 */
[----:B------:R-:W-:Y:S01]  /*5050*/  IMAD.MOV R4, RZ, RZ, -R4 ;  /* 0x000000ffff047224 */ /* 0x000fe200078e0a04 */
[----:B------:R-:W-:Y:S01]  /*5060*/  ISETP.GE.AND P6, PT, R10, RZ, PT ;  /* 0x000000ff0a00720c */ /* 0x000fe20003fc6270 */
[----:B------:R-:W-:Y:S01]  /*5070*/  IMAD.HI.U32 R5, R0, R251, RZ ;  /* 0x000000fb00057227 */ /* 0x000fe200078e00ff */
[----:B------:R-:W-:-:S03]  /*5080*/  LOP3.LUT R10, R3, 0xd8, RZ, 0xfc, !PT ;  /* 0x000000d8030a7812 */ /* 0x000fc600078efcff */
[--C-:B------:R-:W-:Y:S02]  /*5090*/  @!P0 IMAD.IADD R245, R245, 0x1, -R2.reuse ;  /* 0x00000001f5f58824 */ /* 0x100fe400078e0a02 */
[--C-:B------:R-:W-:Y:S01]  /*50a0*/  @!P2 IMAD.IADD R241, R241, 0x1, -R2.reuse ;  /* 0x00000001f1f1a824 */ /* 0x100fe200078e0a02 */
[----:B------:R-:W-:Y:S01]  /*50b0*/  ISETP.GE.AND P2, PT, R6, RZ, PT ;  /* 0x000000ff0600720c */ /* 0x000fe20003f46270 */
[--C-:B------:R-:W-:Y:S01]  /*50c0*/  @!P1 IMAD.IADD R239, R239, 0x1, -R2.reuse ;  /* 0x00000001efef9824 */ /* 0x100fe200078e0a02 */
[----:B------:R-:W-:Y:S01]  /*50d0*/  LOP3.LUT R6, R3, 0xd6, RZ, 0xfc, !PT ;  /* 0x000000d603067812 */ /* 0x000fe200078efcff */
[----:B------:R-:W-:Y:S01]  /*50e0*/  IMAD.MOV R5, RZ, RZ, -R5 ;  /* 0x000000ffff057224 */ /* 0x000fe200078e0a05 */
[C---:B------:R-:W-:Y:S01]  /*50f0*/  ISETP.GT.U32.AND P0, PT, R2.reuse, R245, PT ;  /* 0x000000f50200720c */ /* 0x040fe20003f04070 */
[C---:B------:R-:W-:Y:S01]  /*5100*/  IMAD R4, R2.reuse, R4, R7 ;  /* 0x0000000402047224 */ /* 0x040fe200078e0207 */
[----:B------:R-:W-:Y:S01]  /*5110*/  IABS R7, R6 ;  /* 0x0000000600077213 */ /* 0x000fe20000000000 */
[C---:B------:R-:W-:Y:S01]  /*5120*/  IMAD R251, R2.reuse, R5, R251 ;  /* 0x0000000502fb7224 */ /* 0x040fe200078e02fb */
[----:B------:R-:W-:Y:S01]  /*5130*/  ISETP.GE.AND P1, PT, R11, RZ, PT ;  /* 0x000000ff0b00720c */ /* 0x000fe20003f26270 */
[----:B------:R-:W-:Y:S01]  /*5140*/  @!P3 IMAD.MOV R239, RZ, RZ, -R239 ;  /* 0x000000ffffefb224 */ /* 0x000fe200078e0aef */
[C---:B------:R-:W-:Y:S01]  /*5150*/  ISETP.GT.U32.AND P3, PT, R2.reuse, R4, PT ;  /* 0x000000040200720c */ /* 0x040fe20003f64070 */
[----:B------:R-:W-:Y:S01]  /*5160*/  @!P5 IMAD.IADD R243, R243, 0x1, -R2 ;  /* 0x00000001f3f3d824 */ /* 0x000fe200078e0a02 */
[----:B------:R-:W-:Y:S01]  /*5170*/  ISETP.GT.U32.AND P5, PT, R2, R251, PT ;  /* 0x000000fb0200720c */ /* 0x000fe20003fa4070 */
[----:B------:R-:W-:Y:S01]  /*5180*/  IMAD.HI.U32 R5, R0, R7, RZ ;  /* 0x0000000700057227 */ /* 0x000fe200078e00ff */
[----:B------:R-:W-:-:S03]  /*5190*/  LOP3.LUT R11, R3, 0xda, RZ, 0xfc, !PT ;  /* 0x000000da030b7812 */ /* 0x000fc600078efcff */
[----:B------:R-:W-:Y:S01]  /*51a0*/  IMAD.MOV R5, RZ, RZ, -R5 ;  /* 0x000000ffff057224 */ /* 0x000fe200078e0a05 */
[----:B------:R-:W-:Y:S01]  /*51b0*/  IABS R9, R11 ;  /* 0x0000000b00097213 */ /* 0x000fe20000000000 */
[----:B------:R-:W-:Y:S01]  /*51c0*/  @!P4 IMAD.MOV R241, RZ, RZ, -R241 ;  /* 0x000000fffff1c224 */ /* 0x000fe200078e0af1 */
[----:B------:R-:W-:Y:S01]  /*51d0*/  ISETP.GE.AND P4, PT, R8, RZ, PT ;  /* 0x000000ff0800720c */ /* 0x000fe20003f86270 */
[--C-:B------:R-:W-:Y:S01]  /*51e0*/  @!P0 IMAD.IADD R245, R245, 0x1, -R2.reuse ;  /* 0x00000001f5f58824 */ /* 0x100fe200078e0a02 */
[----:B------:R-:W-:Y:S01]  /*51f0*/  ISETP.GE.AND P0, PT, R6, RZ, PT ;  /* 0x000000ff0600720c */ /* 0x000fe20003f06270 */
[--C-:B------:R-:W-:Y:S01]  /*5200*/  @!P3 IMAD.IADD R4, R4, 0x1, -R2.reuse ;  /* 0x000000010404b824 */ /* 0x100fe200078e0a02 */
[----:B------:R-:W-:Y:S01]  /*5210*/  IABS R8, R10 ;  /* 0x0000000a00087213 */ /* 0x000fe20000000000 */
[C---:B------:R-:W-:Y:S02]  /*5220*/  IMAD R6, R2.reuse, R5, R7 ;  /* 0x0000000502067224 */ /* 0x040fe400078e0207 */
[----:B------:R-:W-:Y:S01]  /*5230*/  @!P5 IMAD.IADD R251, R251, 0x1, -R2 ;  /* 0x00000001fbfbd824 */ /* 0x000fe200078e0a02 */
[C---:B------:R-:W-:Y:S01]  /*5240*/  ISETP.GT.U32.AND P3, PT, R2.reuse, R4, PT ;  /* 0x000000040200720c */ /* 0x040fe20003f64070 */
[----:B------:R-:W-:Y:S01]  /*5250*/  @!P6 IMAD.MOV R243, RZ, RZ, -R243 ;  /* 0x000000fffff3e224 */ /* 0x000fe200078e0af3 */
[C---:B------:R-:W-:Y:S01]  /*5260*/  ISETP.GT.U32.AND P6, PT, R2.reuse, R6, PT ;  /* 0x000000060200720c */ /* 0x040fe20003fc4070 */
[----:B------:R-:W-:Y:S01]  /*5270*/  IMAD.MOV.U32 R7, RZ, RZ, R8 ;  /* 0x000000ffff077224 */ /* 0x000fe200078e0008 */
[----:B------:R-:W-:Y:S01]  /*5280*/  ISETP.GT.U32.AND P5, PT, R2, R251, PT ;  /* 0x000000fb0200720c */ /* 0x000fe20003fa4070 */
[----:B------:R-:W-:Y:S01]  /*5290*/  @!P1 IMAD.MOV R245, RZ, RZ, -R245 ;  /* 0x000000fffff59224 */ /* 0x000fe200078e0af5 */
[----:B------:R-:W-:Y:S01]  /*52a0*/  LOP3.LUT R8, R3, 0xdc, RZ, 0xfc, !PT ;  /* 0x000000dc03087812 */ /* 0x000fe200078efcff */
[----:B------:R-:W-:Y:S01]  /*52b0*/  IMAD.HI.U32 R5, R0, R7, RZ ;  /* 0x0000000700057227 */ /* 0x000fe200078e00ff */
[----:B------:R-:W-:-:S02]  /*52c0*/  ISETP.GE.AND P1, PT, R10, RZ, PT ;  /* 0x000000ff0a00720c */ /* 0x000fc40003f26270 */
[----:B------:R-:W-:Y:S01]  /*52d0*/  IABS R145, R8 ;  /* 0x0000000800917213 */ /* 0x000fe20000000000 */
[----:B------:R-:W-:Y:S01]  /*52e0*/  IMAD.MOV R18, RZ, RZ, -R5 ;  /* 0x000000ffff127224 */ /* 0x000fe200078e0a05 */
[----:B------:R-:W-:Y:S01]  /*52f0*/  LOP3.LUT R10, R3, 0xe0, RZ, 0xfc, !PT ;  /* 0x000000e0030a7812 */ /* 0x000fe200078efcff */
[----:B------:R-:W-:-:S03]  /*5300*/  IMAD.HI.U32 R5, R0, R9, RZ ;  /* 0x0000000900057227 */ /* 0x000fc600078e00ff */
[----:B------:R-:W-:Y:S01]  /*5310*/  IABS R143, R10 ;  /* 0x0000000a008f7213 */ /* 0x000fe20000000000 */
[--C-:B------:R-:W-:Y:S01]  /*5320*/  @!P3 IMAD.IADD R4, R4, 0x1, -R2.reuse ;  /* 0x000000010404b824 */ /* 0x100fe200078e0a02 */
[----:B------:R-:W-:Y:S01]  /*5330*/  ISETP.GE.AND P3, PT, R11, RZ, PT ;  /* 0x000000ff0b00720c */ /* 0x000fe20003f66270 */
[----:B------:R-:W-:Y:S01]  /*5340*/  IMAD.MOV R5, RZ, RZ, -R5 ;  /* 0x000000ffff057224 */ /* 0x000fe200078e0a05 */
[----:B------:R-:W-:Y:S01]  /*5350*/  LOP3.LUT R11, R3, 0xe2, RZ, 0xfc, !PT ;  /* 0x000000e2030b7812 */ /* 0x000fe200078efcff */
[--C-:B------:R-:W-:Y:S01]  /*5360*/  @!P6 IMAD.IADD R6, R6, 0x1, -R2.reuse ;  /* 0x000000010606e824 */ /* 0x100fe200078e0a02 */
[----:B------:R-:W-:Y:S01]  /*5370*/  ISETP.GE.AND P6, PT, R8, RZ, PT ;  /* 0x000000ff0800720c */ /* 0x000fe20003fc6270 */
[----:B------:R-:W-:Y:S01]  /*5380*/  @!P5 IMAD.IADD R251, R251, 0x1, -R2 ;  /* 0x00000001fbfbd824 */ /* 0x000fe200078e0a02 */
[----:B------:R-:W-:Y:S01]  /*5390*/  IABS R13, R11 ;  /* 0x0000000b000d7213 */ /* 0x000fe20000000000 */
[----:B------:R-:W-:Y:S01]  /*53a0*/  @!P2 IMAD.MOV R4, RZ, RZ, -R4 ;  /* 0x000000ffff04a224 */ /* 0x000fe200078e0a04 */
[C---:B------:R-:W-:Y:S01]  /*53b0*/  ISETP.GT.U32.AND P2, PT, R2.reuse, R6, PT ;  /* 0x000000060200720c */ /* 0x040fe20003f44070 */
[----:B------:R-:W-:-:S02]  /*53c0*/  IMAD R8, R2, R5, R9 ;  /* 0x0000000502087224 */ /* 0x000fc400078e0209 */
[----:B------:R-:W-:Y:S02]  /*53d0*/  @!P4 IMAD.MOV R251, RZ, RZ, -R251 ;  /* 0x000000fffffbc224 */ /* 0x000fe400078e0afb */
[----:B------:R-:W-:Y:S01]  /*53e0*/  IMAD.HI.U32 R5, R0, R145, RZ ;  /* 0x0000009100057227 */ /* 0x000fe200078e00ff */
[----:B------:R-:W-:-:S03]  /*53f0*/  ISETP.GT.U32.AND P4, PT, R2, R8, PT ;  /* 0x000000080200720c */ /* 0x000fc60003f84070 */
[----:B------:R-:W-:Y:S02]  /*5400*/  IMAD.MOV R5, RZ, RZ, -R5 ;  /* 0x000000ffff057224 */ /* 0x000fe400078e0a05 */
[----:B------:R-:W-:Y:S01]  /*5410*/  IMAD R18, R2, R18, R7 ;  /* 0x0000001202127224 */ /* 0x000fe200078e0207 */
[----:B------:R-:W-:Y:S01]  /*5420*/  LOP3.LUT R7, R3, 0xde, RZ, 0xfc, !PT ;  /* 0x000000de03077812 */ /* 0x000fe200078efcff */
[----:B------:R-:W-:Y:S02]  /*5430*/  @!P2 IMAD.IADD R6, R6, 0x1, -R2 ;  /* 0x000000010606a824 */ /* 0x000fe400078e0a02 */
[----:B------:R-:W-:Y:S01]  /*5440*/  IMAD R145, R2, R5, R145 ;  /* 0x0000000502917224 */ /* 0x000fe200078e0291 */
[----:B------:R-:W-:Y:S01]  /*5450*/  IABS R15, R7 ;  /* 0x00000007000f7213 */ /* 0x000fe20000000000 */
[----:B------:R-:W-:Y:S01]  /*5460*/  @!P0 IMAD.MOV R6, RZ, RZ, -R6 ;  /* 0x000000ffff068224 */ /* 0x000fe200078e0a06 */
[----:B------:R-:W-:Y:S01]  /*5470*/  ISETP.GE.AND P2, PT, R7, RZ, PT ;  /* 0x000000ff0700720c */ /* 0x000fe20003f46270 */
[----:B------:R-:W-:Y:S01]  /*5480*/  @!P4 IMAD.IADD R8, R8, 0x1, -R2 ;  /* 0x000000010808c824 */ /* 0x000fe200078e0a02 */
[----:B------:R-:W-:Y:S01]  /*5490*/  ISETP.GT.U32.AND P0, PT, R2, R145, PT ;  /* 0x000000910200720c */ /* 0x000fe20003f04070 */
[----:B------:R-:W-:Y:S01]  /*54a0*/  IMAD.HI.U32 R5, R0, R15, RZ ;  /* 0x0000000f00057227 */ /* 0x000fe200078e00ff */
[----:B------:R-:W-:-:S02]  /*54b0*/  ISETP.GT.U32.AND P5, PT, R2, R18, PT ;  /* 0x000000120200720c */ /* 0x000fc40003fa4070 */
[----:B------:R-:W-:Y:S01]  /*54c0*/  ISETP.GT.U32.AND P4, PT, R2, R8, PT ;  /* 0x000000080200720c */ /* 0x000fe20003f84070 */
[----:B------:R-:W-:Y:S02]  /*54d0*/  IMAD.MOV R9, RZ, RZ, -R5 ;  /* 0x000000ffff097224 */ /* 0x000fe400078e0a05 */
[----:B------:R-:W-:-:S04]  /*54e0*/  IMAD.HI.U32 R7, R0, R143, RZ ;  /* 0x0000008f00077227 */ /* 0x000fc800078e00ff */
[----:B------:R-:W-:Y:S02]  /*54f0*/  IMAD R15, R2, R9, R15 ;  /* 0x00000009020f7224 */ /* 0x000fe400078e020f */
[--C-:B------:R-:W-:Y:S02]  /*5500*/  @!P0 IMAD.IADD R145, R145, 0x1, -R2.reuse ;  /* 0x0000000191918824 */ /* 0x100fe400078e0a02 */
[----:B------:R-:W-:Y:S02]  /*5510*/  IMAD.MOV R7, RZ, RZ, -R7 ;  /* 0x000000ffff077224 */ /* 0x000fe400078e0a07 */
[--C-:B------:R-:W-:Y:S01]  /*5520*/  @!P4 IMAD.IADD R8, R8, 0x1, -R2.reuse ;  /* 0x000000010808c824 */ /* 0x100fe200078e0a02 */
[C---:B------:R-:W-:Y:S01]  /*5530*/  ISETP.GT.U32.AND P4, PT, R2.reuse, R15, PT ;  /* 0x0000000f0200720c */ /* 0x040fe20003f84070 */
[C---:B------:R-:W-:Y:S01]  /*5540*/  IMAD R143, R2.reuse, R7, R143 ;  /* 0x00000007028f7224 */ /* 0x040fe200078e028f */
[----:B------:R-:W-:Y:S01]  /*5550*/  ISETP.GT.U32.AND P0, PT, R2, R145, PT ;  /* 0x000000910200720c */ /* 0x000fe20003f04070 */
[----:B------:R-:W-:-:S02]  /*5560*/  @!P5 IMAD.IADD R18, R18, 0x1, -R2 ;  /* 0x000000011212d824 */ /* 0x000fc400078e0a02 */
[----:B------:R-:W-:-:S03]  /*5570*/  IMAD.HI.U32 R5, R0, R13, RZ ;  /* 0x0000000d00057227 */ /* 0x000fc600078e00ff */
[C---:B------:R-:W-:Y:S01]  /*5580*/  ISETP.GT.U32.AND P5, PT, R2.reuse, R18, PT ;  /* 0x000000120200720c */ /* 0x040fe20003fa4070 */
[----:B------:R-:W-:Y:S02]  /*5590*/  IMAD.MOV R5, RZ, RZ, -R5 ;  /* 0x000000ffff057224 */ /* 0x000fe400078e0a05 */
[----:B------:R-:W-:Y:S02]  /*55a0*/  @!P3 IMAD.MOV R8, RZ, RZ, -R8 ;  /* 0x000000ffff08b224 */ /* 0x000fe400078e0a08 */
[--C-:B------:R-:W-:Y:S02]  /*55b0*/  @!P4 IMAD.IADD R15, R15, 0x1, -R2.reuse ;  /* 0x000000010f0fc824 */ /* 0x100fe400078e0a02 */
[--C-:B------:R-:W-:Y:S01]  /*55c0*/  @!P0 IMAD.IADD R145, R145, 0x1, -R2.reuse ;  /* 0x0000000191918824 */ /* 0x100fe200078e0a02 */
[C---:B------:R-:W-:Y:S01]  /*55d0*/  ISETP.GT.U32.AND P0, PT, R2.reuse, R143, PT ;  /* 0x0000008f0200720c */ /* 0x040fe20003f04070 */
[C---:B------:R-:W-:Y:S01]  /*55e0*/  IMAD R13, R2.reuse, R5, R13 ;  /* 0x00000005020d7224 */ /* 0x040fe200078e020d */
[----:B------:R-:W-:Y:S01]  /*55f0*/  ISETP.GT.U32.AND P4, PT, R2, R15, PT ;  /* 0x0000000f0200720c */ /* 0x000fe20003f84070 */
[----:B------:R-:W-:Y:S01]  /*5600*/  @!P6 IMAD.MOV R145, RZ, RZ, -R145 ;  /* 0x000000ffff91e224 */ /* 0x000fe200078e0a91 */
[----:B------:R-:W-:Y:S01]  /*5610*/  LOP3.LUT R5, R3, 0xe4, RZ, 0xfc, !PT ;  /* 0x000000e403057812 */ /* 0x000fe200078efcff */
[----:B------:R-:W-:Y:S01]  /*5620*/  @!P5 IMAD.IADD R18, R18, 0x1, -R2 ;  /* 0x000000011212d824 */ /* 0x000fe200078e0a02 */
[----:B------:R-:W-:Y:S01]  /*5630*/  ISETP.GE.AND P5, PT, R10, RZ, PT ;  /* 0x000000ff0a00720c */ /* 0x000fe20003fa6270 */
[----:B------:R-:W-:Y:S01]  /*5640*/  IMAD.HI.U32 R10, R0, R137, RZ ;  /* 0x00000089000a7227 */ /* 0x000fe200078e00ff */
[----:B------:R-:W-:-:S02]  /*5650*/  IABS R141, R5 ;  /* 0x00000005008d7213 */ /* 0x000fc40000000000 */
[----:B------:R-:W-:Y:S01]  /*5660*/  ISETP.GE.AND P3, PT, R5, RZ, PT ;  /* 0x000000ff0500720c */ /* 0x000fe20003f66270 */
[----:B------:R-:W-:Y:S02]  /*5670*/  IMAD.MOV R10, RZ, RZ, -R10 ;  /* 0x000000ffff0a7224 */ /* 0x000fe400078e0a0a */
[--C-:B------:R-:W-:Y:S02]  /*5680*/  @!P0 IMAD.IADD R143, R143, 0x1, -R2.reuse ;  /* 0x000000018f8f8824 */ /* 0x100fe400078e0a02 */
[----:B------:R-:W-:Y:S01]  /*5690*/  @!P4 IMAD.IADD R15, R15, 0x1, -R2 ;  /* 0x000000010f0fc824 */ /* 0x000fe200078e0a02 */
[C---:B------:R-:W-:Y:S01]  /*56a0*/  ISETP.GT.U32.AND P4, PT, R2.reuse, R13, PT ;  /* 0x0000000d0200720c */ /* 0x040fe20003f84070 */
[C---:B------:R-:W-:Y:S01]  /*56b0*/  IMAD R137, R2.reuse, R10, R137 ;  /* 0x0000000a02897224 */ /* 0x040fe200078e0289 */
[----:B------:R-:W-:Y:S01]  /*56c0*/  ISETP.GT.U32.AND P0, PT, R2, R143, PT ;  /* 0x0000008f0200720c */ /* 0x000fe20003f04070 */
[----:B------:R-:W-:Y:S01]  /*56d0*/  @!P1 IMAD.MOV R18, RZ, RZ, -R18 ;  /* 0x000000ffff129224 */ /* 0x000fe200078e0a12 */
[----:B------:R-:W-:Y:S01]  /*56e0*/  ISETP.GE.AND P1, PT, R11, RZ, PT ;  /* 0x000000ff0b00720c */ /* 0x000fe20003f26270 */
[----:B------:R-:W-:Y:S01]  /*56f0*/  IMAD.HI.U32 R5, R0, R141, RZ ;  /* 0x0000008d00057227 */ /* 0x000fe200078e00ff */
[----:B------:R-:W-:-:S03]  /*5700*/  LOP3.LUT R10, R3, 0xee, RZ, 0xfc, !PT ;  /* 0x000000ee030a7812 */ /* 0x000fc600078efcff */
[----:B------:R-:W-:Y:S01]  /*5710*/  IMAD.MOV R11, RZ, RZ, -R5 ;  /* 0x000000ffff0b7224 */ /* 0x000fe200078e0a05 */
[----:B------:R-:W-:Y:S01]  /*5720*/  IABS R135, R10 ;  /* 0x0000000a00877213 */ /* 0x000fe20000000000 */
[----:B------:R-:W-:-:S04]  /*5730*/  IMAD.HI.U32 R5, R0, R133, RZ ;  /* 0x0000008500057227 */ /* 0x000fc800078e00ff */
[--C-:B------:R-:W-:Y:S02]  /*5740*/  @!P4 IMAD.IADD R13, R13, 0x1, -R2.reuse ;  /* 0x000000010d0dc824 */ /* 0x100fe400078e0a02 */
[----:B------:R-:W-:Y:S02]  /*5750*/  @!P0 IMAD.IADD R143, R143, 0x1, -R2 ;  /* 0x000000018f8f8824 */ /* 0x000fe400078e0a02 */
[----:B------:R-:W-:Y:S01]  /*5760*/  IMAD.HI.U32 R7, R0, R129, RZ ;  /* 0x0000008100077227 */ /* 0x000fe200078e00ff */
[----:B------:R-:W-:-:S03]  /*5770*/  ISETP.GT.U32.AND P6, PT, R2, R13, PT ;  /* 0x0000000d0200720c */ /* 0x000fc60003fc4070 */
[----:B------:R-:W-:Y:S01]  /*5780*/  @!P5 IMAD.MOV R143, RZ, RZ, -R143 ;  /* 0x000000ffff8fd224 */ /* 0x000fe200078e0a8f */
[C---:B------:R-:W-:Y:S01]  /*5790*/  ISETP.GT.U32.AND P5, PT, R2.reuse, R137, PT ;  /* 0x000000890200720c */ /* 0x040fe20003fa4070 */
[----:B------:R-:W-:Y:S02]  /*57a0*/  IMAD.MOV R5, RZ, RZ, -R5 ;  /* 0x000000ffff057224 */ /* 0x000fe400078e0a05 */
[----:B------:R-:W-:Y:S02]  /*57b0*/  IMAD.MOV R7, RZ, RZ, -R7 ;  /* 0x000000ffff077224 */ /* 0x000fe400078e0a07 */
[----:B------:R-:W-:Y:S02]  /*57c0*/  IMAD R133, R2, R5, R133 ;  /* 0x0000000502857224 */ /* 0x000fe400078e0285 */
[----:B------:R-:W-:-:S04]  /*57d0*/  IMAD.HI.U32 R9, R0, R139, RZ ;  /* 0x0000008b00097227 */ /* 0x000fc800078e00ff */
[--C-:B------:R-:W-:Y:S01]  /*57e0*/  @!P6 IMAD.IADD R13, R13, 0x1, -R2.reuse ;  /* 0x000000010d0de824 */ /* 0x100fe200078e0a02 */
[----:B------:R-:W-:Y:S01]  /*57f0*/  ISETP.GT.U32.AND P6, PT, R2, R133, PT ;  /* 0x000000850200720c */ /* 0x000fe20003fc4070 */
[----:B------:R-:W-:Y:S02]  /*5800*/  @!P5 IMAD.IADD R137, R137, 0x1, -R2 ;  /* 0x000000018989d824 */ /* 0x000fe400078e0a02 */
[----:B------:R-:W-:Y:S02]  /*5810*/  @!P1 IMAD.MOV R13, RZ, RZ, -R13 ;  /* 0x000000ffff0d9224 */ /* 0x000fe400078e0a0d */
[----:B------:R-:W-:Y:S01]  /*5820*/  IMAD.HI.U32 R5, R0, R135, RZ ;  /* 0x0000008700057227 */ /* 0x000fe200078e00ff */
[----:B------:R-:W-:-:S03]  /*5830*/  ISETP.GT.U32.AND P1, PT, R2, R137, PT ;  /* 0x000000890200720c */ /* 0x000fc60003f24070 */
[C---:B------:R-:W-:Y:S02]  /*5840*/  IMAD R141, R2.reuse, R11, R141 ;  /* 0x0000000b028d7224 */ /* 0x040fe400078e028d */
[C---:B------:R-:W-:Y:S01]  /*5850*/  IMAD R11, R2.reuse, R7, R129 ;  /* 0x00000007020b7224 */ /* 0x040fe200078e0281 */
[----:B------:R-:W-:Y:S01]  /*5860*/  IABS R129, R24 ;  /* 0x0000001800817213 */ /* 0x000fe20000000000 */
[----:B------:R-:W-:Y:S01]  /*5870*/  IMAD.MOV R9, RZ, RZ, -R9 ;  /* 0x000000ffff097224 */ /* 0x000fe200078e0a09 */
[C---:B------:R-:W-:Y:S01]  /*5880*/  ISETP.GT.U32.AND P4, PT, R2.reuse, R141, PT ;  /* 0x0000008d0200720c */ /* 0x040fe20003f84070 */
[----:B------:R-:W-:Y:S01]  /*5890*/  IMAD.MOV R7, RZ, RZ, -R5 ;  /* 0x000000ffff077224 */ /* 0x000fe200078e0a05 */
[C---:B------:R-:W-:Y:S01]  /*58a0*/  ISETP.GT.U32.AND P0, PT, R2.reuse, R11, PT ;  /* 0x0000000b0200720c */ /* 0x040fe20003f04070 */
[C---:B------:R-:W-:Y:S01]  /*58b0*/  IMAD R139, R2.reuse, R9, R139 ;  /* 0x00000009028b7224 */ /* 0x040fe200078e028b */
[----:B------:R-:W-:Y:S01]  /*58c0*/  IABS R9, R22 ;  /* 0x0000001600097213 */ /* 0x000fe20000000000 */
[----:B------:R-:W-:-:S02]  /*58d0*/  IMAD R135, R2, R7, R135 ;  /* 0x0000000702877224 */ /* 0x000fc400078e0287 */
[----:B------:R-:W-:Y:S02]  /*58e0*/  @!P1 IMAD.IADD R137, R137, 0x1, -R2 ;  /* 0x0000000189899824 */ /* 0x000fe400078e0a02 */
[----:B------:R-:W-:Y:S01]  /*58f0*/  IMAD.HI.U32 R5, R0, R9, RZ ;  /* 0x0000000900057227 */ /* 0x000fe200078e00ff */
[----:B------:R-:W-:-:S03]  /*5900*/  ISETP.GT.U32.AND P1, PT, R2, R135, PT ;  /* 0x000000870200720c */ /* 0x000fc60003f24070 */
[----:B------:R-:W-:Y:S02]  /*5910*/  IMAD.MOV R5, RZ, RZ, -R5 ;  /* 0x000000ffff057224 */ /* 0x000fe400078e0a05 */
[----:B------:R-:W-:Y:S01]  /*5920*/  @!P2 IMAD.MOV R15, RZ, RZ, -R15 ;  /* 0x000000ffff0fa224 */ /* 0x000fe200078e0a0f */
[C---:B------:R-:W-:Y:S01]  /*5930*/  ISETP.GT.U32.AND P2, PT, R2.reuse, R139, PT ;  /* 0x0000008b0200720c */ /* 0x040fe20003f44070 */
[----:B------:R-:W-:Y:S02]  /*5940*/  IMAD R5, R2, R5, R9 ;  /* 0x0000000502057224 */ /* 0x000fe400078e0209 */
[----:B------:R-:W-:-:S04]  /*5950*/  IMAD.HI.U32 R7, R0, R129, RZ ;  /* 0x0000008100077227 */ /* 0x000fc800078e00ff */
[--C-:B------:R-:W-:Y:S01]  /*5960*/  @!P1 IMAD.IADD R135, R135, 0x1, -R2.reuse ;  /* 0x0000000187879824 */ /* 0x100fe200078e0a02 */
[C---:B------:R-:W-:Y:S01]  /*5970*/  ISETP.GT.U32.AND P1, PT, R2.reuse, R5, PT ;  /* 0x000000050200720c */ /* 0x040fe20003f24070 */
[----:B------:R-:W-:Y:S02]  /*5980*/  IMAD.MOV R7, RZ, RZ, -R7 ;  /* 0x000000ffff077224 */ /* 0x000fe400078e0a07 */
[--C-:B------:R-:W-:Y:S02]  /*5990*/  @!P0 IMAD.IADD R11, R11, 0x1, -R2.reuse ;  /* 0x000000010b0b8824 */ /* 0x100fe400078e0a02 */
[--C-:B------:R-:W-:Y:S02]  /*59a0*/  @!P2 IMAD.IADD R139, R139, 0x1, -R2.reuse ;  /* 0x000000018b8ba824 */ /* 0x100fe400078e0a02 */
[--C-:B------:R-:W-:Y:S01]  /*59b0*/  @!P4 IMAD.IADD R141, R141, 0x1, -R2.reuse ;  /* 0x000000018d8dc824 */ /* 0x100fe200078e0a02 */
[C---:B------:R-:W-:Y:S01]  /*59c0*/  ISETP.GT.U32.AND P2, PT, R2.reuse, R11, PT ;  /* 0x0000000b0200720c */ /* 0x040fe20003f44070 */
[C---:B------:R-:W-:Y:S01]  /*59d0*/  IMAD R7, R2.reuse, R7, R129 ;  /* 0x0000000702077224 */ /* 0x040fe200078e0281 */
[C---:B------:R-:W-:Y:S01]  /*59e0*/  ISETP.GT.U32.AND P5, PT, R2.reuse, R139, PT ;  /* 0x0000008b0200720c */ /* 0x040fe20003fa4070 */
[--C-:B------:R-:W-:Y:S01]  /*59f0*/  @!P6 IMAD.IADD R133, R133, 0x1, -R2.reuse ;  /* 0x000000018585e824 */ /* 0x100fe200078e0a02 */
[C---:B------:R-:W-:Y:S01]  /*5a00*/  ISETP.GT.U32.AND P0, PT, R2.reuse, R141, PT ;  /* 0x0000008d0200720c */ /* 0x040fe20003f04070 */
[----:B------:R-:W-:Y:S01]  /*5a10*/  @!P1 IMAD.IADD R5, R5, 0x1, -R2 ;  /* 0x0000000105059824 */ /* 0x000fe200078e0a02 */
[----:B------:R-:W-:Y:S01]  /*5a20*/  ISETP.GT.U32.AND P1, PT, R2, R7, PT ;  /* 0x000000070200720c */ /* 0x000fe20003f24070 */
[----:B------:R-:W-:Y:S01]  /*5a30*/  IMAD.HI.U32 R9, R0, R131, RZ ;  /* 0x0000008300097227 */ /* 0x000fe200078e00ff */
[----:B------:R-:W-:-:S02]  /*5a40*/  ISETP.GE.AND P4, PT, R12, RZ, PT ;  /* 0x000000ff0c00720c */ /* 0x000fc40003f86270 */
[----:B------:R-:W-:Y:S01]  /*5a50*/  ISETP.GT.U32.AND P6, PT, R2, R133, PT ;  /* 0x000000850200720c */ /* 0x000fe20003fc4070 */
[----:B------:R-:W-:-:S04]  /*5a60*/  IMAD.HI.U32 R12, R0, R249, RZ ;  /* 0x000000f9000c7227 */ /* 0x000fc800078e00ff */
[--C-:B------:R-:W-:Y:S01]  /*5a70*/  @!P2 IMAD.IADD R11, R11, 0x1, -R2.reuse ;  /* 0x000000010b0ba824 */ /* 0x100fe200078e0a02 */
[----:B------:R-:W-:Y:S01]  /*5a80*/  ISETP.GE.AND P2, PT, R16, RZ, PT ;  /* 0x000000ff1000720c */ /* 0x000fe20003f46270 */
[--C-:B------:R-:W-:Y:S01]  /*5a90*/  @!P5 IMAD.IADD R139, R139, 0x1, -R2.reuse ;  /* 0x000000018b8bd824 */ /* 0x100fe200078e0a02 */
[----:B------:R-:W-:Y:S01]  /*5aa0*/  ISETP.GE.AND P5, PT, R20, RZ, PT ;  /* 0x000000ff1400720c */ /* 0x000fe20003fa6270 */
[--C-:B------:R-:W-:Y:S01]  /*5ab0*/  @!P0 IMAD.IADD R141, R141, 0x1, -R2.reuse ;  /* 0x000000018d8d8824 */ /* 0x100fe200078e0a02 */
[----:B------:R-:W-:Y:S01]  /*5ac0*/  IABS R16, R32 ;  /* 0x0000002000107213 */ /* 0x000fe20000000000 */
[----:B------:R-:W-:Y:S01]  /*5ad0*/  @!P1 IMAD.IADD R7, R7, 0x1, -R2 ;  /* 0x0000000107079824 */ /* 0x000fe200078e0a02 */
[----:B------:R-:W-:Y:S01]  /*5ae0*/  ISETP.GE.AND P0, PT, R14, RZ, PT ;  /* 0x000000ff0e00720c */ /* 0x000fe20003f06270 */
[----:B------:R-:W-:Y:S01]  /*5af0*/  @!P4 IMAD.MOV R11, RZ, RZ, -R11 ;  /* 0x000000ffff0bc224 */ /* 0x000fe200078e0a0b */
[C---:B------:R-:W-:Y:S01]  /*5b00*/  ISETP.GT.U32.AND P4, PT, R2.reuse, R5, PT ;  /* 0x000000050200720c */ /* 0x040fe20003f84070 */
[----:B------:R-:W-:Y:S01]  /*5b10*/  IMAD.MOV R9, RZ, RZ, -R9 ;  /* 0x000000ffff097224 */ /* 0x000fe200078e0a09 */
[----:B------:R-:W-:Y:S01]  /*5b20*/  LOP3.LUT R20, R3, 0xfc, RZ, 0xfc, !PT ;  /* 0x000000fc03147812 */ /* 0x000fe200078efcff */
[----:B------:R-:W-:Y:S01]  /*5b30*/  @!P3 IMAD.MOV R141, RZ, RZ, -R141 ;  /* 0x000000ffff8db224 */ /* 0x000fe200078e0a8d */
[----:B------:R-:W-:Y:S01]  /*5b40*/  ISETP.GT.U32.AND P3, PT, R2, R7, PT ;  /* 0x000000070200720c */ /* 0x000fe20003f64070 */
[----:B------:R-:W-:Y:S01]  /*5b50*/  IMAD.HI.U32 R14, R0, R16, RZ ;  /* 0x00000010000e7227 */ /* 0x000fe200078e00ff */
[----:B------:R-:W-:-:S02]  /*5b60*/  ISETP.GT.U32.AND P1, PT, R2, R135, PT ;  /* 0x000000870200720c */ /* 0x000fc40003f24070 */
[----:B------:R-:W-:Y:S01]  /*5b70*/  IABS R129, R20 ;  /* 0x0000001400817213 */ /* 0x000fe20000000000 */
[----:B------:R-:W-:Y:S02]  /*5b80*/  IMAD.MOV R12, RZ, RZ, -R12 ;  /* 0x000000ffff0c7224 */ /* 0x000fe400078e0a0c */
[----:B------:R-:W-:Y:S01]  /*5b90*/  @!P6 IMAD.IADD R133, R133, 0x1, -R2 ;  /* 0x000000018585e824 */ /* 0x000fe200078e0a02 */
[----:B------:R-:W-:Y:S01]  /*5ba0*/  ISETP.GE.AND P6, PT, R10, RZ, PT ;  /* 0x000000ff0a00720c */ /* 0x000fe20003fc6270 */
[----:B------:R-:W-:Y:S02]  /*5bb0*/  IMAD R9, R2, R9, R131 ;  /* 0x0000000902097224 */ /* 0x000fe400078e0283 */
[----:B------:R-:W-:-:S04]  /*5bc0*/  IMAD.HI.U32 R10, R0, R247, RZ ;  /* 0x000000f7000a7227 */ /* 0x000fc800078e00ff */
[----:B------:R-:W-:Y:S02]  /*5bd0*/  IMAD.MOV R3, RZ, RZ, -R14 ;  /* 0x000000ffff037224 */ /* 0x000fe400078e0a0e */
[C---:B------:R-:W-:Y:S02]  /*5be0*/  IMAD R131, R2.reuse, R12, R249 ;  /* 0x0000000c02837224 */ /* 0x040fe400078e02f9 */
[----:B------:R-:W-:Y:S02]  /*5bf0*/  IMAD.MOV R10, RZ, RZ, -R10 ;  /* 0x000000ffff0a7224 */ /* 0x000fe400078e0a0a */
[C---:B------:R-:W-:Y:S02]  /*5c00*/  IMAD R249, R2.reuse, R3, R16 ;  /* 0x0000000302f97224 */ /* 0x040fe400078e0210 */
[----:B------:R-:W-:Y:S01]  /*5c10*/  @!P5 IMAD.MOV R133, RZ, RZ, -R133 ;  /* 0x000000ffff85d224 */ /* 0x000fe200078e0a85 */
[C---:B------:R-:W-:Y:S01]  /*5c20*/  ISETP.GT.U32.AND P5, PT, R2.reuse, R131, PT ;  /* 0x000000830200720c */ /* 0x040fe20003fa4070 */
[----:B------:R-:W-:Y:S01]  /*5c30*/  @!P0 IMAD.MOV R139, RZ, RZ, -R139 ;  /* 0x000000ffff8b8224 */ /* 0x000fe200078e0a8b */
[C---:B------:R-:W-:Y:S01]  /*5c40*/  ISETP.GT.U32.AND P0, PT, R2.reuse, R9, PT ;  /* 0x000000090200720c */ /* 0x040fe20003f04070 */
[----:B------:R-:W-:-:S02]  /*5c50*/  IMAD R247, R2, R10, R247 ;  /* 0x0000000a02f77224 */ /* 0x000fc400078e02f7 */
[--C-:B------:R-:W-:Y:S01]  /*5c60*/  @!P4 IMAD.IADD R5, R5, 0x1, -R2.reuse ;  /* 0x000000010505c824 */ /* 0x100fe200078e0a02 */
[----:B------:R-:W-:Y:S01]  /*5c70*/  ISETP.GT.U32.AND P4, PT, R2, R249, PT ;  /* 0x000000f90200720c */ /* 0x000fe20003f84070 */
[----:B------:R-:W-:Y:S01]  /*5c80*/  @!P3 IMAD.IADD R7, R7, 0x1, -R2 ;  /* 0x000000010707b824 */ /* 0x000fe200078e0a02 */
[----:B------:R-:W-:Y:S01]  /*5c90*/  ISETP.GE.AND P3, PT, R24, RZ, PT ;  /* 0x000000ff1800720c */ /* 0x000fe20003f66270 */
[----:B------:R-:W-:-:S04]  /*5ca0*/  IMAD.HI.U32 R0, R0, R129, RZ ;  /* 0x0000008100007227 */ /* 0x000fc800078e00ff */
[----:B------:R-:W-:Y:S01]  /*5cb0*/  @!P2 IMAD.MOV R137, RZ, RZ, -R137 ;  /* 0x000000ffff89a224 */ /* 0x000fe200078e0a89 */
[----:B------:R-:W-:Y:S01]  /*5cc0*/  ISETP.GT.U32.AND P2, PT, R2, R247, PT ;  /* 0x000000f70200720c */ /* 0x000fe20003f44070 */
[----:B------:R-:W-:Y:S01]  /*5cd0*/  @!P1 IMAD.IADD R135, R135, 0x1, -R2 ;  /* 0x0000000187879824 */ /* 0x000fe200078e0a02 */
[----:B------:R-:W-:Y:S01]  /*5ce0*/  ISETP.GE.AND P1, PT, R22, RZ, PT ;  /* 0x000000ff1600720c */ /* 0x000fe20003f26270 */
[----:B------:R-:W-:Y:S02]  /*5cf0*/  IMAD.MOV R0, RZ, RZ, -R0 ;  /* 0x000000ffff007224 */ /* 0x000fe400078e0a00 */
[--C-:B------:R-:W-:Y:S02]  /*5d00*/  @!P5 IMAD.IADD R131, R131, 0x1, -R2.reuse ;  /* 0x000000018383d824 */ /* 0x100fe400078e0a02 */
[----:B------:R-:W-:Y:S01]  /*5d10*/  @!P0 IMAD.IADD R9, R9, 0x1, -R2 ;  /* 0x0000000109098824 */ /* 0x000fe200078e0a02 */
[----:B------:R-:W-:Y:S01]  /*5d20*/  ISETP.GE.AND P0, PT, R26, RZ, PT ;  /* 0x000000ff1a00720c */ /* 0x000fe20003f06270 */
[----:B------:R-:W-:-:S02]  /*5d30*/  IMAD R129, R2, R0, R129 ;  /* 0x0000000002817224 */ /* 0x000fc400078e0281 */
[--C-:B------:R-:W-:Y:S01]  /*5d40*/  @!P4 IMAD.IADD R249, R249, 0x1, -R2.reuse ;  /* 0x00000001f9f9c824 */ /* 0x100fe200078e0a02 */
[C---:B------:R-:W-:Y:S01]  /*5d50*/  ISETP.GT.U32.AND P5, PT, R2.reuse, R9, PT ;  /* 0x000000090200720c */ /* 0x040fe20003fa4070 */
[----:B------:R-:W-:Y:S01]  /*5d60*/  @!P6 IMAD.MOV R135, RZ, RZ, -R135 ;  /* 0x000000ffff87e224 */ /* 0x000fe200078e0a87 */
[C---:B------:R-:W-:Y:S01]  /*5d70*/  ISETP.GT.U32.AND P6, PT, R2.reuse, R131, PT ;  /* 0x000000830200720c */ /* 0x040fe20003fc4070 */
[----:B------:R-:W-:Y:S01]  /*5d80*/  @!P3 IMAD.MOV R7, RZ, RZ, -R7 ;  /* 0x000000ffff07b224 */ /* 0x000fe200078e0a07 */
[----:B------:R-:W-:Y:S01]  /*5d90*/  ISETP.GT.U32.AND P3, PT, R2, R129, PT ;  /* 0x000000810200720c */ /* 0x000fe20003f64070 */
[----:B------:R-:W-:Y:S01]  /*5da0*/  @!P2 IMAD.IADD R247, R247, 0x1, -R2 ;  /* 0x00000001f7f7a824 */ /* 0x000fe200078e0a02 */
[----:B------:R-:W-:Y:S01]  /*5db0*/  ISETP.GE.AND P2, PT, R28, RZ, PT ;  /* 0x000000ff1c00720c */ /* 0x000fe20003f46270 */
[----:B------:R-:W-:Y:S01]  /*5dc0*/  @!P1 IMAD.MOV R5, RZ, RZ, -R5 ;  /* 0x000000ffff059224 */ /* 0x000fe200078e0a05 */
[C---:B------:R-:W-:Y:S01]  /*5dd0*/  ISETP.GT.U32.AND P1, PT, R2.reuse, R249, PT ;  /* 0x000000f90200720c */ /* 0x040fe20003f24070 */
[----:B------:R-:W-:Y:S01]  /*5de0*/  IMAD.MOV.U32 R10, RZ, RZ, 0x7f ;  /* 0x0000007fff0a7424 */ /* 0x000fe200078e00ff */
[----:B------:R-:W-:Y:S01]  /*5df0*/  ISETP.GT.U32.AND P4, PT, R2, R247, PT ;  /* 0x000000f70200720c */ /* 0x000fe20003f84070 */
[----:B------:R-:W-:-:S02]  /*5e00*/  IMAD.MOV.U32 R0, RZ, RZ, c[0x0][0x180] ;  /* 0x00006000ff007624 */ /* 0x000fc400078e00ff */
[--C-:B------:R-:W-:Y:S01]  /*5e10*/  @!P5 IMAD.IADD R9, R9, 0x1, -R2.reuse ;  /* 0x000000010909d824 */ /* 0x100fe200078e0a02 */
[----:B------:R-:W-:Y:S01]  /*5e20*/  IADD3 R36, R10, c[0x0][0x180], RZ ;  /* 0x000060000a247a10 */ /* 0x000fe20007ffe0ff */
[--C-:B------:R-:W-:Y:S01]  /*5e30*/  @!P6 IMAD.IADD R131, R131, 0x1, -R2.reuse ;  /* 0x000000018383e824 */ /* 0x100fe200078e0a02 */
[----:B------:R-:W-:Y:S01]  /*5e40*/  IADD3 R3, R0, -0x80, RZ ;  /* 0xffffff8000037810 */ /* 0x000fe20007ffe0ff */
[--C-:B------:R-:W-:Y:S01]  /*5e50*/  @!P3 IMAD.IADD R129, R129, 0x1, -R2.reuse ;  /* 0x000000018181b824 */ /* 0x100fe200078e0a02 */
[----:B------:R-:W-:Y:S01]  /*5e60*/  ISETP.GT.AND P6, PT, R36, 0x7f, PT ;  /* 0x0000007f2400780c */ /* 0x000fe20003fc4270 */
[----:B------:R-:W-:Y:S01]  /*5e70*/  @!P0 IMAD.MOV R9, RZ, RZ, -R9 ;  /* 0x000000ffff098224 */ /* 0x000fe200078e0a09 */
[C---:B------:R-:W-:Y:S01]  /*5e80*/  ISETP.GE.AND P3, PT, R34.reuse, R3, PT ;  /* 0x000000032200720c */ /* 0x040fe20003f66270 */
[--C-:B------:R-:W-:Y:S01]  /*5e90*/  @!P1 IMAD.IADD R249, R249, 0x1, -R2.reuse ;  /* 0x00000001f9f99824 */ /* 0x100fe200078e0a02 */
[----:B------:R-:W-:Y:S01]  /*5ea0*/  ISETP.GE.AND P1, PT, R34, c[0x0][0x180], PT ;  /* 0x0000600022007a0c */ /* 0x000fe20003f26270 */
[----:B------:R-:W-:Y:S01]  /*5eb0*/  @!P4 IMAD.IADD R247, R247, 0x1, -R2 ;  /* 0x00000001f7f7c824 */ /* 0x000fe200078e0a02 */
[----:B------:R-:W-:-:S02]  /*5ec0*/  SEL R10, RZ, 0x4, !P6 ;  /* 0x00000004ff0a7807 */ /* 0x000fc40007000000 */
[----:B------:R-:W-:Y:S01]  /*5ed0*/  ISETP.GT.U32.AND P0, PT, R2, R129, PT ;  /* 0x000000810200720c */ /* 0x000fe20003f04070 */
[----:B------:R-:W-:Y:S01]  /*5ee0*/  @!P2 IMAD.MOV R247, RZ, RZ, -R247 ;  /* 0x000000fffff7a224 */ /* 0x000fe200078e0af7 */
[----:B------:R-:W-:Y:S02]  /*5ef0*/  ISETP.GE.U32.AND P4, PT, R3, 0x7fffff01, PT ;  /* 0x7fffff010300780c */ /* 0x000fe40003f86070 */
[----:B------:R-:W-:Y:S02]  /*5f00*/  SEL R10, R10, RZ, !P1 ;  /* 0x000000ff0a0a7207 */ /* 0x000fe40004800000 */
[----:B------:R-:W-:Y:S02]  /*5f10*/  ISETP.GT.AND P1, PT, R36, 0xff, PT ;  /* 0x000000ff2400780c */ /* 0x000fe40003f24270 */
[----:B------:R-:W-:Y:S02]  /*5f20*/  SEL R3, RZ, 0x4, P3 ;  /* 0x00000004ff037807 */ /* 0x000fe40001800000 */
[----:B------:R-:W-:-:S02]  /*5f30*/  ISETP.GE.AND P5, PT, R30, RZ, PT ;  /* 0x000000ff1e00720c */ /* 0x000fc40003fa6270 */
[----:B------:R-:W-:Y:S01]  /*5f40*/  ISETP.GE.AND P3, PT, R32, RZ, PT ;  /* 0x000000ff2000720c */ /* 0x000fe20003f66270 */
[----:B------:R-:W-:Y:S01]  /*5f50*/  @!P0 IMAD.IADD R129, R129, 0x1, -R2 ;  /* 0x0000000181818824 */ /* 0x000fe200078e0a02 */
[----:B------:R-:W-:Y:S02]  /*5f60*/  SEL R3, R3, RZ, P1 ;  /* 0x000000ff03037207 */ /* 0x000fe40000800000 */
[----:B------:R-:W-:Y:S02]  /*5f70*/  ISETP.GE.AND P1, PT, R20, RZ, PT ;  /* 0x000000ff1400720c */ /* 0x000fe40003f26270 */
[----:B------:R-:W-:Y:S02]  /*5f80*/  ISETP.NE.AND P0, PT, RZ, c[0x0][0x17c], PT ;  /* 0x00005f00ff007a0c */ /* 0x000fe40003f05270 */
[----:B------:R-:W-:Y:S01]  /*5f90*/  ISETP.NE.U32.AND P2, PT, R3, RZ, PT ;  /* 0x000000ff0300720c */ /* 0x000fe20003f45070 */
[----:B------:R-:W-:Y:S01]  /*5fa0*/  IMAD R3, R34, c[0x0][0x18c], RZ ;  /* 0x0000630022037a24 */ /* 0x000fe200078e02ff */
[C---:B------:R-:W-:Y:S01]  /*5fb0*/  SEL R127, R248.reuse, R127, !P0 ;  /* 0x0000007ff87f7207 */ /* 0x040fe20004000000 */
[----:B------:R-:W-:Y:S01]  /*5fc0*/  @!P5 IMAD.MOV R131, RZ, RZ, -R131 ;  /* 0x000000ffff83d224 */ /* 0x000fe200078e0a83 */
[C---:B------:R-:W-:Y:S01]  /*5fd0*/  SEL R126, R248.reuse, R17, !P0 ;  /* 0x00000011f87e7207 */ /* 0x040fe20004000000 */
[----:B------:R-:W-:Y:S01]  /*5fe0*/  @!P3 IMAD.MOV R249, RZ, RZ, -R249 ;  /* 0x000000fffff9b224 */ /* 0x000fe200078e0af9 */
[C---:B------:R-:W-:Y:S01]  /*5ff0*/  SEL R125, R248.reuse, R125, !P0 ;  /* 0x0000007df87d7207 */ /* 0x040fe20004000000 */
[----:B------:R-:W-:Y:S01]  /*6000*/  IMAD R127, R127, c[0x0][0x190], RZ ;  /* 0x000064007f7f7a24 */ /* 0x000fe200078e02ff */
[----:B------:R-:W-:Y:S01]  /*6010*/  LEA R2, P3, R3, c[0x0][0x168], 0x2 ;  /* 0x00005a0003027a11 */ /* 0x000fe200078610ff */
[----:B------:R-:W-:Y:S01]  /*6020*/  @!P1 IMAD.MOV R129, RZ, RZ, -R129 ;  /* 0x000000ffff819224 */ /* 0x000fe200078e0a81 */
[----:B------:R-:W-:Y:S01]  /*6030*/  SEL R124, R248, R19, !P0 ;  /* 0x00000013f87c7207 */ /* 0x000fe20004000000 */
[----:B------:R-:W-:Y:S01]  /*6040*/  IMAD R126, R126, c[0x0][0x190], RZ ;  /* 0x000064007e7e7a24 */ /* 0x000fe200078e02ff */
[----:B------:R-:W-:Y:S01]  /*6050*/  SEL R122, R248, R21, !P0 ;  /* 0x00000015f87a7207 */ /* 0x000fe20004000000 */
[----:B------:R-:W-:Y:S01]  /*6060*/  IMAD R125, R125, c[0x0][0x190], RZ ;  /* 0x000064007d7d7a24 */ /* 0x000fe200078e02ff */
[----:B------:R-:W-:Y:S01]  /*6070*/  ISETP.NE.U32.AND P5, PT, R10, RZ, PT ;  /* 0x000000ff0a00720c */ /* 0x000fe20003fa5070 */
[----:B------:R-:W-:Y:S01]  /*6080*/  IMAD R124, R124, c[0x0][0x190], RZ ;  /* 0x000064007c7c7a24 */ /* 0x000fe200078e02ff */
[----:B------:R-:W-:Y:S01]  /*6090*/  SEL R120, R248, R23, !P0 ;  /* 0x00000017f8787207 */ /* 0x000fe20004000000 */
[----:B------:R-:W-:Y:S01]  /*60a0*/  IMAD R122, R122, c[0x0][0x190], RZ ;  /* 0x000064007a7a7a24 */ /* 0x000fe200078e02ff */
[----:B------:R-:W-:-:S02]  /*60b0*/  SEL R118, R248, R25, !P0 ;  /* 0x00000019f8767207 */ /* 0x000fc40004000000 */
[----:B------:R-:W-:Y:S01]  /*60c0*/  SEL R116, R248, R27, !P0 ;  /* 0x0000001bf8747207 */ /* 0x000fe20004000000 */
[----:B------:R-:W-:Y:S01]  /*60d0*/  IMAD R120, R120, c[0x0][0x190], RZ ;  /* 0x0000640078787a24 */ /* 0x000fe200078e02ff */
        /* <DEDUP_REMOVED lines=48> */
[C---:B------:R-:W-:Y:S01]  /*63e0*/  SEL R17, R248.reuse, R8, !P0 ;  /* 0x00000008f8117207 */ /* 0x040fe20004000000 */
        /* <DEDUP_REMOVED lines=59> */
[----:B------:R-:W-:Y:S01]  /*67a0*/  SEL R68, R248, R153, !P0 ;  /* 0x00000099f8447207 */ /* 0x000fe20004000000 */
        /* <DEDUP_REMOVED lines=131> */
[----:B------:R-:W-:Y:S01]  /*6fe0*/  LEA.HI.X.SX32 R3, R3, c[0x0][0x16c], 0x2, P3 ;  /* 0x00005b0003037a11 */ /* 0x000fe200018f16ff */
[----:B------:R-:W-:Y:S01]  /*6ff0*/  IMAD R249, R249, c[0x0][0x190], RZ ;  /* 0x00006400f9f97a24 */ /* 0x000fe200078e02ff */
[-C--:B------:R-:W-:Y:S01]  /*7000*/  LEA R244, P0, R127, R2.reuse, 0x2 ;  /* 0x000000027ff47211 */ /* 0x080fe200078010ff */
[----:B------:R-:W-:Y:S01]  /*7010*/  IMAD R248, R248, c[0x0][0x190], RZ ;  /* 0x00006400f8f87a24 */ /* 0x000fe200078e02ff */
[----:B------:R-:W-:-:S02]  /*7020*/  LEA R242, P1, R126, R2, 0x2 ;  /* 0x000000027ef27211 */ /* 0x000fc400078210ff */
[-C--:B------:R-:W-:Y:S02]  /*7030*/  LEA.HI.X.SX32 R245, R127, R3.reuse, 0x2, P0 ;  /* 0x000000037ff57211 */ /* 0x080fe400000f16ff */
[-C--:B------:R-:W-:Y:S02]  /*7040*/  LEA R240, P0, R125, R2.reuse, 0x2 ;  /* 0x000000027df07211 */ /* 0x080fe400078010ff */
[-C--:B------:R-:W-:Y:S01]  /*7050*/  LEA.HI.X.SX32 R243, R126, R3.reuse, 0x2, P1 ;  /* 0x000000037ef37211 */ /* 0x080fe200008f16ff */
[----:B------:R-:W-:Y:S01]  /*7060*/  STL.64 [R1+0xc98], R244 ;  /* 0x000c98f401007387 */ /* 0x000fe20000100a00 */
[-C--:B------:R-:W-:Y:S02]  /*7070*/  LEA R238, P3, R124, R2.reuse, 0x2 ;  /* 0x000000027cee7211 */ /* 0x080fe400078610ff */
[----:B------:R-:W-:Y:S01]  /*7080*/  LEA R146, P1, R123, R2, 0x2 ;  /* 0x000000027b927211 */ /* 0x000fe200078210ff */
[----:B------:R-:W-:Y:S01]  /*7090*/  STL [R1+0xc60], R243 ;  /* 0x000c60f301007387 */ /* 0x000fe20000100800 */
[----:B------:R-:W-:-:S02]  /*70a0*/  LEA.HI.X.SX32 R241, R125, R3, 0x2, P0 ;  /* 0x000000037df17211 */ /* 0x000fc400000f16ff */
[-C--:B------:R-:W-:Y:S01]  /*70b0*/  LEA R236, P0, R122, R2.reuse, 0x2 ;  /* 0x000000027aec7211 */ /* 0x080fe200078010ff */
[----:B------:R-:W-:Y:S01]  /*70c0*/  STL [R1+0xca0], R242 ;  /* 0x000ca0f201007387 */ /* 0x000fe20000100800 */
[-C--:B------:R-:W-:Y:S02]  /*70d0*/  LEA.HI.X.SX32 R239, R124, R3.reuse, 0x2, P3 ;  /* 0x000000037cef7211 */ /* 0x080fe400018f16ff */
[-C--:B------:R-:W-:Y:S01]  /*70e0*/  LEA R234, P3, R121, R2.reuse, 0x2 ;  /* 0x0000000279ea7211 */ /* 0x080fe200078610ff */
[----:B------:R-:W-:Y:S01]  /*70f0*/  STL.64 [R1+0xca8], R240 ;  /* 0x000ca8f001007387 */ /* 0x000fe20000100a00 */
[-C--:B------:R-:W-:Y:S02]  /*7100*/  LEA.HI.X.SX32 R147, R123, R3.reuse, 0x2, P1 ;  /* 0x000000037b937211 */ /* 0x080fe400008f16ff */
[----:B------:R-:W-:Y:S01]  /*7110*/  LEA R232, P1, R120, R2, 0x2 ;  /* 0x0000000278e87211 */ /* 0x000fe200078210ff */
[----:B------:R-:W-:Y:S01]  /*7120*/  STL.64 [R1+0xcb0], R238 ;  /* 0x000cb0ee01007387 */ /* 0x000fe20000100a00 */
[----:B------:R-:W-:-:S02]  /*7130*/  LEA.HI.X.SX32 R237, R122, R3, 0x2, P0 ;  /* 0x000000037aed7211 */ /* 0x000fc400000f16ff */
[-C--:B------:R-:W-:Y:S02]  /*7140*/  LEA R230, P0, R119, R2.reuse, 0x2 ;  /* 0x0000000277e67211 */ /* 0x080fe400078010ff */
[-C--:B------:R-:W-:Y:S01]  /*7150*/  LEA.HI.X.SX32 R235, R121, R3.reuse, 0x2, P3 ;  /* 0x0000000379eb7211 */ /* 0x080fe200018f16ff */
[----:B------:R-:W-:Y:S01]  /*7160*/  STL.64 [R1+0xcb8], R236 ;  /* 0x000cb8ec01007387 */ /* 0x000fe20000100a00 */
[-C--:B------:R-:W-:Y:S02]  /*7170*/  LEA R228, P3, R118, R2.reuse, 0x2 ;  /* 0x0000000276e47211 */ /* 0x080fe400078610ff */
[-C--:B------:R-:W-:Y:S01]  /*7180*/  LEA.HI.X.SX32 R233, R120, R3.reuse, 0x2, P1 ;  /* 0x0000000378e97211 */ /* 0x080fe200008f16ff */
[----:B------:R-:W-:Y:S01]  /*7190*/  STL.64 [R1+0x3c0], R146 ;  /* 0x0003c09201007387 */ /* 0x000fe20000100a00 */
[-C--:B------:R-:W-:Y:S02]  /*71a0*/  LEA R226, P1, R117, R2.reuse, 0x2 ;  /* 0x0000000275e27211 */ /* 0x080fe400078210ff */
[----:B------:R-:W-:Y:S01]  /*71b0*/  LEA.HI.X.SX32 R231, R119, R3, 0x2, P0 ;  /* 0x0000000377e77211 */ /* 0x000fe200000f16ff */
[----:B------:R-:W-:Y:S01]  /*71c0*/  STL.64 [R1+0xcc0], R234 ;  /* 0x000cc0ea01007387 */ /* 0x000fe20000100a00 */
[----:B------:R-:W-:-:S02]  /*71d0*/  LEA R224, P0, R116, R2, 0x2 ;  /* 0x0000000274e07211 */ /* 0x000fc400078010ff */
        /* <DEDUP_REMOVED lines=64> */
[----:B------:R1:W-:Y:S01]  /*75e0*/  STL.64 [R1+0xd68], R190 ;  /* 0x000d68be01007387 */ /* 0x0003e20000100a00 */
        /* <DEDUP_REMOVED lines=30> */
[----:B------:R-:W-:Y:S02]  /*77d0*/  LEA R168, P1, R84, R2, 0x2 ;  /* 0x0000000254a87211 */ /* 0x000fe400078210ff */
[-C--:B------:R-:W-:Y:S01]  /*77e0*/  LEA.HI.X.SX32 R173, R86, R3.reuse, 0x2, P0 ;  /* 0x0000000356ad7211 */ /* 0x080fe200000f16ff */
[----:B------:R-:W-:Y:S01]  /*77f0*/  STL.64 [R1+0xda8], R174 ;  /* 0x000da8ae01007387 */ /* 0x000fe20000100a00 */
[----:B------:R-:W-:-:S02]  /*7800*/  LEA.HI.X.SX32 R171, R85, R3, 0x2, P3 ;  /* 0x0000000355ab7211 */ /* 0x000fc400018f16ff */
[-C--:B------:R-:W-:Y:S01]  /*7810*/  LEA.HI.X.SX32 R169, R84, R3.reuse, 0x2, P1 ;  /* 0x0000000354a97211 */ /* 0x080fe200008f16ff */
[----:B------:R-:W-:Y:S01]  /*7820*/  STL.64 [R1+0xdb0], R172 ;  /* 0x000db0ac01007387 */ /* 0x000fe20000100a00 */
[-C--:B------:R-:W-:Y:S02]  /*7830*/  LEA R88, P0, R83, R2.reuse, 0x2 ;  /* 0x0000000253587211 */ /* 0x080fe400078010ff */
[CC--:B------:R-:W-:Y:S01]  /*7840*/  LEA R166, P3, R82.reuse, R2.reuse, 0x2 ;  /* 0x0000000252a67211 */ /* 0x0c0fe200078610ff */
[----:B------:R-:W-:Y:S01]  /*7850*/  STL.64 [R1+0x408], R92 ;  /* 0x0004085c01007387 */ /* 0x000fe20000100a00 */
[-C--:B------:R-:W-:Y:S02]  /*7860*/  LEA R164, P1, R81, R2.reuse, 0x2 ;  /* 0x0000000251a47211 */ /* 0x080fe400078210ff */
[-C--:B------:R-:W-:Y:S01]  /*7870*/  LEA.HI.X.SX32 R89, R83, R3.reuse, 0x2, P0 ;  /* 0x0000000353597211 */ /* 0x080fe200000f16ff */
[----:B------:R-:W-:Y:S04]  /*7880*/  STL.64 [R1+0xdb8], R170 ;  /* 0x000db8aa01007387 */ /* 0x000fe80000100a00 */
[----:B------:R-:W-:Y:S04]  /*7890*/  STL.64 [R1+0xdc0], R168 ;  /* 0x000dc0a801007387 */ /* 0x000fe80000100a00 */
[----:B-1----:R-:W2:Y:S01]  /*78a0*/  LDL R191, [R1+0xc44] ;  /* 0x000c440001bf7983 */ /* 0x002ea20000100800 */
[-C--:B------:R-:W-:Y:S01]  /*78b0*/  LEA.HI.X.SX32 R167, R82, R3.reuse, 0x2, P3 ;  /* 0x0000000352a77211 */ /* 0x080fe200018f16ff */
[----:B------:R-:W-:Y:S01]  /*78c0*/  IMAD.MOV.U32 R252, RZ, RZ, c[0x0][0x188] ;  /* 0x00006200fffc7624 */ /* 0x000fe200078e00ff */
[-C--:B------:R-:W-:Y:S01]  /*78d0*/  LEA R162, P0, R80, R2.reuse, 0x2 ;  /* 0x0000000250a27211 */ /* 0x080fe200078010ff */
[----:B------:R-:W-:Y:S01]  /*78e0*/  STL.64 [R1+0x420], R88 ;  /* 0x0004205801007387 */ /* 0x000fe20000100a00 */
[-C--:B------:R-:W-:Y:S01]  /*78f0*/  LEA R160, P3, R79, R2.reuse, 0x2 ;  /* 0x000000024fa07211 */ /* 0x080fe200078610ff */
[----:B------:R-:W-:Y:S01]  /*7900*/  IMAD R193, R252, 0x3, RZ ;  /* 0x00000003fcc17824 */ /* 0x000fe200078e02ff */
[-C--:B------:R-:W-:Y:S01]  /*7910*/  LEA.HI.X.SX32 R165, R81, R3.reuse, 0x2, P1 ;  /* 0x0000000351a57211 */ /* 0x080fe200008f16ff */
[----:B------:R-:W-:Y:S01]  /*7920*/  STL.64 [R1+0xdc8], R166 ;  /* 0x000dc8a601007387 */ /* 0x000fe20000100a00 */
[-C--:B------:R-:W-:Y:S01]  /*7930*/  LEA R158, P1, R78, R2.reuse, 0x2 ;  /* 0x000000024e9e7211 */ /* 0x080fe200078210ff */
[----:B------:R-:W-:Y:S01]  /*7940*/  IMAD R192, R252, 0x5, RZ ;  /* 0x00000005fcc07824 */ /* 0x000fe200078e02ff */
[-C--:B------:R-:W-:Y:S01]  /*7950*/  LEA.HI.X.SX32 R163, R80, R3.reuse, 0x2, P0 ;  /* 0x0000000350a37211 */ /* 0x080fe200000f16ff */
[----:B------:R-:W-:Y:S01]  /*7960*/  STL.64 [R1+0xdd0], R164 ;  /* 0x000dd0a401007387 */ /* 0x000fe20000100a00 */
[-C--:B------:R-:W-:Y:S01]  /*7970*/  LEA.HI.X.SX32 R161, R79, R3.reuse, 0x2, P3 ;  /* 0x000000034fa17211 */ /* 0x080fe200018f16ff */
[----:B------:R-:W-:Y:S01]  /*7980*/  IMAD R205, R252, 0x1c, RZ ;  /* 0x0000001cfccd7824 */ /* 0x000fe200078e02ff */
[-C--:B------:R-:W-:Y:S01]  /*7990*/  LEA R156, P0, R77, R2.reuse, 0x2 ;  /* 0x000000024d9c7211 */ /* 0x080fe200078010ff */
[----:B------:R1:W-:Y:S01]  /*79a0*/  STL.64 [R1+0xdd8], R162 ;  /* 0x000dd8a201007387 */ /* 0x0003e20000100a00 */
        /* <DEDUP_REMOVED lines=9> */
[----:B------:R-:W-:Y:S01]  /*7a40*/  IMAD.SHL.U32 R195, R252, 0x8, RZ ;  /* 0x00000008fcc37824 */ /* 0x000fe200078e00ff */
        /* <DEDUP_REMOVED lines=11> */
[----:B-1----:R-:W-:Y:S01]  /*7b00*/  IMAD R162, R252, 0x30, RZ ;  /* 0x00000030fca27824 */ /* 0x002fe200078e02ff */
[-C--:B------:R-:W-:Y:S01]  /*7b10*/  LEA R144, P0, R71, R2.reuse, 0x2 ;  /* 0x0000000247907211 */ /* 0x080fe200078010ff */
[----:B------:R1:W-:Y:S01]  /*7b20*/  STL.64 [R1+0xdf8], R150 ;  /* 0x000df89601007387 */ /* 0x0003e20000100a00 */
[-C--:B------:R-:W-:Y:S01]  /*7b30*/  LEA R142, P3, R70, R2.reuse, 0x2 ;  /* 0x00000002468e7211 */ /* 0x080fe200078610ff */
[----:B---3--:R-:W-:Y:S01]  /*7b40*/  IMAD R156, R252, 0x2c, RZ ;  /* 0x0000002cfc9c7824 */ /* 0x008fe200078e02ff */
        /* <DEDUP_REMOVED lines=11> */
[----:B-1----:R-:W-:Y:S01]  /*7c00*/  IMAD R150, R252, 0x28, RZ ;  /* 0x00000028fc967824 */ /* 0x002fe200078e02ff */
        /* <DEDUP_REMOVED lines=9> */
[----:B------:R-:W-:Y:S01]  /*7ca0*/  STL.64 [R1+0xe20], R138 ;  /* 0x000e208a01007387 */ /* 0x000fe20000100a00 */
        /* <DEDUP_REMOVED lines=15> */
[----:B------:R3:W-:Y:S01]  /*7da0*/  STL.64 [R1+0xe38], R130 ;  /* 0x000e388201007387 */ /* 0x0007e20000100a00 */
        /* <DEDUP_REMOVED lines=11> */
[----:B------:R1:W-:Y:S01]  /*7e60*/  STL.64 [R1+0xe48], R124 ;  /* 0x000e487c01007387 */ /* 0x0003e20000100a00 */
[-C--:B------:R-:W-:Y:S01]  /*7e70*/  LEA R116, P1, R57, R2.reuse, 0x2 ;  /* 0x0000000239747211 */ /* 0x080fe200078210ff */
[----:B---3--:R-:W-:Y:S01]  /*7e80*/  IMAD R131, R252, 0xf, RZ ;  /* 0x0000000ffc837824 */ /* 0x008fe200078e02ff */
[-C--:B------:R-:W-:Y:S01]  /*7e90*/  LEA.HI.X.SX32 R121, R59, R3.reuse, 0x2, P0 ;  /* 0x000000033b797211 */ /* 0x080fe200000f16ff */
[----:B------:R-:W-:Y:S01]  /*7ea0*/  STL.64 [R1+0xe50], R122 ;  /* 0x000e507a01007387 */ /* 0x000fe20000100a00 */
[-C--:B------:R-:W-:Y:S01]  /*7eb0*/  LEA.HI.X.SX32 R119, R58, R3.reuse, 0x2, P3 ;  /* 0x000000033a777211 */ /* 0x080fe200018f16ff */
[----:B------:R-:W-:Y:S01]  /*7ec0*/  IMAD R130, R252, 0xe, RZ ;  /* 0x0000000efc827824 */ /* 0x000fe200078e02ff */
[-C--:B------:R-:W-:Y:S01]  /*7ed0*/  LEA R114, P0, R56, R2.reuse, 0x2 ;  /* 0x0000000238727211 */ /* 0x080fe200078010ff */
[----:B------:R-:W-:Y:S01]  /*7ee0*/  STL.64 [R1+0xe58], R120 ;  /* 0x000e587801007387 */ /* 0x000fe20000100a00 */
[-C--:B------:R-:W-:Y:S01]  /*7ef0*/  LEA R112, P3, R55, R2.reuse, 0x2 ;  /* 0x0000000237707211 */ /* 0x080fe200078610ff */
[----:B----4-:R-:W-:Y:S01]  /*7f00*/  IMAD R126, R252, 0x7, RZ ;  /* 0x00000007fc7e7824 */ /* 0x010fe200078e02ff */
[-C--:B------:R-:W-:Y:S01]  /*7f10*/  LEA.HI.X.SX32 R117, R57, R3.reuse, 0x2, P1 ;  /* 0x0000000339757211 */ /* 0x080fe200008f16ff */
[----:B------:R-:W-:Y:S01]  /*7f20*/  STL.64 [R1+0xe60], R118 ;  /* 0x000e607601007387 */ /* 0x000fe20000100a00 */
[-C--:B------:R-:W-:Y:S01]  /*7f30*/  LEA R110, P1, R54, R2.reuse, 0x2 ;  /* 0x00000002366e7211 */ /* 0x080fe200078210ff */
[----:B-1----:R-:W-:Y:S01]  /*7f40*/  IMAD.SHL.U32 R124, R252, 0x2, RZ ;  /* 0x00000002fc7c7824 */ /* 0x002fe200078e00ff */
[-C--:B------:R-:W-:Y:S01]  /*7f50*/  LEA.HI.X.SX32 R115, R56, R3.reuse, 0x2, P0 ;  /* 0x0000000338737211 */ /* 0x080fe200000f16ff */
[----:B------:R-:W-:Y:S01]  /*7f60*/  STL.64 [R1+0xe68], R116 ;  /* 0x000e687401007387 */ /* 0x000fe20000100a00 */
[-C--:B------:R-:W-:Y:S01]  /*7f70*/  LEA.HI.X.SX32 R113, R55, R3.reuse, 0x2, P3 ;  /* 0x0000000337717211 */ /* 0x080fe200018f16ff */
[----:B------:R-:W-:Y:S01]  /*7f80*/  IMAD R125, R252, 0x6, RZ ;  /* 0x00000006fc7d7824 */ /* 0x000fe200078e02ff */
        /* <DEDUP_REMOVED lines=99> */
[----:B------:R-:W-:Y:S01]  /*85c0*/  IMAD.SHL.U32 R138, R252, 0x20, RZ ;  /* 0x00000020fc8a7824 */ /* 0x000fe200078e00ff */
        /* <DEDUP_REMOVED lines=68> */
[CC--:B------:R-:W-:Y:S01]  /*8a10*/  LEA R24, P0, R11.reuse, R2.reuse, 0x2 ;  /* 0x000000020b187211 */ /* 0x0c0fe200078010ff */
        /* <DEDUP_REMOVED lines=22> */
[C---:B------:R-:W-:Y:S01]  /*8b80*/  IMAD R157, R252.reuse, 0xb8, RZ ;  /* 0x000000b8fc9d7824 */ /* 0x040fe200078e02ff */
[-C--:B------:R-:W-:Y:S01]  /*8b90*/  LEA R12, P0, R7, R2.reuse, 0x2 ;  /* 0x00000002070c7211 */ /* 0x080fe200078010ff */
[----:B------:R-:W-:Y:S01]  /*8ba0*/  STL.64 [R1+0xff0], R18 ;  /* 0x000ff01201007387 */ /* 0x000fe20000100a00 */
[-C--:B------:R-:W-:Y:S01]  /*8bb0*/  LEA R10, P3, R9, R2.reuse, 0x2 ;  /* 0x00000002090a7211 */ /* 0x080fe200078610ff */
[C---:B------:R-:W-:Y:S01]  /*8bc0*/  IMAD R160, R252.reuse, 0x2f, RZ ;  /* 0x0000002ffca07824 */ /* 0x040fe200078e02ff */
[-C--:B------:R-:W-:Y:S01]  /*8bd0*/  LEA.HI.X.SX32 R15, R5, R3.reuse, 0x2, P1 ;  /* 0x00000003050f7211 */ /* 0x080fe200008f16ff */
[----:B------:R-:W-:Y:S01]  /*8be0*/  STL.64 [R1+0xff8], R16 ;  /* 0x000ff81001007387 */ /* 0x000fe20000100a00 */
[-C--:B------:R-:W-:Y:S01]  /*8bf0*/  LEA R8, P1, R247, R2.reuse, 0x2 ;  /* 0x00000002f7087211 */ /* 0x080fe200078210ff */
[C---:B------:R-:W-:Y:S01]  /*8c00*/  IMAD R158, R252.reuse, 0x2e, RZ ;  /* 0x0000002efc9e7824 */ /* 0x040fe200078e02ff */
[-C--:B------:R-:W-:Y:S01]  /*8c10*/  LEA.HI.X.SX32 R13, R7, R3.reuse, 0x2, P0 ;  /* 0x00000003070d7211 */ /* 0x080fe200000f16ff */
[----:B------:R-:W-:Y:S01]  /*8c20*/  STL.64 [R1+0x1000], R14 ;  /* 0x0010000e01007387 */ /* 0x000fe20000100a00 */
[-C--:B------:R-:W-:Y:S01]  /*8c30*/  LEA.HI.X.SX32 R11, R9, R3.reuse, 0x2, P3 ;  /* 0x00000003090b7211 */ /* 0x080fe200018f16ff */
[----:B------:R-:W-:Y:S01]  /*8c40*/  IMAD R161, R252, 0xc4, RZ ;  /* 0x000000c4fca17824 */ /* 0x000fe200078e02ff */
[-C--:B------:R-:W-:Y:S01]  /*8c50*/  LEA R6, P0, R250, R2.reuse, 0x2 ;  /* 0x00000002fa067211 */ /* 0x080fe200078010ff */
[----:B------:R-:W-:Y:S01]  /*8c60*/  STL.64 [R1+0x1008], R12 ;  /* 0x0010080c01007387 */ /* 0x000fe20000100a00 */
[-C--:B------:R-:W-:Y:S01]  /*8c70*/  LEA R4, P3, R249, R2.reuse, 0x2 ;  /* 0x00000002f9047211 */ /* 0x080fe200078610ff */
[C---:B------:R-:W-:Y:S01]  /*8c80*/  IMAD R159, R252.reuse, 0xc0, RZ ;  /* 0x000000c0fc9f7824 */ /* 0x040fe200078e02ff */
[-C--:B------:R-:W-:Y:S01]  /*8c90*/  LEA.HI.X.SX32 R9, R247, R3.reuse, 0x2, P1 ;  /* 0x00000003f7097211 */ /* 0x080fe200008f16ff */
[----:B------:R-:W-:Y:S01]  /*8ca0*/  IMAD R247, R252, 0xc, RZ ;  /* 0x0000000cfcf77824 */ /* 0x000fe200078e02ff */
[----:B------:R-:W-:Y:S01]  /*8cb0*/  LEA R2, P1, R248, R2, 0x2 ;  /* 0x00000002f8027211 */ /* 0x000fe200078210ff */
[----:B------:R-:W-:Y:S01]  /*8cc0*/  STL.64 [R1+0x1010], R10 ;  /* 0x0010100a01007387 */ /* 0x000fe20000100a00 */
[-C--:B------:R-:W-:Y:S01]  /*8cd0*/  LEA.HI.X.SX32 R7, R250, R3.reuse, 0x2, P0 ;  /* 0x00000003fa077211 */ /* 0x080fe200000f16ff */
[----:B------:R-:W-:Y:S01]  /*8ce0*/  IMAD R250, R252, 0x14, RZ ;  /* 0x00000014fcfa7824 */ /* 0x000fe200078e02ff */
[-C--:B------:R-:W-:Y:S01]  /*8cf0*/  LEA.HI.X.SX32 R5, R249, R3.reuse, 0x2, P3 ;  /* 0x00000003f9057211 */ /* 0x080fe200018f16ff */
[----:B------:R-:W-:Y:S01]  /*8d00*/  STL.64 [R1+0x1018], R8 ;  /* 0x0010180801007387 */ /* 0x000fe20000100a00 */
[----:B------:R-:W-:Y:S01]  /*8d10*/  LEA.HI.X.SX32 R3, R248, R3, 0x2, P1 ;  /* 0x00000003f8037211 */ /* 0x000fe200008f16ff */
[C---:B------:R-:W-:Y:S01]  /*8d20*/  IMAD R215, R252.reuse, 0x31, RZ ;  /* 0x00000031fcd77824 */ /* 0x040fe200078e02ff */
[----:B--2---:R-:W-:Y:S01]  /*8d30*/  ISETP.GE.AND P1, PT, R191, RZ, PT ;  /* 0x000000ffbf00720c */ /* 0x004fe20003f26270 */
[----:B------:R-:W-:Y:S01]  /*8d40*/  STL.64 [R1+0x1020], R6 ;  /* 0x0010200601007387 */ /* 0x000fe20000100a00 */
[----:B------:R-:W-:Y:S01]  /*8d50*/  ISETP.NE.AND P0, PT, RZ, c[0x0][0x178], PT ;  /* 0x00005e00ff007a0c */ /* 0x000fe20003f05270 */
[C---:B------:R-:W-:Y:S01]  /*8d60*/  IMAD R214, R252.reuse, 0xcc, RZ ;  /* 0x000000ccfcd67824 */ /* 0x040fe200078e02ff */
[----:B------:R-:W-:Y:S01]  /*8d70*/  ULDC.64 UR8, c[0x0][0x118] ;  /* 0x0000460000087ab9 */ /* 0x000fe20000000a00 */
[----:B------:R-:W-:Y:S01]  /*8d80*/  STL.64 [R1+0x1028], R4 ;  /* 0x0010280401007387 */ /* 0x000fe20000100a00 */
[----:B------:R-:W-:-:S02]  /*8d90*/  IMAD R163, R252, 0xc8, RZ ;  /* 0x000000c8fca37824 */ /* 0x000fc400078e02ff */
[C---:B------:R-:W-:Y:S01]  /*8da0*/  IMAD R166, R252.reuse, 0x33, RZ ;  /* 0x00000033fca67824 */ /* 0x040fe200078e02ff */
[----:B------:R-:W-:Y:S01]  /*8db0*/  STL.64 [R1+0x1030], R2 ;  /* 0x0010300201007387 */ /* 0x000fe20000100a00 */
[C---:B------:R-:W-:Y:S02]  /*8dc0*/  IMAD R164, R252.reuse, 0x32, RZ ;  /* 0x00000032fca47824 */ /* 0x040fe400078e02ff */
[C---:B------:R-:W-:Y:S02]  /*8dd0*/  IMAD R167, R252.reuse, 0xd4, RZ ;  /* 0x000000d4fca77824 */ /* 0x040fe400078e02ff */
[----:B------:R-:W-:Y:S01]  /*8de0*/  @!P1 IMAD.MOV R246, RZ, RZ, -R246 ;  /* 0x000000fffff69224 */ /* 0x000fe200078e0af6 */
[----:B------:R-:W-:Y:S01]  /*8df0*/  @!P0 LOP3.LUT R246, RZ, c[0x0][0x178], RZ, 0x33, !PT ;  /* 0x00005e00fff68a12 */ /* 0x000fe200078e33ff */
[C---:B------:R-:W-:Y:S02]  /*8e00*/  IMAD R165, R252.reuse, 0xd0, RZ ;  /* 0x000000d0fca57824 */ /* 0x040fe400078e02ff */
[----:B------:R-:W-:-:S02]  /*8e10*/  IMAD R217, R252, 0x35, RZ ;  /* 0x00000035fcd97824 */ /* 0x000fc400078e02ff */
[----:B------:R-:W-:Y:S02]  /*8e20*/  IMAD R246, R246, c[0x0][0x184], RZ ;  /* 0x00006100f6f67a24 */ /* 0x000fe400078e02ff */
[C---:B------:R-:W-:Y:S02]  /*8e30*/  IMAD R216, R252.reuse, 0xdc, RZ ;  /* 0x000000dcfcd87824 */ /* 0x040fe400078e02ff */
[----:B------:R-:W-:Y:S01]  /*8e40*/  IMAD R244, R252, 0xd8, RZ ;  /* 0x000000d8fcf47824 */ /* 0x000fe200078e02ff */
[----:B------:R-:W-:Y:S01]  /*8e50*/  LEA R248, P0, R246, c[0x0][0x160], 0x2 ;  /* 0x00005800f6f87a11 */ /* 0x000fe200078010ff */
[C---:B------:R-:W-:Y:S02]  /*8e60*/  IMAD R241, R252.reuse, 0x37, RZ ;  /* 0x00000037fcf17824 */ /* 0x040fe400078e02ff */
[----:B------:R-:W-:Y:S01]  /*8e70*/  IMAD R243, R252, 0x36, RZ ;  /* 0x00000036fcf37824 */ /* 0x000fe200078e02ff */
[----:B------:R-:W-:Y:S01]  /*8e80*/  LEA.HI.X.SX32 R249, R246, c[0x0][0x164], 0x2, P0 ;  /* 0x00005900f6f97a11 */ /* 0x000fe200000f16ff */
[C---:B------:R-:W-:Y:S01]  /*8e90*/  IMAD R240, R252.reuse, 0xe4, RZ ;  /* 0x000000e4fcf07824 */ /* 0x040fe200078e02ff */
[CC--:B------:R-:W-:Y:S01]  /*8ea0*/  LEA R118, P0, R252.reuse, R248.reuse, 0x3 ;  /* 0x000000f8fc767211 */ /* 0x0c0fe200078018ff */
[C---:B------:R-:W-:Y:S01]  /*8eb0*/  IMAD R242, R252.reuse, 0xe0, RZ ;  /* 0x000000e0fcf27824 */ /* 0x040fe200078e02ff */
[-C--:B------:R-:W-:Y:S01]  /*8ec0*/  IADD3 R190, P1, R247, R248.reuse, RZ ;  /* 0x000000f8f7be7210 */ /* 0x080fe20007f3e0ff */
[----:B------:R-:W-:Y:S01]  /*8ed0*/  IMAD R219, R252, 0x39, RZ ;  /* 0x00000039fcdb7824 */ /* 0x000fe200078e02ff */
[-C--:B------:R-:W-:Y:S01]  /*8ee0*/  LEA.HI.X.SX32 R119, R124, R249.reuse, 0x2, P0 ;  /* 0x000000f97c777211 */ /* 0x080fe200000f16ff */
[----:B------:R-:W-:Y:S01]  /*8ef0*/  IMAD R218, R252, 0xec, RZ ;  /* 0x000000ecfcda7824 */ /* 0x000fe200078e02ff */
[-C--:B-1----:R-:W-:Y:S01]  /*8f00*/  IADD3 R58, P0, R250, R248.reuse, RZ ;  /* 0x000000f8fa3a7210 */ /* 0x082fe20007f1e0ff */
[----:B------:R-:W-:Y:S01]  /*8f10*/  IMAD R238, R252, 0xe8, RZ ;  /* 0x000000e8fcee7824 */ /* 0x000fe200078e02ff */
[-C--:B------:R-:W-:Y:S01]  /*8f20*/  LEA.HI.X.SX32 R191, R193, R249.reuse, 0x2, P1 ;  /* 0x000000f9c1bf7211 */ /* 0x080fe200008f16ff */
[----:B------:R-:W-:Y:S01]  /*8f30*/  STL.64 [R1+0x3b0], R118 ;  /* 0x0003b07601007387 */ /* 0x000fe20000100a00 */
[-C--:B------:R-:W-:Y:S01]  /*8f40*/  LEA.HI.X.SX32 R59, R192, R249.reuse, 0x2, P0 ;  /* 0x000000f9c03b7211 */ /* 0x080fe200000f16ff */
[C---:B------:R-:W-:Y:S01]  /*8f50*/  IMAD R235, R252.reuse, 0x3b, RZ ;  /* 0x0000003bfceb7824 */ /* 0x040fe200078e02ff */
[-C--:B------:R-:W-:Y:S01]  /*8f60*/  IADD3 R192, P0, R205, R248.reuse, RZ ;  /* 0x000000f8cdc07210 */ /* 0x080fe20007f1e0ff */
[----:B------:R-:W-:Y:S01]  /*8f70*/  STL.64 [R1+0x1038], R118 ;  /* 0x0010387601007387 */ /* 0x000fe20000100a00 */
[-C--:B------:R-:W-:Y:S01]  /*8f80*/  IADD3 R120, P1, R251, R248.reuse, RZ ;  /* 0x000000f8fb787210 */ /* 0x080fe20007f3e0ff */
[----:B------:R-:W-:Y:S01]  /*8f90*/  IMAD R237, R252, 0x3a, RZ ;  /* 0x0000003afced7824 */ /* 0x000fe200078e02ff */
[-C--:B------:R-:W-:Y:S01]  /*8fa0*/  LEA.HI.X.SX32 R193, R126, R249.reuse, 0x2, P0 ;  /* 0x000000f97ec17211 */ /* 0x080fe200000f16ff */
[----:B------:R-:W-:Y:S01]  /*8fb0*/  STL.64 [R1+0x3a8], R190 ;  /* 0x0003a8be01007387 */ /* 0x000fe20000100a00 */
[----:B------:R-:W-:Y:S01]  /*8fc0*/  LEA.HI.X.SX32 R121, R125, R249, 0x2, P1 ;  /* 0x000000f97d797211 */ /* 0x000fe200008f16ff */
[----:B------:R-:W-:Y:S01]  /*8fd0*/  IMAD R234, R252, 0xf4, RZ ;  /* 0x000000f4fcea7824 */ /* 0x000fe200078e02ff */
[----:B------:R-:W-:Y:S01]  /*8fe0*/  IADD3 R60, P0, R144, R248, RZ ;  /* 0x000000f8903c7210 */ /* 0x000fe20007f1e0ff */
[----:B------:R-:W-:Y:S01]  /*8ff0*/  STL.64 [R1+0x1040], R190 ;  /* 0x001040be01007387 */ /* 0x000fe20000100a00 */
[----:B------:R-:W-:-:S02]  /*9000*/  IMAD R236, R252, 0xf0, RZ ;  /* 0x000000f0fcec7824 */ /* 0x000fc400078e02ff */
[----:B------:R-:W-:Y:S01]  /*9010*/  LEA.HI.X.SX32 R61, R194, R249, 0x2, P0 ;  /* 0x000000f9c23d7211 */ /* 0x000fe200000f16ff */
[----:B------:R-:W-:Y:S01]  /*9020*/  STL.64 [R1+0x398], R58 ;  /* 0x0003983a01007387 */ /* 0x000fe20000100a00 */
[----:B------:R-:W-:Y:S01]  /*9030*/  IADD3 R194, P0, R156, R248, RZ ;  /* 0x000000f89cc27210 */ /* 0x000fe20007f1e0ff */
[C---:B------:R-:W-:Y:S02]  /*9040*/  IMAD R221, R252.reuse, 0x3d, RZ ;  /* 0x0000003dfcdd7824 */ /* 0x040fe400078e02ff */
[----:B------:R1:W-:Y:S01]  /*9050*/  STL.64 [R1+0x1048], R58 ;  /* 0x0010483a01007387 */ /* 0x0003e20000100a00 */
[C---:B------:R-:W-:Y:S02]  /*9060*/  IMAD R220, R252.reuse, 0xfc, RZ ;  /* 0x000000fcfcdc7824 */ /* 0x040fe400078e02ff */
[C---:B------:R-:W-:Y:S01]  /*9070*/  IMAD R232, R252.reuse, 0xf8, RZ ;  /* 0x000000f8fce87824 */ /* 0x040fe200078e02ff */
[----:B------:R-:W-:Y:S01]  /*9080*/  STL.64 [R1+0x390], R120 ;  /* 0x0003907801007387 */ /* 0x000fe20000100a00 */
[----:B------:R-:W-:-:S02]  /*9090*/  IMAD R230, R252, 0x3f, RZ ;  /* 0x0000003ffce67824 */ /* 0x000fc400078e02ff */
[C---:B------:R-:W-:Y:S01]  /*90a0*/  IMAD R231, R252.reuse, 0x3e, RZ ;  /* 0x0000003efce77824 */ /* 0x040fe200078e02ff */
[----:B------:R2:W-:Y:S01]  /*90b0*/  STL.64 [R1+0x1050], R120 ;  /* 0x0010507801007387 */ /* 0x0005e20000100a00 */
[C---:B------:R-:W-:Y:S02]  /*90c0*/  IMAD R229, R252.reuse, 0x104, RZ ;  /* 0x00000104fce57824 */ /* 0x040fe400078e02ff */
[C---:B------:R-:W-:Y:S01]  /*90d0*/  IMAD R223, R252.reuse, 0x41, RZ ;  /* 0x00000041fcdf7824 */ /* 0x040fe200078e02ff */
[CC--:B-1----:R-:W-:Y:S01]  /*90e0*/  LEA R58, P1, R252.reuse, R248.reuse, 0x5 ;  /* 0x000000f8fc3a7211 */ /* 0x0c2fe200078228ff */
[C---:B------:R-:W-:Y:S01]  /*90f0*/  IMAD.SHL.U32 R228, R252.reuse, 0x40, RZ ;  /* 0x00000040fce47824 */ /* 0x040fe200078e00ff */
[----:B------:R-:W-:Y:S01]  /*9100*/  STL.64 [R1+0x388], R192 ;  /* 0x000388c001007387 */ /* 0x000fe20000100a00 */
[C---:B------:R-:W-:Y:S01]  /*9110*/  IMAD R222, R252.reuse, 0x10c, RZ ;  /* 0x0000010cfcde7824 */ /* 0x040fe200078e02ff */
[-C--:B------:R-:W-:Y:S01]  /*9120*/  LEA.HI.X.SX32 R59, R195, R249.reuse, 0x2, P1 ;  /* 0x000000f9c33b7211 */ /* 0x080fe200008f16ff */
[----:B------:R-:W-:Y:S01]  /*9130*/  IMAD R227, R252, 0x108, RZ ;  /* 0x00000108fce37824 */ /* 0x000fe200078e02ff */
[-C--:B------:R-:W-:Y:S01]  /*9140*/  IADD3 R122, P1, R150, R248.reuse, RZ ;  /* 0x000000f8967a7210 */ /* 0x080fe20007f3e0ff */
[C---:B------:R-:W-:Y:S01]  /*9150*/  IMAD R224, R252.reuse, 0x43, RZ ;  /* 0x00000043fce07824 */ /* 0x040fe200078e02ff */
[-C--:B------:R-:W-:Y:S01]  /*9160*/  LEA.HI.X.SX32 R195, R197, R249.reuse, 0x2, P0 ;  /* 0x000000f9c5c37211 */ /* 0x080fe200000f16ff */
[C---:B------:R-:W-:Y:S01]  /*9170*/  IMAD R226, R252.reuse, 0x42, RZ ;  /* 0x00000042fce27824 */ /* 0x040fe200078e02ff */
[-C--:B------:R-:W-:Y:S01]  /*9180*/  LEA.HI.X.SX32 R123, R127, R249.reuse, 0x2, P1 ;  /* 0x000000f97f7b7211 */ /* 0x080fe200008f16ff */
[C---:B------:R-:W-:Y:S01]  /*9190*/  IMAD R189, R252.reuse, 0x114, RZ ;  /* 0x00000114fcbd7824 */ /* 0x040fe200078e02ff */
[-C--:B------:R-:W-:Y:S01]  /*91a0*/  IADD3 R62, P0, R245, R248.reuse, RZ ;  /* 0x000000f8f53e7210 */ /* 0x080fe20007f1e0ff */
[----:B------:R-:W-:Y:S01]  /*91b0*/  IMAD R225, R252, 0x110, RZ ;  /* 0x00000110fce17824 */ /* 0x000fe200078e02ff */
[-C--:B------:R-:W-:Y:S01]  /*91c0*/  IADD3 R190, P1, R162, R248.reuse, RZ ;  /* 0x000000f8a2be7210 */ /* 0x080fe20007f3e0ff */
[----:B------:R-:W-:Y:S01]  /*91d0*/  IMAD R183, R252, 0x45, RZ ;  /* 0x00000045fcb77824 */ /* 0x000fe200078e02ff */
[-C--:B------:R-:W-:Y:S01]  /*91e0*/  LEA.HI.X.SX32 R63, R196, R249.reuse, 0x2, P0 ;  /* 0x000000f9c43f7211 */ /* 0x080fe200000f16ff */
[C---:B------:R-:W-:Y:S01]  /*91f0*/  IMAD R181, R252.reuse, 0x11c, RZ ;  /* 0x0000011cfcb57824 */ /* 0x040fe200078e02ff */
[-C--:B------:R-:W-:Y:S01]  /*9200*/  LEA.HI.X.SX32 R191, R247, R249.reuse, 0x2, P1 ;  /* 0x000000f9f7bf7211 */ /* 0x080fe200008f16ff */
[C---:B------:R-:W-:Y:S01]  /*9210*/  IMAD R185, R252.reuse, 0x118, RZ ;  /* 0x00000118fcb97824 */ /* 0x040fe200078e02ff */
[-C--:B------:R-:W-:Y:S01]  /*9220*/  IADD3 R196, P0, R233, R248.reuse, RZ ;  /* 0x000000f8e9c47210 */ /* 0x080fe20007f1e0ff */
[C---:B------:R-:W-:Y:S01]  /*9230*/  IMAD R175, R252.reuse, 0x47, RZ ;  /* 0x00000047fcaf7824 */ /* 0x040fe200078e02ff */
[-C--:B------:R-:W-:Y:S01]  /*9240*/  IADD3 R124, P1, R239, R248.reuse, RZ ;  /* 0x000000f8ef7c7210 */ /* 0x080fe20007f3e0ff */
[C---:B------:R-:W-:Y:S01]  /*9250*/  IMAD R179, R252.reuse, 0x46, RZ ;  /* 0x00000046fcb37824 */ /* 0x040fe200078e02ff */
[-C--:B------:R-:W-:Y:S01]  /*9260*/  LEA.HI.X.SX32 R197, R131, R249.reuse, 0x2, P0 ;  /* 0x000000f983c57211 */ /* 0x080fe200000f16ff */
[----:B------:R-:W-:Y:S01]  /*9270*/  IMAD R92, R252, 0x124, RZ ;  /* 0x00000124fc5c7824 */ /* 0x000fe200078e02ff */
[-C--:B------:R-:W-:Y:S01]  /*9280*/  LEA.HI.X.SX32 R125, R130, R249.reuse, 0x2, P1 ;  /* 0x000000f9827d7211 */ /* 0x080fe200008f16ff */
[C---:B------:R-:W-:Y:S01]  /*9290*/  IMAD R177, R252.reuse, 0x120, RZ ;  /* 0x00000120fcb17824 */ /* 0x040fe200078e02ff */
[-C--:B------:R-:W-:Y:S01]  /*92a0*/  IADD3 R64, P0, R187, R248.reuse, RZ ;  /* 0x000000f8bb407210 */ /* 0x080fe20007f1e0ff */
[C---:B------:R-:W-:Y:S01]  /*92b0*/  IMAD R171, R252.reuse, 0x49, RZ ;  /* 0x00000049fcab7824 */ /* 0x040fe200078e02ff */
[CC--:B------:R-:W-:Y:S01]  /*92c0*/  LEA R118, P1, R252.reuse, R248.reuse, 0x6 ;  /* 0x000000f8fc767211 */ /* 0x0c0fe200078230ff */
        /* <DEDUP_REMOVED lines=12> */
[----:B------:R-:W-:Y:S01]  /*9390*/  IMAD R117, R252, 0x4d, RZ ;  /* 0x0000004dfc757824 */ /* 0x000fe200078e02ff */
[-C--:B------:R-:W-:Y:S01]  /*93a0*/  IADD3 R66, P0, R170, R248.reuse, RZ ;  /* 0x000000f8aa427210 */ /* 0x080fe20007f1e0ff */
[----:B------:R-:W-:Y:S01]  /*93b0*/  IMAD R49, R252, 0x13c, RZ ;  /* 0x0000013cfc317824 */ /* 0x000fe200078e02ff */
[-C--:B------:R-:W-:Y:S01]  /*93c0*/  IADD3 R2, P1, R168, R248.reuse, RZ ;  /* 0x000000f8a8027210 */ /* 0x080fe20007f3e0ff */
[----:B------:R-:W-:Y:S01]  /*93d0*/  IMAD R136, R252, 0x138, RZ ;  /* 0x00000138fc887824 */ /* 0x000fe200078e02ff */
[-C--:B------:R-:W-:Y:S01]  /*93e0*/  LEA.HI.X.SX32 R67, R200, R249.reuse, 0x2, P0 ;  /* 0x000000f9c8437211 */ /* 0x080fe200000f16ff */
[----:B------:R-:W-:Y:S01]  /*93f0*/  IMAD R97, R252, 0x4f, RZ ;  /* 0x0000004ffc617824 */ /* 0x000fe200078e02ff */
[-C--:B------:R-:W-:Y:S01]  /*9400*/  LEA.HI.X.SX32 R3, R250, R249.reuse, 0x2, P1 ;  /* 0x000000f9fa037211 */ /* 0x080fe200008f16ff */
[----:B------:R-:W-:Y:S01]  /*9410*/  IMAD R33, R252, 0x4e, RZ ;  /* 0x0000004efc217824 */ /* 0x000fe200078e02ff */
[-C--:B------:R-:W-:Y:S01]  /*9420*/  IADD3 R200, P0, R174, R248.reuse, RZ ;  /* 0x000000f8aec87210 */ /* 0x080fe20007f1e0ff */
[----:B------:R-:W-:Y:S01]  /*9430*/  IMAD R96, R252, 0x144, RZ ;  /* 0x00000144fc607824 */ /* 0x000fe200078e02ff */
[-C--:B------:R-:W-:Y:S01]  /*9440*/  IADD3 R130, P1, R172, R248.reuse, RZ ;  /* 0x000000f8ac827210 */ /* 0x080fe20007f3e0ff */
[C---:B------:R-:W-:Y:S01]  /*9450*/  IMAD R32, R252.reuse, 0x140, RZ ;  /* 0x00000140fc207824 */ /* 0x040fe200078e02ff */
[-C--:B------:R-:W-:Y:S01]  /*9460*/  LEA.HI.X.SX32 R201, R203, R249.reuse, 0x2, P0 ;  /* 0x000000f9cbc97211 */ /* 0x080fe200000f16ff */
[C---:B------:R-:W-:Y:S01]  /*9470*/  IMAD R113, R252.reuse, 0x51, RZ ;  /* 0x00000051fc717824 */ /* 0x040fe200078e02ff */
[-C--:B------:R-:W-:Y:S01]  /*9480*/  LEA.HI.X.SX32 R131, R133, R249.reuse, 0x2, P1 ;  /* 0x000000f985837211 */ /* 0x080fe200008f16ff */
[----:B------:R-:W-:Y:S01]  /*9490*/  IMAD R99, R252, 0x14c, RZ ;  /* 0x0000014cfc637824 */ /* 0x000fe200078e02ff */
[-C--:B------:R-:W-:Y:S01]  /*94a0*/  IADD3 R68, P0, R178, R248.reuse, RZ ;  /* 0x000000f8b2447210 */ /* 0x080fe20007f1e0ff */
[----:B------:R-:W-:Y:S01]  /*94b0*/  IMAD R129, R252, 0x148, RZ ;  /* 0x00000148fc817824 */ /* 0x000fe200078e02ff */
[-C--:B------:R-:W-:Y:S01]  /*94c0*/  IADD3 R4, P1, R176, R248.reuse, RZ ;  /* 0x000000f8b0047210 */ /* 0x080fe20007f3e0ff */
[----:B------:R-:W-:Y:S01]  /*94d0*/  IMAD R98, R252, 0x53, RZ ;  /* 0x00000053fc627824 */ /* 0x000fe200078e02ff */
[-C--:B------:R-:W-:Y:S01]  /*94e0*/  LEA.HI.X.SX32 R69, R202, R249.reuse, 0x2, P0 ;  /* 0x000000f9ca457211 */ /* 0x080fe200000f16ff */
[C---:B------:R-:W-:Y:S01]  /*94f0*/  IMAD R35, R252.reuse, 0x52, RZ ;  /* 0x00000052fc237824 */ /* 0x040fe200078e02ff */
[-C--:B------:R-:W-:Y:S01]  /*9500*/  LEA.HI.X.SX32 R5, R251, R249.reuse, 0x2, P1 ;  /* 0x000000f9fb057211 */ /* 0x080fe200008f16ff */
[----:B------:R-:W-:Y:S01]  /*9510*/  IMAD R54, R252, 0x154, RZ ;  /* 0x00000154fc367824 */ /* 0x000fe200078e02ff */
[-C--:B------:R-:W-:Y:S01]  /*9520*/  IADD3 R202, P0, R182, R248.reuse, RZ ;  /* 0x000000f8b6ca7210 */ /* 0x080fe20007f1e0ff */
[----:B------:R-:W-:Y:S01]  /*9530*/  IMAD R34, R252, 0x150, RZ ;  /* 0x00000150fc227824 */ /* 0x000fe200078e02ff */
        /* <DEDUP_REMOVED lines=15> */
[----:B------:R-:W-:Y:S01]  /*9630*/  IMAD R112, R252, 0x59, RZ ;  /* 0x00000059fc707824 */ /* 0x000fe200078e02ff */
[-C--:B------:R-:W-:Y:S01]  /*9640*/  IADD3 R134, P1, R188, R248.reuse, RZ ;  /* 0x000000f8bc867210 */ /* 0x080fe20007f3e0ff */
[C---:B------:R-:W-:Y:S01]  /*9650*/  IMAD R103, R252.reuse, 0x16c, RZ ;  /* 0x0000016cfc677824 */ /* 0x040fe200078e02ff */
[-C--:B------:R-:W-:Y:S01]  /*9660*/  LEA.HI.X.SX32 R205, R109, R249.reuse, 0x2, P0 ;  /* 0x000000f96dcd7211 */ /* 0x080fe200000f16ff */
[----:B--2---:R-:W-:Y:S01]  /*9670*/  IMAD R121, R252, 0x168, RZ ;  /* 0x00000168fc797824 */ /* 0x004fe200078e02ff */
[-C--:B------:R-:W-:Y:S01]  /*9680*/  LEA.HI.X.SX32 R135, R108, R249.reuse, 0x2, P1 ;  /* 0x000000f96c877211 */ /* 0x080fe200008f16ff */
[C---:B------:R-:W-:Y:S01]  /*9690*/  IMAD R102, R252.reuse, 0x5b, RZ ;  /* 0x0000005bfc667824 */ /* 0x040fe200078e02ff */
[-C--:B------:R-:W-:Y:S01]  /*96a0*/  IADD3 R72, P0, R111, R248.reuse, RZ ;  /* 0x000000f86f487210 */ /* 0x080fe20007f1e0ff */
[C---:B------:R-:W-:Y:S01]  /*96b0*/  IMAD R39, R252.reuse, 0x5a, RZ ;  /* 0x0000005afc277824 */ /* 0x040fe200078e02ff */
[CC--:B------:R-:W-:Y:S01]  /*96c0*/  LEA R8, P1, R252.reuse, R248.reuse, 0x7 ;  /* 0x000000f8fc087211 */ /* 0x0c0fe200078238ff */
[C---:B------:R-:W-:Y:S01]  /*96d0*/  IMAD R51, R252.reuse, 0x174, RZ ;  /* 0x00000174fc337824 */ /* 0x040fe200078e02ff */
[-C--:B------:R-:W-:Y:S01]  /*96e0*/  LEA.HI.X.SX32 R73, R207, R249.reuse, 0x2, P0 ;  /* 0x000000f9cf497211 */ /* 0x080fe200000f16ff */
[----:B------:R-:W-:Y:S01]  /*96f0*/  IMAD R38, R252, 0x170, RZ ;  /* 0x00000170fc267824 */ /* 0x000fe200078e02ff */
[-C--:B------:R-:W-:Y:S01]  /*9700*/  LEA.HI.X.SX32 R9, R138, R249.reuse, 0x2, P1 ;  /* 0x000000f98a097211 */ /* 0x080fe200008f16ff */
[----:B------:R-:W-:Y:S01]  /*9710*/  IMAD R115, R252, 0x5d, RZ ;  /* 0x0000005dfc737824 */ /* 0x000fe200078e02ff */
[-C--:B------:R-:W-:Y:S01]  /*9720*/  IADD3 R206, P0, R206, R248.reuse, RZ ;  /* 0x000000f8cece7210 */ /* 0x080fe20007f1e0ff */
[C---:B------:R-:W-:Y:S01]  /*9730*/  IMAD R105, R252.reuse, 0x17c, RZ ;  /* 0x0000017cfc697824 */ /* 0x040fe200078e02ff */
[-C--:B------:R-:W-:Y:S01]  /*9740*/  IADD3 R138, P1, R139, R248.reuse, RZ ;  /* 0x000000f88b8a7210 */ /* 0x080fe20007f3e0ff */
        /* <DEDUP_REMOVED lines=11> */
[-C--:B------:R-:W-:Y:S01]  /*9800*/  LEA.HI.X.SX32 R11, R144, R249.reuse, 0x2, P1 ;  /* 0x000000f9900b7211 */ /* 0x080fe200008f16ff */
[----:B------:R-:W-:Y:S01]  /*9810*/  IMAD R56, R252, 0x184, RZ ;  /* 0x00000184fc387824 */ /* 0x000fe200078e02ff */
[-C--:B------:R-:W-:Y:S01]  /*9820*/  IADD3 R208, P0, R208, R248.reuse, RZ ;  /* 0x000000f8d0d07210 */ /* 0x080fe20007f1e0ff */
[----:B------:R-:W-:Y:S01]  /*9830*/  STL.64 [R1+0x368], R194 ;  /* 0x000368c201007387 */ /* 0x000fe20000100a00 */
        /* <DEDUP_REMOVED lines=57> */
[C---:B------:R-:W-:Y:S01]  /*9bd0*/  IMAD R44, R252.reuse, 0x1a0, RZ ;  /* 0x000001a0fc2c7824 */ /* 0x040fe200078e02ff */
[-C--:B------:R-:W-:Y:S01]  /*9be0*/  LEA.HI.X.SX32 R83, R217, R249.reuse, 0x2, P0 ;  /* 0x000000f9d9537211 */ /* 0x080fe200000f16ff */
[----:B------:R-:W-:Y:S01]  /*9bf0*/  STL.64 [R1+0x2f0], R132 ;  /* 0x0002f08401007387 */ /* 0x000fe20000100a00 */
[-C--:B------:R-:W-:Y:S01]  /*9c00*/  LEA.HI.X.SX32 R19, R245, R249.reuse, 0x2, P1 ;  /* 0x000000f9f5137211 */ /* 0x080fe200008f16ff */
[----:B------:R-:W-:Y:S01]  /*9c10*/  IMAD R47, R252, 0x69, RZ ;  /* 0x00000069fc2f7824 */ /* 0x000fe200078e02ff */
        /* <DEDUP_REMOVED lines=18> */
[----:B------:R-:W-:Y:S01]  /*9d40*/  IADD3 R154, P1, R238, R248, RZ ;  /* 0x000000f8ee9a7210 */ /* 0x000fe20007f3e0ff */
[----:B------:R-:W-:Y:S01]  /*9d50*/  IMAD R251, R252, 0x1b0, RZ ;  /* 0x000001b0fcfb7824 */ /* 0x000fe200078e02ff */
[-C--:B------:R-:W-:Y:S01]  /*9d60*/  LEA.HI.X.SX32 R219, R235, R249.reuse, 0x2, P0 ;  /* 0x000000f9ebdb7211 */ /* 0x080fe200000f16ff */
[----:B------:R-:W-:Y:S01]  /*9d70*/  STL.64 [R1+0x2c0], R8 ;  /* 0x0002c00801007387 */ /* 0x000fe20000100a00 */
[----:B------:R-:W-:-:S02]  /*9d80*/  LEA.HI.X.SX32 R155, R237, R249, 0x2, P1 ;  /* 0x000000f9ed9b7211 */ /* 0x000fc400008f16ff */
[-C--:B------:R-:W-:Y:S01]  /*9d90*/  IADD3 R86, P0, R234, R248.reuse, RZ ;  /* 0x000000f8ea567210 */ /* 0x080fe20007f1e0ff */
[----:B------:R-:W-:Y:S01]  /*9da0*/  STL.64 [R1+0x2b8], R72 ;  /* 0x0002b84801007387 */ /* 0x000fe20000100a00 */
[-C--:B------:R-:W-:Y:S02]  /*9db0*/  IADD3 R22, P1, R236, R248.reuse, RZ ;  /* 0x000000f8ec167210 */ /* 0x080fe40007f3e0ff */
[-C--:B------:R-:W-:Y:S01]  /*9dc0*/  LEA.HI.X.SX32 R87, R221, R249.reuse, 0x2, P0 ;  /* 0x000000f9dd577211 */ /* 0x080fe200000f16ff */
[----:B------:R-:W-:Y:S01]  /*9dd0*/  STL.64 [R1+0x2b0], R138 ;  /* 0x0002b08a01007387 */ /* 0x000fe20000100a00 */
[----:B------:R-:W-:Y:S02]  /*9de0*/  LEA.HI.X.SX32 R23, R233, R249, 0x2, P1 ;  /* 0x000000f9e9177211 */ /* 0x000fe400008f16ff */
[-C--:B------:R-:W-:Y:S01]  /*9df0*/  IADD3 R220, P0, R220, R248.reuse, RZ ;  /* 0x000000f8dcdc7210 */ /* 0x080fe20007f1e0ff */
[----:B------:R-:W-:Y:S01]  /*9e00*/  STL.64 [R1+0x2a8], R206 ;  /* 0x0002a8ce01007387 */ /* 0x000fe20000100a00 */
[----:B------:R-:W-:-:S02]  /*9e10*/  IADD3 R156, P1, R232, R248, RZ ;  /* 0x000000f8e89c7210 */ /* 0x000fc40007f3e0ff */
[-C--:B------:R-:W-:Y:S01]  /*9e20*/  LEA.HI.X.SX32 R221, R230, R249.reuse, 0x2, P0 ;  /* 0x000000f9e6dd7211 */ /* 0x080fe200000f16ff */
[----:B------:R-:W-:Y:S01]  /*9e30*/  STL.64 [R1+0x2a0], R10 ;  /* 0x0002a00a01007387 */ /* 0x000fe20000100a00 */
[-C--:B------:R-:W-:Y:S02]  /*9e40*/  LEA.HI.X.SX32 R157, R231, R249.reuse, 0x2, P1 ;  /* 0x000000f9e79d7211 */ /* 0x080fe400008f16ff */
[-C--:B------:R-:W-:Y:S01]  /*9e50*/  IADD3 R88, P0, R229, R248.reuse, RZ ;  /* 0x000000f8e5587210 */ /* 0x080fe20007f1e0ff */
[----:B------:R-:W-:Y:S01]  /*9e60*/  STL.64 [R1+0x298], R74 ;  /* 0x0002984a01007387 */ /* 0x000fe20000100a00 */
[----:B------:R-:W-:Y:S02]  /*9e70*/  LEA R24, P1, R252, R248, 0x8 ;  /* 0x000000f8fc187211 */ /* 0x000fe400078240ff */
        /* <DEDUP_REMOVED lines=17> */
[----:B------:R-:W-:Y:S02]  /*9f90*/  IADD3 R162, P1, R185, R248, RZ ;  /* 0x000000f8b9a27210 */ /* 0x000fe40007f3e0ff */
        /* <DEDUP_REMOVED lines=8> */
[-C--:B------:R-:W-:Y:S02]  /*a020*/  LEA.HI.X.SX32 R29, R173, R249.reuse, 0x2, P1 ;  /* 0x000000f9ad1d7211 */ /* 0x080fe400008f16ff */
[-C--:B------:R-:W-:Y:S01]  /*a030*/  IADD3 R226, P0, R110, R248.reuse, RZ ;  /* 0x000000f86ee27210 */ /* 0x080fe20007f1e0ff */
[----:B------:R-:W-:Y:S01]  /*a040*/  IMAD R110, R252, 0x1b4, RZ ;  /* 0x000001b4fc6e7824 */ /* 0x000fe200078e02ff */
        /* <DEDUP_REMOVED lines=9> */
[C---:B------:R-:W-:Y:S01]  /*a0e0*/  IMAD R117, R252.reuse, 0x1b8, RZ ;  /* 0x000001b8fc757824 */ /* 0x040fe200078e02ff */
[-C--:B------:R-:W-:Y:S01]  /*a0f0*/  LEA.HI.X.SX32 R31, R169, R249.reuse, 0x2, P1 ;  /* 0x000000f9a91f7211 */ /* 0x080fe200008f16ff */
[----:B------:R-:W-:Y:S01]  /*a100*/  STL.64 [R1+0x238], R80 ;  /* 0x0002385001007387 */ /* 0x000fe20000100a00 */
[-C--:B------:R-:W-:Y:S01]  /*a110*/  IADD3 R228, P0, R49, R248.reuse, RZ ;  /* 0x000000f831e47210 */ /* 0x080fe20007f1e0ff */
[----:B------:R-:W-:Y:S01]  /*a120*/  IMAD R49, R252, 0x6e, RZ ;  /* 0x0000006efc317824 */ /* 0x000fe200078e02ff */
[----:B------:R-:W-:Y:S01]  /*a130*/  IADD3 R166, P1, R136, R248, RZ ;  /* 0x000000f888a67210 */ /* 0x000fe20007f3e0ff */
[----:B------:R-:W-:Y:S01]  /*a140*/  STL.64 [R1+0x230], R148 ;  /* 0x0002309401007387 */ /* 0x000fe20000100a00 */
[----:B------:R-:W-:-:S02]  /*a150*/  LEA.HI.X.SX32 R229, R97, R249, 0x2, P0 ;  /* 0x000000f961e57211 */ /* 0x000fc400000f16ff */
[-C--:B------:R-:W-:Y:S01]  /*a160*/  LEA.HI.X.SX32 R167, R33, R249.reuse, 0x2, P1 ;  /* 0x000000f921a77211 */ /* 0x080fe200008f16ff */
[----:B------:R-:W-:Y:S01]  /*a170*/  STL.64 [R1+0x228], R214 ;  /* 0x000228d601007387 */ /* 0x000fe20000100a00 */
[-C--:B------:R-:W-:Y:S02]  /*a180*/  IADD3 R96, P0, R96, R248.reuse, RZ ;  /* 0x000000f860607210 */ /* 0x080fe40007f1e0ff */
[-C--:B------:R-:W-:Y:S01]  /*a190*/  IADD3 R32, P1, R32, R248.reuse, RZ ;  /* 0x000000f820207210 */ /* 0x080fe20007f3e0ff */
[----:B------:R-:W-:Y:S01]  /*a1a0*/  STL.64 [R1+0x220], R18 ;  /* 0x0002201201007387 */ /* 0x000fe20000100a00 */
[-C--:B------:R-:W-:Y:S01]  /*a1b0*/  LEA.HI.X.SX32 R97, R113, R249.reuse, 0x2, P0 ;  /* 0x000000f971617211 */ /* 0x080fe200000f16ff */
[----:B------:R-:W-:Y:S01]  /*a1c0*/  IMAD R113, R252, 0x6f, RZ ;  /* 0x0000006ffc717824 */ /* 0x000fe200078e02ff */
[----:B------:R-:W-:Y:S01]  /*a1d0*/  LEA.HI.X.SX32 R33, R168, R249, 0x2, P1 ;  /* 0x000000f9a8217211 */ /* 0x000fe200008f16ff */
[----:B------:R-:W-:Y:S01]  /*a1e0*/  STL.64 [R1+0x218], R82 ;  /* 0x0002185201007387 */ /* 0x000fe20000100a00 */
[----:B------:R-:W-:-:S02]  /*a1f0*/  IADD3 R232, P0, R99, R248, RZ ;  /* 0x000000f863e87210 */ /* 0x000fc40007f1e0ff */
[-C--:B------:R-:W-:Y:S01]  /*a200*/  IADD3 R168, P1, R129, R248.reuse, RZ ;  /* 0x000000f881a87210 */ /* 0x080fe20007f3e0ff */
[----:B------:R-:W-:Y:S01]  /*a210*/  STL.64 [R1+0x210], R150 ;  /* 0x0002109601007387 */ /* 0x000fe20000100a00 */
[-C--:B------:R-:W-:Y:S02]  /*a220*/  LEA.HI.X.SX32 R233, R98, R249.reuse, 0x2, P0 ;  /* 0x000000f962e97211 */ /* 0x080fe400000f16ff */
[-C--:B------:R-:W-:Y:S01]  /*a230*/  LEA.HI.X.SX32 R169, R35, R249.reuse, 0x2, P1 ;  /* 0x000000f923a97211 */ /* 0x080fe200008f16ff */
[----:B------:R-:W-:Y:S01]  /*a240*/  STL.64 [R1+0x208], R216 ;  /* 0x000208d801007387 */ /* 0x000fe20000100a00 */
[-C--:B------:R-:W-:Y:S01]  /*a250*/  IADD3 R98, P0, R54, R248.reuse, RZ ;  /* 0x000000f836627210 */ /* 0x080fe20007f1e0ff */
[----:B------:R-:W-:Y:S01]  /*a260*/  IMAD R54, R252, 0x1bc, RZ ;  /* 0x000001bcfc367824 */ /* 0x000fe200078e02ff */
[-C--:B------:R-:W-:Y:S01]  /*a270*/  IADD3 R34, P1, R34, R248.reuse, RZ ;  /* 0x000000f822227210 */ /* 0x080fe20007f3e0ff */
[----:B------:R-:W-:Y:S01]  /*a280*/  STL.64 [R1+0x200], R20 ;  /* 0x0002001401007387 */ /* 0x000fe20000100a00 */
[-C--:B------:R-:W-:Y:S01]  /*a290*/  LEA.HI.X.SX32 R99, R114, R249.reuse, 0x2, P0 ;  /* 0x000000f972637211 */ /* 0x080fe200000f16ff */
[----:B------:R-:W-:Y:S01]  /*a2a0*/  IMAD R114, R252, 0x71, RZ ;  /* 0x00000071fc727824 */ /* 0x000fe200078e02ff */
        /* <DEDUP_REMOVED lines=43> */
[-C--:B------:R-:W-:Y:S01]  /*a560*/  IADD3 R240, P0, R57, R248.reuse, RZ ;  /* 0x000000f839f07210 */ /* 0x080fe20007f1e0ff */
[----:B------:R-:W-:Y:S01]  /*a570*/  IMAD R57, R252, 0x1cc, RZ ;  /* 0x000001ccfc397824 */ /* 0x000fe200078e02ff */
        /* <DEDUP_REMOVED lines=29> */
[C---:B------:R-:W-:Y:S01]  /*a750*/  IMAD R250, R252.reuse, 0x1e4, RZ ;  /* 0x000001e4fcfa7824 */ /* 0x040fe200078e02ff */
[-C--:B------:R-:W-:Y:S01]  /*a760*/  IADD3 R180, P1, R247, R248.reuse, RZ ;  /* 0x000000f8f7b47210 */ /* 0x080fe20007f3e0ff */
[----:B------:R-:W-:Y:S01]  /*a770*/  IMAD R247, R252, 0x1e0, RZ ;  /* 0x000001e0fcf77824 */ /* 0x000fe200078e02ff */
[-C--:B------:R-:W-:Y:S01]  /*a780*/  LEA.HI.X.SX32 R245, R111, R249.reuse, 0x2, P0 ;  /* 0x000000f96ff57211 */ /* 0x080fe200000f16ff */
[----:B------:R-:W-:Y:S01]  /*a790*/  STL.64 [R1+0x150], R166 ;  /* 0x000150a601007387 */ /* 0x000fe20000100a00 */
[-C--:B------:R-:W-:Y:S02]  /*a7a0*/  LEA.HI.X.SX32 R181, R46, R249.reuse, 0x2, P1 ;  /* 0x000000f92eb57211 */ /* 0x080fe400008f16ff */
        /* <DEDUP_REMOVED lines=8> */
[----:B------:R-:W-:Y:S01]  /*a830*/  IMAD R54, R252, 0x77, RZ ;  /* 0x00000077fc367824 */ /* 0x000fe200078e02ff */
[-C--:B------:R-:W-:Y:S01]  /*a840*/  IADD3 R182, P1, R117, R248.reuse, RZ ;  /* 0x000000f875b67210 */ /* 0x080fe20007f3e0ff */
[----:B------:R-:W-:Y:S01]  /*a850*/  STL.64 [R1+0x138], R96 ;  /* 0x0001386001007387 */ /* 0x000fe20000100a00 */
[-C--:B------:R-:W-:Y:S02]  /*a860*/  LEA.HI.X.SX32 R231, R113, R249.reuse, 0x2, P0 ;  /* 0x000000f971e77211 */ /* 0x080fe400000f16ff */
[-C--:B------:R-:W-:Y:S01]  /*a870*/  LEA.HI.X.SX32 R183, R49, R249.reuse, 0x2, P1 ;  /* 0x000000f931b77211 */ /* 0x080fe200008f16ff */
[----:B------:R-:W-:Y:S01]  /*a880*/  STL.64 [R1+0x130], R168 ;  /* 0x000130a801007387 */ /* 0x000fe20000100a00 */
[-C--:B------:R-:W-:Y:S02]  /*a890*/  IADD3 R112, P0, R112, R248.reuse, RZ ;  /* 0x000000f870707210 */ /* 0x080fe40007f1e0ff */
        /* <DEDUP_REMOVED lines=19> */
[C---:B------:R-:W-:Y:S01]  /*a9d0*/  IMAD R246, R252.reuse, 0x1e8, RZ ;  /* 0x000001e8fcf67824 */ /* 0x040fe200078e02ff */
[----:B------:R-:W-:Y:S01]  /*a9e0*/  IADD3 R186, P1, R251, R248, RZ ;  /* 0x000000f8fbba7210 */ /* 0x000fe20007f3e0ff */
[----:B------:R-:W-:Y:S01]  /*a9f0*/  IMAD R251, R252, 0x7b, RZ ;  /* 0x0000007bfcfb7824 */ /* 0x000fe200078e02ff */
[-C--:B------:R-:W-:Y:S01]  /*aa00*/  LEA.HI.X.SX32 R153, R54, R249.reuse, 0x2, P0 ;  /* 0x000000f936997211 */ /* 0x080fe200000f16ff */
[----:B------:R-:W-:Y:S01]  /*aa10*/  STL.64 [R1+0xf8], R100 ;  /* 0x0000f86401007387 */ /* 0x000fe20000100a00 */
[----:B------:R-:W-:-:S02]  /*aa20*/  LEA.HI.X.SX32 R187, R52, R249, 0x2, P1 ;  /* 0x000000f934bb7211 */ /* 0x000fc400008f16ff */
[-C--:B------:R-:W-:Y:S01]  /*aa30*/  IADD3 R116, P0, R250, R248.reuse, RZ ;  /* 0x000000f8fa747210 */ /* 0x080fe20007f1e0ff */
[C---:B------:R-:W-:Y:S01]  /*aa40*/  IMAD R250, R252.reuse, 0x79, RZ ;  /* 0x00000079fcfa7824 */ /* 0x040fe200078e02ff */
[-C--:B------:R-:W-:Y:S01]  /*aa50*/  IADD3 R52, P1, R247, R248.reuse, RZ ;  /* 0x000000f8f7347210 */ /* 0x080fe20007f3e0ff */
[----:B------:R-:W-:Y:S01]  /*aa60*/  IMAD R247, R252, 0x1ec, RZ ;  /* 0x000001ecfcf77824 */ /* 0x000fe200078e02ff */
[----:B------:R-:W-:Y:S01]  /*aa70*/  STL.64 [R1+0xf0], R172 ;  /* 0x0000f0ac01007387 */ /* 0x000fe20000100a00 */
[----:B------:R-:W-:Y:S02]  /*aa80*/  IADD3 R57, R0, -0x1, RZ ;  /* 0xffffffff00397810 */ /* 0x000fe40007ffe0ff */
[-C--:B------:R-:W-:Y:S01]  /*aa90*/  LEA.HI.X.SX32 R117, R250, R249.reuse, 0x2, P0 ;  /* 0x000000f9fa757211 */ /* 0x080fe200000f16ff */
[C---:B------:R-:W-:Y:S01]  /*aaa0*/  IMAD R250, R252.reuse, 0x1f4, RZ ;  /* 0x000001f4fcfa7824 */ /* 0x040fe200078e02ff */
[-C--:B------:R-:W-:Y:S01]  /*aab0*/  IADD3 R144, P0, R247, R248.reuse, RZ ;  /* 0x000000f8f7907210 */ /* 0x080fe20007f1e0ff */
[----:B------:R-:W-:Y:S01]  /*aac0*/  IMAD R247, R252, 0x7a, RZ ;  /* 0x0000007afcf77824 */ /* 0x000fe200078e02ff */
[-C--:B------:R-:W-:Y:S01]  /*aad0*/  LEA.HI.X.SX32 R53, R188, R249.reuse, 0x2, P1 ;  /* 0x000000f9bc357211 */ /* 0x080fe200008f16ff */
[----:B------:R-:W-:Y:S01]  /*aae0*/  STL.64 [R1+0xe8], R236 ;  /* 0x0000e8ec01007387 */ /* 0x000fe20000100a00 */
[-C--:B------:R-:W-:Y:S01]  /*aaf0*/  IADD3 R188, P1, R246, R248.reuse, RZ ;  /* 0x000000f8f6bc7210 */ /* 0x080fe20007f3e0ff */
[C---:B------:R-:W-:Y:S01]  /*ab00*/  IMAD R246, R252.reuse, 0x1f0, RZ ;  /* 0x000001f0fcf67824 */ /* 0x040fe200078e02ff */
[-C--:B------:R-:W-:Y:S01]  /*ab10*/  LEA.HI.X.SX32 R145, R251, R249.reuse, 0x2, P0 ;  /* 0x000000f9fb917211 */ /* 0x080fe200000f16ff */
[C---:B------:R-:W-:Y:S01]  /*ab20*/  IMAD R251, R252.reuse, 0x7d, RZ ;  /* 0x0000007dfcfb7824 */ /* 0x040fe200078e02ff */
[-C--:B------:R-:W-:Y:S01]  /*ab30*/  LEA.HI.X.SX32 R189, R247, R249.reuse, 0x2, P1 ;  /* 0x000000f9f7bd7211 */ /* 0x080fe200008f16ff */
[----:B------:R-:W-:Y:S01]  /*ab40*/  IMAD R247, R252, 0x1fc, RZ ;  /* 0x000001fcfcf77824 */ /* 0x000fe200078e02ff */
[-C--:B------:R-:W-:Y:S01]  /*ab50*/  IADD3 R250, P0, R250, R248.reuse, RZ ;  /* 0x000000f8fafa7210 */ /* 0x080fe20007f1e0ff */
[----:B------:R-:W-:Y:S01]  /*ab60*/  STL.64 [R1+0xe0], R38 ;  /* 0x0000e02601007387 */ /* 0x000fe20000100a00 */
[-C--:B------:R-:W-:Y:S01]  /*ab70*/  IADD3 R54, P1, R246, R248.reuse, RZ ;  /* 0x000000f8f6367210 */ /* 0x080fe20007f3e0ff */
[C---:B------:R-:W-:Y:S01]  /*ab80*/  IMAD R246, R252.reuse, 0x1f8, RZ ;  /* 0x000001f8fcf67824 */ /* 0x040fe200078e02ff */
[-C--:B------:R-:W-:Y:S01]  /*ab90*/  LEA.HI.X.SX32 R251, R251, R249.reuse, 0x2, P0 ;  /* 0x000000f9fbfb7211 */ /* 0x080fe200000f16ff */
[----:B------:R-:W1:Y:S01]  /*aba0*/  S2R R129, SR_TID.X ;  /* 0x0000000000817919 */ /* 0x000e620000002100 */
[-C--:B------:R-:W-:Y:S01]  /*abb0*/  IADD3 R136, P0, R247, R248.reuse, RZ ;  /* 0x000000f8f7887210 */ /* 0x080fe20007f1e0ff */
[----:B------:R-:W-:Y:S01]  /*abc0*/  IMAD R247, R252, 0x7e, RZ ;  /* 0x0000007efcf77824 */ /* 0x000fe200078e02ff */
[-C--:B------:R-:W-:Y:S01]  /*abd0*/  LEA.HI.X.SX32 R55, R137, R249.reuse, 0x2, P1 ;  /* 0x000000f989377211 */ /* 0x080fe200008f16ff */
[----:B------:R-:W-:Y:S01]  /*abe0*/  STL.64 [R1+0xd8], R102 ;  /* 0x0000d86601007387 */ /* 0x000fe20000100a00 */
[----:B------:R-:W-:Y:S01]  /*abf0*/  LEA.HI.X.SX32 R137, R56, R249, 0x2, P0 ;  /* 0x000000f938897211 */ /* 0x000fe200000f16ff */
[C---:B------:R-:W-:Y:S01]  /*ac00*/  IMAD.SHL.U32 R56, R252.reuse, 0x4, RZ ;  /* 0x00000004fc387824 */ /* 0x040fe200078e00ff */
[-C--:B------:R-:W-:Y:S01]  /*ac10*/  LEA R120, P0, R252, R248.reuse, 0x4 ;  /* 0x000000f8fc787211 */ /* 0x080fe200078020ff */
[----:B------:R-:W-:Y:S01]  /*ac20*/  STL.64 [R1+0xd0], R174 ;  /* 0x0000d0ae01007387 */ /* 0x000fe20000100a00 */
[----:B------:R-:W-:-:S02]  /*ac30*/  IADD3 R246, P1, R246, R248, RZ ;  /* 0x000000f8f6f67210 */ /* 0x000fc40007f3e0ff */
[CC--:B------:R-:W-:Y:S01]  /*ac40*/  LEA.HI.X.SX32 R121, R56.reuse, R249.reuse, 0x2, P0 ;  /* 0x000000f938797211 */ /* 0x0c0fe200000f16ff */
[----:B------:R-:W-:Y:S01]  /*ac50*/  STL.64 [R1+0xc8], R238 ;  /* 0x0000c8ee01007387 */ /* 0x000fe20000100a00 */
[----:B------:R-:W-:Y:S02]  /*ac60*/  IADD3 R56, P0, R56, R248, RZ ;  /* 0x000000f838387210 */ /* 0x000fe40007f1e0ff */
[----:B------:R-:W-:Y:S01]  /*ac70*/  IADD3 R128, R0, -0x5, RZ ;  /* 0xfffffffb00807810 */ /* 0x000fe20007ffe0ff */
[----:B------:R-:W-:Y:S01]  /*ac80*/  STL.64 [R1+0xc0], R40 ;  /* 0x0000c02801007387 */ /* 0x000fe20000100a00 */
[-C--:B------:R-:W-:Y:S02]  /*ac90*/  LEA.HI.X.SX32 R247, R247, R249.reuse, 0x2, P1 ;  /* 0x000000f9f7f77211 */ /* 0x080fe400008f16ff */
[----:B------:R-:W-:Y:S01]  /*aca0*/  ISETP.GE.U32.AND P1, PT, R57, 0x7fffff80, PT ;  /* 0x7fffff803900780c */ /* 0x000fe20003f26070 */
[----:B------:R-:W-:Y:S01]  /*acb0*/  STL.64 [R1+0xb8], R104 ;  /* 0x0000b86801007387 */ /* 0x000fe20000100a00 */
[----:B------:R-:W-:-:S02]  /*acc0*/  LEA.HI.X.SX32 R57, R252, R249, 0x2, P0 ;  /* 0x000000f9fc397211 */ /* 0x000fc400000f16ff */
[----:B------:R-:W-:Y:S01]  /*acd0*/  ISETP.GE.U32.AND P0, PT, R128, 0x7fffff7c, PT ;  /* 0x7fffff7c8000780c */ /* 0x000fe20003f06070 */
[----:B------:R-:W-:Y:S01]  /*ace0*/  STL.64 [R1+0xb0], R176 ;  /* 0x0000b0b001007387 */ /* 0x000fe20000100a00 */
[----:B------:R-:W-:Y:S02]  /*acf0*/  IADD3 R128, R0, -0x9, RZ ;  /* 0xfffffff700807810 */ /* 0x000fe40007ffe0ff */
[----:B-1----:R-:W-:Y:S01]  /*ad00*/  LOP3.LUT R129, R129, 0xff, RZ, 0xc0, !PT ;  /* 0x000000ff81817812 */ /* 0x002fe200078ec0ff */
[----:B------:R-:W-:Y:S01]  /*ad10*/  STL.64 [R1+0xa8], R240 ;  /* 0x0000a8f001007387 */ /* 0x000fe20000100a00 */
[----:B------:R-:W-:-:S03]  /*ad20*/  ISETP.GE.U32.AND P3, PT, R128, 0x7fffff78, PT ;  /* 0x7fffff788000780c */ /* 0x000fc60003f66070 */
[----:B------:R-:W-:Y:S01]  /*ad30*/  STL.64 [R1+0xa0], R42 ;  /* 0x0000a02a01007387 */ /* 0x000fe20000100a00 */
[----:B------:R-:W-:Y:S01]  /*ad40*/  IMAD.SHL.U32 R128, R129, 0x4, RZ ;  /* 0x0000000481807824 */ /* 0x000fe200078e00ff */
[----:B------:R-:W-:Y:S02]  /*ad50*/  IADD3 R129, R0, -0xd, RZ ;  /* 0xfffffff300817810 */ /* 0x000fe40007ffe0ff */
[----:B------:R-:W-:Y:S04]  /*ad60*/  STL.64 [R1+0x98], R106 ;  /* 0x0000986a01007387 */ /* 0x000fe80000100a00 */
        /* <DEDUP_REMOVED lines=22> */
[----:B------:R-:W-:Y:S04]  /*aed0*/  STL.64 [R1], R54 ;  /* 0x0000003601007387 */ /* 0x000fe80000100a00 */
[----:B------:R-:W-:Y:S04]  /*aee0*/  STL.64 [R1+0x3c8], R136 ;  /* 0x0003c88801007387 */ /* 0x000fe80000100a00 */
[----:B------:R1:W-:Y:S04]  /*aef0*/  STL.64 [R1+0x3a0], R120 ;  /* 0x0003a07801007387 */ /* 0x0003e80000100a00 */
[----:B------:R2:W-:Y:S01]  /*af00*/  LDGSTS.E [R128], [R248.64], !P1 ;  /* 0x00000000f8807fae */ /* 0x0005e2000c921848 */
[----:B------:R-:W-:-:S02]  /*af10*/  ISETP.GE.U32.AND P1, PT, R129, 0x7fffff74, PT ;  /* 0x7fffff748100780c */ /* 0x000fc40003f26070 */
[----:B------:R-:W-:Y:S01]  /*af20*/  IADD3 R129, R0, -0x11, RZ ;  /* 0xffffffef00817810 */ /* 0x000fe20007ffe0ff */
[----:B------:R3:W-:Y:S04]  /*af30*/  STL.64 [R1+0x3b8], R56 ;  /* 0x0003b83801007387 */ /* 0x0007e80000100a00 */
[----:B------:R1:W-:Y:S04]  /*af40*/  LDGSTS.E [R128+0x1000], [R120.64], !P0 ;  /* 0x0100000078807fae */ /* 0x0003e8000c121848 */
[----:B------:R4:W-:Y:S04]  /*af50*/  LDGSTS.E [R128+0x2000], [R58.64], !P3 ;  /* 0x020000003a807fae */ /* 0x0009e8000d921848 */
[----:B-1----:R-:W5:Y:S01]  /*af60*/  LDL.LU.64 R120, [R1+0x1050] ;  /* 0x0010500001787983 */ /* 0x002f620000300a00 */
[----:B------:R-:W-:-:S02]  /*af70*/  ISETP.GE.U32.AND P0, PT, R129, 0x7fffff70, PT ;  /* 0x7fffff708100780c */ /* 0x000fc40003f06070 */
[C---:B------:R-:W-:Y:S01]  /*af80*/  IADD3 R129, R0.reuse, -0x15, RZ ;  /* 0xffffffeb00817810 */ /* 0x040fe20007ffe0ff */
[----:B----4-:R-:W4:Y:S03]  /*af90*/  LDL.LU.64 R58, [R1+0x1048] ;  /* 0x00104800013a7983 */ /* 0x010f260000300a00 */
[----:B------:R-:W-:Y:S01]  /*afa0*/  ISETP.GE.U32.AND P3, PT, R129, 0x7fffff6c, PT ;  /* 0x7fffff6c8100780c */ /* 0x000fe20003f66070 */
[----:B------:R1:W-:Y:S01]  /*afb0*/  LDGSTS.E [R128+0x3000], [R190.64], !P1 ;  /* 0x03000000be807fae */ /* 0x0003e2000c921848 */
[----:B------:R-:W-:-:S04]  /*afc0*/  IADD3 R129, R0, -0x19, RZ ;  /* 0xffffffe700817810 */ /* 0x000fc80007ffe0ff */
[----:B------:R-:W-:Y:S01]  /*afd0*/  ISETP.GE.U32.AND P1, PT, R129, 0x7fffff68, PT ;  /* 0x7fffff688100780c */ /* 0x000fe20003f26070 */
[----:B------:R2:W-:Y:S01]  /*afe0*/  LDGSTS.E [R128+0x4000], [R118.64], !P0 ;  /* 0x0400000076807fae */ /* 0x0005e2000c121848 */
[----:B------:R-:W-:-:S03]  /*aff0*/  IADD3 R129, R0, -0x1d, RZ ;  /* 0xffffffe300817810 */ /* 0x000fc60007ffe0ff */
[----:B-1----:R-:W5:Y:S01]  /*b000*/  LDL.LU.64 R190, [R1+0x1040] ;  /* 0x0010400001be7983 */ /* 0x002f620000300a00 */
[----:B------:R-:W-:Y:S02]  /*b010*/  ISETP.GE.U32.AND P0, PT, R129, 0x7fffff64, PT ;  /* 0x7fffff648100780c */ /* 0x000fe40003f06070 */
[C---:B------:R-:W-:Y:S01]  /*b020*/  IADD3 R129, R0.reuse, -0x21, RZ ;  /* 0xffffffdf00817810 */ /* 0x040fe20007ffe0ff */
[----:B------:R1:W-:Y:S04]  /*b030*/  LDGSTS.E [R128+0x5000], [R2.64], !P3 ;  /* 0x0500000002807fae */ /* 0x0003e8000d921848 */
[----:B--2---:R-:W2:Y:S01]  /*b040*/  LDL.LU.64 R118, [R1+0x1038] ;  /* 0x0010380001767983 */ /* 0x004ea20000300a00 */
[----:B------:R-:W-:Y:S02]  /*b050*/  ISETP.GE.U32.AND P3, PT, R129, 0x7fffff60, PT ;  /* 0x7fffff608100780c */ /* 0x000fe40003f66070 */
[C---:B------:R-:W-:Y:S01]  /*b060*/  IADD3 R129, R0.reuse, -0x25, RZ ;  /* 0xffffffdb00817810 */ /* 0x040fe20007ffe0ff */
[----:B------:R3:W-:Y:S03]  /*b070*/  LDGSTS.E [R128+0x6000], [R4.64], !P1 ;  /* 0x0600000004807fae */ /* 0x0007e6000c921848 */
[----:B------:R-:W-:Y:S01]  /*b080*/  ISETP.GE.U32.AND P1, PT, R129, 0x7fffff5c, PT ;  /* 0x7fffff5c8100780c */ /* 0x000fe20003f26070 */
[----:B------:R3:W-:Y:S01]  /*b090*/  LDGSTS.E [R128+0x7000], [R6.64], !P0 ;  /* 0x0700000006807fae */ /* 0x0007e2000c121848 */
[----:B------:R-:W-:-:S02]  /*b0a0*/  IADD3 R129, R0, -0x29, RZ ;  /* 0xffffffd700817810 */ /* 0x000fc40007ffe0ff */
[----:B------:R-:W-:Y:S01]  /*b0b0*/  LOP3.LUT R252, R128, 0x20, RZ, 0x3c, !PT ;  /* 0x0000002080fc7812 */ /* 0x000fe200078e3cff */
[----:B-1----:R-:W2:Y:S01]  /*b0c0*/  LDL.LU.64 R2, [R1+0x1030] ;  /* 0x0010300001027983 */ /* 0x002ea20000300a00 */
[----:B------:R-:W-:Y:S02]  /*b0d0*/  ISETP.GE.U32.AND P0, PT, R129, 0x7fffff58, PT ;  /* 0x7fffff588100780c */ /* 0x000fe40003f06070 */
[C---:B------:R-:W-:Y:S01]  /*b0e0*/  IADD3 R129, R0.reuse, -0x2d, RZ ;  /* 0xffffffd300817810 */ /* 0x040fe20007ffe0ff */
[----:B------:R1:W-:Y:S03]  /*b0f0*/  LDGSTS.E [R128+0x8000], [R8.64], !P3 ;  /* 0x0800000008807fae */ /* 0x0003e6000d921848 */
[----:B------:R-:W-:Y:S01]  /*b100*/  ISETP.GE.U32.AND P3, PT, R129, 0x7fffff54, PT ;  /* 0x7fffff548100780c */ /* 0x000fe20003f66070 */
[----:B------:R1:W-:Y:S01]  /*b110*/  LDGSTS.E [R128+0x9000], [R10.64], !P1 ;  /* 0x090000000a807fae */ /* 0x0003e2000c921848 */
[----:B------:R-:W-:-:S03]  /*b120*/  IADD3 R129, R0, -0x31, RZ ;  /* 0xffffffcf00817810 */ /* 0x000fc60007ffe0ff */
[----:B---3--:R-:W3:Y:S01]  /*b130*/  LDL.LU.64 R4, [R1+0x1028] ;  /* 0x0010280001047983 */ /* 0x008ee20000300a00 */
[----:B------:R-:W-:Y:S02]  /*b140*/  ISETP.GE.U32.AND P1, PT, R129, 0x7fffff50, PT ;  /* 0x7fffff508100780c */ /* 0x000fe40003f26070 */
[C---:B------:R-:W-:Y:S01]  /*b150*/  IADD3 R129, R0.reuse, -0x35, RZ ;  /* 0xffffffcb00817810 */ /* 0x040fe20007ffe0ff */
[----:B------:R1:W-:Y:S03]  /*b160*/  LDGSTS.E [R128+0xa000], [R12.64], !P0 ;  /* 0x0a0000000c807fae */ /* 0x0003e6000c121848 */
[----:B------:R-:W-:Y:S01]  /*b170*/  ISETP.GE.U32.AND P0, PT, R129, 0x7fffff4c, PT ;  /* 0x7fffff4c8100780c */ /* 0x000fe20003f06070 */
[----:B------:R1:W-:Y:S01]  /*b180*/  LDGSTS.E [R128+0xb000], [R14.64], !P3 ;  /* 0x0b0000000e807fae */ /* 0x0003e2000d921848 */
[----:B------:R-:W-:-:S03]  /*b190*/  IADD3 R129, R0, -0x39, RZ ;  /* 0xffffffc700817810 */ /* 0x000fc60007ffe0ff */
[----:B------:R-:W2:Y:S01]  /*b1a0*/  LDL.LU.64 R6, [R1+0x1020] ;  /* 0x0010200001067983 */ /* 0x000ea20000300a00 */
[----:B------:R-:W-:Y:S02]  /*b1b0*/  ISETP.GE.U32.AND P3, PT, R129, 0x7fffff48, PT ;  /* 0x7fffff488100780c */ /* 0x000fe40003f66070 */
[C---:B------:R-:W-:Y:S01]  /*b1c0*/  IADD3 R129, R0.reuse, -0x3d, RZ ;  /* 0xffffffc300817810 */ /* 0x040fe20007ffe0ff */
[----:B------:R1:W-:Y:S03]  /*b1d0*/  LDGSTS.E [R128+0xc000], [R16.64], !P1 ;  /* 0x0c00000010807fae */ /* 0x0003e6000c921848 */
[----:B------:R-:W-:Y:S01]  /*b1e0*/  ISETP.GE.U32.AND P1, PT, R129, 0x7fffff44, PT ;  /* 0x7fffff448100780c */ /* 0x000fe20003f26070 */
[----:B------:R1:W-:Y:S01]  /*b1f0*/  LDGSTS.E [R128+0xd000], [R18.64], !P0 ;  /* 0x0d00000012807fae */ /* 0x0003e2000c121848 */
[----:B------:R-:W-:-:S03]  /*b200*/  IADD3 R129, R0, -0x41, RZ ;  /* 0xffffffbf00817810 */ /* 0x000fc60007ffe0ff */
[----:B-1----:R-:W2:Y:S01]  /*b210*/  LDL.LU.64 R8, [R1+0x1018] ;  /* 0x0010180001087983 */ /* 0x002ea20000300a00 */
        /* <DEDUP_REMOVED lines=67> */
[----:B------:R-:W2:Y:S01]  /*b650*/  LDL.LU.64 R28, [R1+0xfc8] ;  /* 0x000fc800011c7983 */ /* 0x000ea20000300a00 */
[----:B------:R-:W-:-:S03]  /*b660*/  IADD3 R129, R0, -0x12, RZ ;  /* 0xffffffee00817810 */ /* 0x000fc60007ffe0ff */
[----:B------:R-:W2:Y:S04]  /*b670*/  LDL.LU.64 R30, [R1+0xfc0] ;  /* 0x000fc000011e7983 */ /* 0x000ea80000300a00 */
[----:B------:R-:W3:Y:S04]  /*b680*/  LDL.LU.64 R32, [R1+0xfb8] ;  /* 0x000fb80001207983 */ /* 0x000ee80000300a00 */
[----:B------:R-:W3:Y:S04]  /*b690*/  LDL.LU.64 R34, [R1+0xfb0] ;  /* 0x000fb00001227983 */ /* 0x000ee80000300a00 */
[----:B------:R-:W3:Y:S04]  /*b6a0*/  LDL.LU.64 R36, [R1+0xfa8] ;  /* 0x000fa80001247983 */ /* 0x000ee80000300a00 */
[----:B------:R-:W3:Y:S04]  /*b6b0*/  LDL.LU.64 R38, [R1+0xfa0] ;  /* 0x000fa00001267983 */ /* 0x000ee80000300a00 */
[----:B------:R-:W3:Y:S04]  /*b6c0*/  LDL.LU.64 R40, [R1+0xf98] ;  /* 0x000f980001287983 */ /* 0x000ee80000300a00 */
[----:B------:R-:W3:Y:S04]  /*b6d0*/  LDL.LU.64 R42, [R1+0xf90] ;  /* 0x000f9000012a7983 */ /* 0x000ee80000300a00 */
[----:B-1----:R-:W3:Y:S04]  /*b6e0*/  LDL.LU.64 R44, [R1+0xf88] ;  /* 0x000f8800012c7983 */ /* 0x002ee80000300a00 */
[----:B------:R-:W3:Y:S04]  /*b6f0*/  LDL.LU.64 R46, [R1+0xf80] ;  /* 0x000f8000012e7983 */ /* 0x000ee80000300a00 */
[----:B------:R-:W3:Y:S04]  /*b700*/  LDL.LU.64 R48, [R1+0xf78] ;  /* 0x000f780001307983 */ /* 0x000ee80000300a00 */
[----:B------:R-:W3:Y:S04]  /*b710*/  LDL.LU.64 R50, [R1+0xf70] ;  /* 0x000f700001327983 */ /* 0x000ee80000300a00 */
[----:B------:R-:W3:Y:S04]  /*b720*/  LDL.LU.64 R52, [R1+0xf68] ;  /* 0x000f680001347983 */ /* 0x000ee80000300a00 */
[----:B------:R-:W3:Y:S04]  /*b730*/  LDL.LU.64 R54, [R1+0xf60] ;  /* 0x000f600001367983 */ /* 0x000ee80000300a00 */
[----:B------:R-:W3:Y:S04]  /*b740*/  LDL.LU.64 R56, [R1+0xf58] ;  /* 0x000f580001387983 */ /* 0x000ee80000300a00 */
[----:B----4-:R1:W-:Y:S01]  /*b750*/  LDGSTS.E [R252+0x1400], [R58.64], !P1 ;  /* 0x014000003afc7fae */ /* 0x0103e2000c921848 */
[----:B------:R-:W-:-:S02]  /*b760*/  ISETP.GE.U32.AND P1, PT, R129, 0x7fffff6f, PT ;  /* 0x7fffff6f8100780c */ /* 0x000fc40003f26070 */
[C---:B------:R-:W-:Y:S01]  /*b770*/  IADD3 R129, R0.reuse, -0x16, RZ ;  /* 0xffffffea00817810 */ /* 0x040fe20007ffe0ff */
[----:B------:R4:W-:Y:S03]  /*b780*/  LDGSTS.E [R252+0x2400], [R60.64], !P0 ;  /* 0x024000003cfc7fae */ /* 0x0009e6000c121848 */
[----:B------:R-:W-:Y:S01]  /*b790*/  ISETP.GE.U32.AND P0, PT, R129, 0x7fffff6b, PT ;  /* 0x7fffff6b8100780c */ /* 0x000fe20003f06070 */
[----:B------:R4:W-:Y:S01]  /*b7a0*/  LDGSTS.E [R252+0x3400], [R62.64], !P3 ;  /* 0x034000003efc7fae */ /* 0x0009e2000d921848 */
[----:B------:R-:W-:-:S03]  /*b7b0*/  IADD3 R129, R0, -0x1a, RZ ;  /* 0xffffffe600817810 */ /* 0x000fc60007ffe0ff */
[----:B-1----:R-:W3:Y:S01]  /*b7c0*/  LDL.LU.64 R58, [R1+0xf50] ;  /* 0x000f5000013a7983 */ /* 0x002ee20000300a00 */
[----:B------:R-:W-:Y:S02]  /*b7d0*/  ISETP.GE.U32.AND P3, PT, R129, 0x7fffff67, PT ;  /* 0x7fffff678100780c */ /* 0x000fe40003f66070 */
[C---:B------:R-:W-:Y:S01]  /*b7e0*/  IADD3 R129, R0.reuse, -0x1e, RZ ;  /* 0xffffffe200817810 */ /* 0x040fe20007ffe0ff */
[----:B------:R1:W-:Y:S03]  /*b7f0*/  LDGSTS.E [R252+0x4400], [R64.64], !P1 ;  /* 0x0440000040fc7fae */ /* 0x0003e6000c921848 */
[----:B------:R-:W-:Y:S01]  /*b800*/  ISETP.GE.U32.AND P1, PT, R129, 0x7fffff63, PT ;  /* 0x7fffff638100780c */ /* 0x000fe20003f26070 */
[----:B------:R1:W-:Y:S01]  /*b810*/  LDGSTS.E [R252+0x5400], [R66.64], !P0 ;  /* 0x0540000042fc7fae */ /* 0x0003e2000c121848 */
[----:B------:R-:W-:-:S03]  /*b820*/  IADD3 R129, R0, -0x22, RZ ;  /* 0xffffffde00817810 */ /* 0x000fc60007ffe0ff */
[----:B----4-:R-:W4:Y:S01]  /*b830*/  LDL.LU.64 R60, [R1+0xf48] ;  /* 0x000f4800013c7983 */ /* 0x010f220000300a00 */
[----:B------:R-:W-:Y:S02]  /*b840*/  ISETP.GE.U32.AND P0, PT, R129, 0x7fffff5f, PT ;  /* 0x7fffff5f8100780c */ /* 0x000fe40003f06070 */
[C---:B------:R-:W-:Y:S01]  /*b850*/  IADD3 R129, R0.reuse, -0x26, RZ ;  /* 0xffffffda00817810 */ /* 0x040fe20007ffe0ff */
[----:B------:R1:W-:Y:S03]  /*b860*/  LDGSTS.E [R252+0x6400], [R68.64], !P3 ;  /* 0x0640000044fc7fae */ /* 0x0003e6000d921848 */
[----:B------:R-:W-:Y:S01]  /*b870*/  ISETP.GE.U32.AND P3, PT, R129, 0x7fffff5b, PT ;  /* 0x7fffff5b8100780c */ /* 0x000fe20003f66070 */
[----:B------:R1:W-:Y:S01]  /*b880*/  LDGSTS.E [R252+0x7400], [R70.64], !P1 ;  /* 0x0740000046fc7fae */ /* 0x0003e2000c921848 */
[----:B------:R-:W-:-:S03]  /*b890*/  IADD3 R129, R0, -0x2a, RZ ;  /* 0xffffffd600817810 */ /* 0x000fc60007ffe0ff */
[----:B------:R-:W3:Y:S01]  /*b8a0*/  LDL.LU.64 R62, [R1+0xf40] ;  /* 0x000f4000013e7983 */ /* 0x000ee20000300a00 */
[----:B------:R-:W-:Y:S02]  /*b8b0*/  ISETP.GE.U32.AND P1, PT, R129, 0x7fffff57, PT ;  /* 0x7fffff578100780c */ /* 0x000fe40003f26070 */
        /* <DEDUP_REMOVED lines=33> */
[----:B-----5:R-:W5:Y:S01]  /*bad0*/  LDL.LU.64 R72, [R1+0xf18] ;  /* 0x000f180001487983 */ /* 0x020f620000300a00 */
        /* <DEDUP_REMOVED lines=50> */
[----:B------:R-:W-:Y:S01]  /*be00*/  IADD3 R129, R0, -0xf, RZ ;  /* 0xfffffff100817810 */ /* 0x000fe20007ffe0ff */
[----:B------:R-:W3:Y:S01]  /*be10*/  LDL.LU.64 R88, [R1+0xed8] ;  /* 0x000ed80001587983 */ /* 0x000ee20000300a00 */
[----:B-1----:R-:W-:-:S03]  /*be20*/  LOP3.LUT R252, R128, 0x40, RZ, 0x3c, !PT ;  /* 0x0000004080fc7812 */ /* 0x002fc600078e3cff */
[----:B------:R-:W3:Y:S04]  /*be30*/  LDL.LU.64 R90, [R1+0xed0] ;  /* 0x000ed000015a7983 */ /* 0x000ee80000300a00 */
[----:B--2---:R1:W-:Y:S01]  /*be40*/  LDGSTS.E [R252+0x800], [R118.64], !P0 ;  /* 0x0080000076fc7fae */ /* 0x0043e2000c121848 */
[----:B------:R-:W-:Y:S02]  /*be50*/  ISETP.GE.U32.AND P0, PT, R129, 0x7fffff72, PT ;  /* 0x7fffff728100780c */ /* 0x000fe40003f06070 */
[C---:B------:R-:W-:Y:S01]  /*be60*/  IADD3 R129, R0.reuse, -0x13, RZ ;  /* 0xffffffed00817810 */ /* 0x040fe20007ffe0ff */
[----:B------:R2:W-:Y:S03]  /*be70*/  LDGSTS.E [R252+0x1800], [R120.64], !P3 ;  /* 0x0180000078fc7fae */ /* 0x0005e6000d921848 */
[----:B------:R-:W-:Y:S01]  /*be80*/  ISETP.GE.U32.AND P3, PT, R129, 0x7fffff6e, PT ;  /* 0x7fffff6e8100780c */ /* 0x000fe20003f66070 */
[----:B------:R1:W-:Y:S01]  /*be90*/  LDGSTS.E [R252+0x2800], [R122.64], !P1 ;  /* 0x028000007afc7fae */ /* 0x0003e2000c921848 */
[----:B------:R-:W-:-:S02]  /*bea0*/  IADD3 R129, R0, -0x17, RZ ;  /* 0xffffffe900817810 */ /* 0x000fc40007ffe0ff */
[----:B------:R-:W-:Y:S01]  /*beb0*/  LOP3.LUT R128, R128, 0x60, RZ, 0x3c, !PT ;  /* 0x0000006080807812 */ /* 0x000fe200078e3cff */
        /* <DEDUP_REMOVED lines=98> */
[----:B--2---:R-:W2:Y:S01]  /*c4e0*/  LDL.LU.64 R120, [R1+0xe58] ;  /* 0x000e580001787983 */ /* 0x004ea20000300a00 */
        /* <DEDUP_REMOVED lines=64> */
[----:B------:R-:W-:Y:S01]  /*c8f0*/  IADD3 R129, R0, -0x54, RZ ;  /* 0xffffffac00817810 */ /* 0x000fe20007ffe0ff */
[----:B------:R-:W2:Y:S04]  /*c900*/  LDL.LU.64 R146, [R1+0xe08] ;  /* 0x000e080001927983 */ /* 0x000ea80000300a00 */
[----:B------:R-:W2:Y:S04]  /*c910*/  LDL.LU.64 R148, [R1+0xe00] ;  /* 0x000e000001947983 */ /* 0x000ea80000300a00 */
[----:B------:R1:W-:Y:S01]  /*c920*/  LDGSTS.E [R128+0x11c00], [R224.64], !P3 ;  /* 0x11c00000e0807fae */ /* 0x0003e2000d921848 */
[----:B------:R-:W-:-:S02]  /*c930*/  ISETP.GE.U32.AND P3, PT, R129, 0x7fffff2d, PT ;  /* 0x7fffff2d8100780c */ /* 0x000fc40003f66070 */
[----:B------:R-:W-:Y:S01]  /*c940*/  IADD3 R129, R0, -0x58, RZ ;  /* 0xffffffa800817810 */ /* 0x000fe20007ffe0ff */
[----:B------:R-:W2:Y:S04]  /*c950*/  LDL.LU.64 R150, [R1+0xdf8] ;  /* 0x000df80001967983 */ /* 0x000ea80000300a00 */
[----:B------:R-:W2:Y:S04]  /*c960*/  LDL.LU.64 R154, [R1+0xdf0] ;  /* 0x000df000019a7983 */ /* 0x000ea80000300a00 */
[----:B------:R-:W2:Y:S04]  /*c970*/  LDL.LU.64 R156, [R1+0xde8] ;  /* 0x000de800019c7983 */ /* 0x000ea80000300a00 */
        /* <DEDUP_REMOVED lines=22> */
[----:B-1----:R-:W2:Y:S04]  /*cae0*/  LDL.LU.64 R186, [R1+0xd78] ;  /* 0x000d780001ba7983 */ /* 0x002ea80000300a00 */
        /* <DEDUP_REMOVED lines=20> */
[----:B------:R-:W-:-:S03]  /*cc30*/  ISETP.GE.U32.AND P3, PT, R129, 0x7fffff15, PT ;  /* 0x7fffff158100780c */ /* 0x000fc60003f66070 */
[----:B------:R-:W2:Y:S04]  /*cc40*/  LDL.LU.64 R214, [R1+0xd08] ;  /* 0x000d080001d67983 */ /* 0x000ea80000300a00 */
[----:B------:R-:W2:Y:S04]  /*cc50*/  LDL.LU.64 R216, [R1+0xd00] ;  /* 0x000d000001d87983 */ /* 0x000ea80000300a00 */
[----:B------:R-:W2:Y:S04]  /*cc60*/  LDL.LU.64 R218, [R1+0xcf8] ;  /* 0x000cf80001da7983 */ /* 0x000ea80000300a00 */
[----:B------:R-:W2:Y:S04]  /*cc70*/  LDL.LU.64 R220, [R1+0xcf0] ;  /* 0x000cf00001dc7983 */ /* 0x000ea80000300a00 */
[----:B------:R-:W2:Y:S04]  /*cc80*/  LDL.LU.64 R222, [R1+0xce8] ;  /* 0x000ce80001de7983 */ /* 0x000ea80000300a00 */
[----:B------:R-:W2:Y:S04]  /*cc90*/  LDL.LU.64 R224, [R1+0xce0] ;  /* 0x000ce00001e07983 */ /* 0x000ea80000300a00 */
[----:B------:R-:W2:Y:S04]  /*cca0*/  LDL.LU.64 R226, [R1+0xcd8] ;  /* 0x000cd80001e27983 */ /* 0x000ea80000300a00 */
[----:B------:R-:W2:Y:S04]  /*ccb0*/  LDL.LU.64 R228, [R1+0xcd0] ;  /* 0x000cd00001e47983 */ /* 0x000ea80000300a00 */
[----:B---3--:R-:W3:Y:S04]  /*ccc0*/  LDL.LU.64 R232, [R1+0xcc8] ;  /* 0x000cc80001e87983 */ /* 0x008ee80000300a00 */
[----:B-1----:R-:W2:Y:S04]  /*ccd0*/  LDL.LU.64 R234, [R1+0xcc0] ;  /* 0x000cc00001ea7983 */ /* 0x002ea80000300a00 */
[----:B------:R-:W2:Y:S04]  /*cce0*/  LDL.LU.64 R236, [R1+0xcb8] ;  /* 0x000cb80001ec7983 */ /* 0x000ea80000300a00 */
[----:B------:R-:W2:Y:S01]  /*ccf0*/  LDL.LU.64 R238, [R1+0xcb0] ;  /* 0x000cb00001ee7983 */ /* 0x000ea20000300a00 */
[----:B------:R-:W-:-:S03]  /*cd00*/  IADD3 R129, R0, -0x70, RZ ;  /* 0xffffff9000817810 */ /* 0x000fc60007ffe0ff */
[----:B------:R1:W-:Y:S04]  /*cd10*/  LDGSTS.E [R128+0x18c00], [R240.64], !P1 ;  /* 0x18c00000f0807fae */ /* 0x0003e8000c921848 */
[----:B------:R4:W-:Y:S04]  /*cd20*/  LDGSTS.E [R128+0x19c00], [R242.64], !P0 ;  /* 0x19c00000f2807fae */ /* 0x0009e8000c121848 */
[----:B------:R5:W-:Y:S04]  /*cd30*/  LDGSTS.E [R128+0x1ac00], [R244.64], !P3 ;  /* 0x1ac00000f4807fae */ /* 0x000be8000d921848 */
[----:B-1----:R-:W2:Y:S01]  /*cd40*/  LDL.LU.64 R240, [R1+0xca8] ;  /* 0x000ca80001f07983 */ /* 0x002ea20000300a00 */
[----:B------:R-:W-:-:S02]  /*cd50*/  ISETP.GE.U32.AND P1, PT, R129, 0x7fffff11, PT ;  /* 0x7fffff118100780c */ /* 0x000fc40003f26070 */
[C---:B------:R-:W-:Y:S01]  /*cd60*/  IADD3 R129, R0.reuse, -0x74, RZ ;  /* 0xffffff8c00817810 */ /* 0x040fe20007ffe0ff */
[----:B----4-:R-:W4:Y:S03]  /*cd70*/  LDL.LU R242, [R1+0xca0] ;  /* 0x000ca00001f27983 */ /* 0x010f260000300800 */
[----:B------:R-:W-:Y:S01]  /*cd80*/  ISETP.GE.U32.AND P0, PT, R129, 0x7fffff0d, PT ;  /* 0x7fffff0d8100780c */ /* 0x000fe20003f06070 */
[----:B-----5:R-:W5:Y:S01]  /*cd90*/  LDL.LU.64 R244, [R1+0xc98] ;  /* 0x000c980001f47983 */ /* 0x020f620000300a00 */
[----:B------:R-:W-:-:S03]  /*cda0*/  IADD3 R129, R0, -0x78, RZ ;  /* 0xffffff8800817810 */ /* 0x000fc60007ffe0ff */
[----:B------:R-:W1:Y:S01]  /*cdb0*/  S2R R243, SR_TID.X ;  /* 0x0000000000f37919 */ /* 0x000e620000002100 */
[----:B------:R-:W-:Y:S02]  /*cdc0*/  ISETP.GE.U32.AND P3, PT, R129, 0x7fffff09, PT ;  /* 0x7fffff098100780c */ /* 0x000fe40003f66070 */
[C---:B------:R-:W-:Y:S01]  /*cdd0*/  IADD3 R129, R0.reuse, -0x7c, RZ ;  /* 0xffffff8400817810 */ /* 0x040fe20007ffe0ff */
[----:B------:R1:W-:Y:S03]  /*cde0*/  LDGSTS.E [R128+0x1bc00], [R230.64], !P1 ;  /* 0x1bc00000e6807fae */ /* 0x0003e6000c921848 */
[----:B------:R-:W-:Y:S01]  /*cdf0*/  ISETP.GE.U32.AND P1, PT, R129, 0x7fffff05, PT ;  /* 0x7fffff058100780c */ /* 0x000fe20003f26070 */
[----:B------:R1:W-:Y:S01]  /*ce00*/  LDGSTS.E [R128+0x1cc00], [R160.64], !P0 ;  /* 0x1cc00000a0807fae */ /* 0x0003e2000c121848 */
[----:B------:R-:W-:-:S04]  /*ce10*/  IADD3 R129, R0, -0x81, RZ ;  /* 0xffffff7f00817810 */ /* 0x000fc80007ffe0ff */
[----:B------:R-:W-:Y:S01]  /*ce20*/  ISETP.GE.U32.AND P0, PT, R129, 0x7fffff00, PT ;  /* 0x7fffff008100780c */ /* 0x000fe20003f06070 */
[----:B------:R1:W-:Y:S01]  /*ce30*/  LDGSTS.E [R128+0x1dc00], [R152.64], !P3 ;  /* 0x1dc0000098807fae */ /* 0x0003e2000d921848 */
[----:B------:R-:W-:-:S04]  /*ce40*/  IADD3 R129, R0, -0x82, RZ ;  /* 0xffffff7e00817810 */ /* 0x000fc80007ffe0ff */
[----:B------:R-:W-:Y:S01]  /*ce50*/  ISETP.GE.U32.AND P3, PT, R129, 0x7ffffeff, PT ;  /* 0x7ffffeff8100780c */ /* 0x000fe20003f66070 */
[----:B------:R1:W-:Y:S01]  /*ce60*/  LDGSTS.E [R128+0x1ec00], [R144.64], !P1 ;  /* 0x1ec0000090807fae */ /* 0x0003e2000c921848 */
[C---:B------:R-:W-:Y:S02]  /*ce70*/  IADD3 R129, R0.reuse, -0x83, RZ ;  /* 0xffffff7d00817810 */ /* 0x040fe40007ffe0ff */
[----:B------:R-:W-:Y:S01]  /*ce80*/  IADD3 R0, R0, -0x84, RZ ;  /* 0xffffff7c00007810 */ /* 0x000fe20007ffe0ff */
[----:B------:R1:W-:Y:S02]  /*ce90*/  LDGSTS.E [R128+0x1fc00], [R136.64], !P4 ;  /* 0x1fc0000088807fae */ /* 0x0003e4000e121848 */
[----:B-1----:R-:W-:Y:S02]  /*cea0*/  LOP3.LUT R231, R243, 0x7f, RZ, 0xc0, !PT ;  /* 0x0000007ff3e77812 */ /* 0x002fe400078ec0ff */
[----:B------:R-:W-:Y:S01]  /*ceb0*/  ISETP.GE.U32.AND P4, PT, R0, 0x7ffffefd, PT ;  /* 0x7ffffefd0000780c */ /* 0x000fe20003f86070 */
[----:B------:R-:W0:Y:S01]  /*cec0*/  LDGDEPBAR ;  /* 0x00000000000079af */ /* 0x000e220000000000 */
[----:B------:R-:W-:-:S03]  /*ced0*/  SHF.R.S32.HI R0, RZ, 0x7, R243 ;  /* 0x00000007ff007819 */ /* 0x000fc600000114f3 */
[----:B------:R-:W3:Y:S01]  /*cee0*/  LDL.64 R144, [R1+0x400] ;  /* 0x0004000001907983 */ /* 0x000ee20000100a00 */
[----:B------:R-:W-:Y:S01]  /*cef0*/  SGXT R243, R0, 0x1 ;  /* 0x0000000100f3781a */ /* 0x000fe20000000200 */
[----:B------:R-:W-:Y:S02]  /*cf00*/  IMAD.SHL.U32 R0, R231, 0x4, RZ ;  /* 0x00000004e7007824 */ /* 0x000fe400078e00ff */
[----:B------:R-:W3:Y:S03]  /*cf10*/  LDL.64 R230, [R1+0x3c0] ;  /* 0x0003c00001e67983 */ /* 0x000ee60000100a00 */
[----:B------:R-:W-:Y:S01]  /*cf20*/  LOP3.LUT R252, R0, 0x210, R243, 0x78, !PT ;  /* 0x0000021000fc7812 */ /* 0x000fe200078e78f3 */
[----:B------:R-:W3:Y:S03]  /*cf30*/  LDL.64 R136, [R1+0x3f8] ;  /* 0x0003f80001887983 */ /* 0x000ee60000100a00 */
[C---:B------:R-:W-:Y:S01]  /*cf40*/  LOP3.LUT R128, R252.reuse, 0x20, RZ, 0x3c, !PT ;  /* 0x00000020fc807812 */ /* 0x040fe200078e3cff */
[----:B------:R-:W3:Y:S01]  /*cf50*/  LDL.64 R152, [R1+0x408] ;  /* 0x0004080001987983 */ /* 0x000ee20000100a00 */
[----:B------:R-:W-:-:S02]  /*cf60*/  LOP3.LUT R0, R252, 0x40, RZ, 0x3c, !PT ;  /* 0x00000040fc007812 */ /* 0x000fc400078e3cff */
[----:B------:R-:W-:Y:S01]  /*cf70*/  ISETP.GE.U32.AND P1, PT, R129, 0x7ffffefe, PT ;  /* 0x7ffffefe8100780c */ /* 0x000fe20003f26070 */
[----:B------:R-:W3:Y:S04]  /*cf80*/  LDL.64 R160, [R1+0x420] ;  /* 0x0004200001a07983 */ /* 0x000ee80000100a00 */
[----:B-----5:R1:W-:Y:S04]  /*cf90*/  LDGSTS.E [R252+0x40000], [R244.64], P5 ;  /* 0x40000000f4fc7fae */ /* 0x0203e8000a921848 */
[----:B--2---:R1:W-:Y:S04]  /*cfa0*/  LDGSTS.E [R252+0x41000], [R236.64], P5 ;  /* 0x41000000ecfc7fae */ /* 0x0043e8000a921848 */
[----:B------:R1:W-:Y:S04]  /*cfb0*/  LDGSTS.E [R252+0x42000], [R228.64], P5 ;  /* 0x42000000e4fc7fae */ /* 0x0003e8000a921848 */
        /* <DEDUP_REMOVED lines=62> */
[----:B---3--:R5:W-:Y:S04]  /*d3a0*/  LDGSTS.E [R0+0x41800], [R232.64], P5 ;  /* 0x41800000e8007fae */ /* 0x008be8000a921848 */
        /* <DEDUP_REMOVED lines=21> */
[----:B------:R5:W-:Y:S01]  /*d500*/  LDGSTS.E [R0+0x57800], [R66.64], P5 ;  /* 0x5780000042007fae */ /* 0x000be2000a921848 */
[----:B-1----:R-:W-:-:S03]  /*d510*/  LOP3.LUT R252, R252, 0x60, RZ, 0x3c, !PT ;  /* 0x00000060fcfc7812 */ /* 0x002fc600078e3cff */
        /* <DEDUP_REMOVED lines=8> */
[----:B--2---:R-:W2:Y:S04]  /*d5a0*/  LDL.64 R128, [R1+0x3f0] ;  /* 0x0003f00001807983 */ /* 0x004ea80000100a00 */
[----:B------:R1:W-:Y:S04]  /*d5b0*/  LDGSTS.E [R252+0x40c00], [R230.64], P5 ;  /* 0x40c00000e6fc7fae */ /* 0x0003e8000a921848 */
[----:B-1----:R-:W3:Y:S04]  /*d5c0*/  LDL.LU.64 R230, [R1+0xc90] ;  /* 0x000c900001e67983 */ /* 0x002ee80000300a00 */
[----:B---3--:R1:W-:Y:S04]  /*d5d0*/  LDGSTS.E [R252+0x41c00], [R230.64], P5 ;  /* 0x41c00000e6fc7fae */ /* 0x0083e8000a921848 */
[----:B------:R1:W-:Y:S04]  /*d5e0*/  LDGSTS.E [R252+0x42c00], [R222.64], P5 ;  /* 0x42c00000defc7fae */ /* 0x0003e8000a921848 */
[----:B------:R1:W-:Y:S04]  /*d5f0*/  LDGSTS.E [R252+0x43c00], [R214.64], P5 ;  /* 0x43c00000d6fc7fae */ /* 0x0003e8000a921848 */
[----:B------:R1:W-:Y:S04]  /*d600*/  LDGSTS.E [R252+0x44c00], [R206.64], P5 ;  /* 0x44c00000cefc7fae */ /* 0x0003e8000a921848 */
[----:B------:R1:W-:Y:S04]  /*d610*/  LDGSTS.E [R252+0x45c00], [R198.64], P5 ;  /* 0x45c00000c6fc7fae */ /* 0x0003e8000a921848 */
[----:B--2---:R2:W-:Y:S04]  /*d620*/  LDGSTS.E [R252+0x46c00], [R128.64], P5 ;  /* 0x46c0000080fc7fae */ /* 0x0045e8000a921848 */
[----:B------:R3:W-:Y:S04]  /*d630*/  LDGSTS.E [R252+0x47c00], [R136.64], P5 ;  /* 0x47c0000088fc7fae */ /* 0x0007e8000a921848 */
[----:B------:R1:W-:Y:S04]  /*d640*/  LDGSTS.E [R252+0x48c00], [R144.64], P5 ;  /* 0x48c0000090fc7fae */ /* 0x0003e8000a921848 */
[----:B--2---:R-:W2:Y:S04]  /*d650*/  LDL.LU.64 R128, [R1+0xc88] ;  /* 0x000c880001807983 */ /* 0x004ea80000300a00 */
[----:B---3--:R-:W3:Y:S04]  /*d660*/  LDL.LU.64 R136, [R1+0xc80] ;  /* 0x000c800001887983 */ /* 0x008ee80000300a00 */
[----:B-1----:R-:W2:Y:S04]  /*d670*/  LDL.LU.64 R144, [R1+0xc78] ;  /* 0x000c780001907983 */ /* 0x002ea80000300a00 */
[----:B------:R1:W-:Y:S04]  /*d680*/  LDGSTS.E [R252+0x49c00], [R152.64], P5 ;  /* 0x49c0000098fc7fae */ /* 0x0003e8000a921848 */
[----:B------:R4:W-:Y:S04]  /*d690*/  LDGSTS.E [R252+0x4ac00], [R160.64], P5 ;  /* 0x4ac00000a0fc7fae */ /* 0x0009e8000a921848 */
[----:B-1----:R-:W2:Y:S04]  /*d6a0*/  LDL.LU.64 R152, [R1+0xc70] ;  /* 0x000c700001987983 */ /* 0x002ea80000300a00 */
[----:B----4-:R-:W4:Y:S01]  /*d6b0*/  LDL.LU.64 R160, [R1+0xc68] ;  /* 0x000c680001a07983 */ /* 0x010f220000300a00 */
[----:B-----5:R-:W-:-:S03]  /*d6c0*/  IMAD.MOV.U32 R0, RZ, RZ, c[0x0][0x180] ;  /* 0x00006000ff007624 */ /* 0x020fc600078e00ff */
[----:B----4-:R1:W-:Y:S04]  /*d6d0*/  LDGSTS.E [R252+0x4bc00], [R160.64], P5 ;  /* 0x4bc00000a0fc7fae */ /* 0x0103e8000a921848 */
[----:B--2---:R1:W-:Y:S04]  /*d6e0*/  LDGSTS.E [R252+0x4cc00], [R152.64], P5 ;  /* 0x4cc0000098fc7fae */ /* 0x0043e8000a921848 */
        /* <DEDUP_REMOVED lines=16> */
[----:B------:R1:W-:Y:S02]  /*d7f0*/  LDGSTS.E [R252+0x5dc00], [R16.64], P5 ;  /* 0x5dc0000010fc7fae */ /* 0x0003e4000a921848 */
[----:B-1----:R-:W-:-:S02]  /*d800*/  IADD3 R252, R0, -0x85, RZ ;  /* 0xffffff7b00fc7810 */ /* 0x002fc40007ffe0ff */
[----:B------:R-:W1:Y:S02]  /*d810*/  S2R R0, SR_TID.X ;  /* 0x0000000000007919 */ /* 0x000e640000002100 */
[----:B-1----:R-:W-:-:S05]  /*d820*/  LOP3.LUT R0, R0, 0x7f, RZ, 0xc0, !PT ;  /* 0x0000007f00007812 */ /* 0x002fca00078ec0ff */
[----:B------:R-:W-:-:S05]  /*d830*/  IMAD.SHL.U32 R0, R0, 0x4, RZ ;  /* 0x0000000400007824 */ /* 0x000fca00078e00ff */
[----:B------:R-:W-:Y:S02]  /*d840*/  LOP3.LUT R0, R0, 0x210, R243, 0x78, !PT ;  /* 0x0000021000007812 */ /* 0x000fe400078e78f3 */
[----:B------:R-:W2:Y:S02]  /*d850*/  LDL.LU R243, [R1+0xc60] ;  /* 0x000c600001f37983 */ /* 0x000ea40000300800 */
[----:B------:R-:W-:-:S05]  /*d860*/  LOP3.LUT R0, R0, 0x60, RZ, 0x3c, !PT ;  /* 0x0000006000007812 */ /* 0x000fca00078e3cff */
[----:B------:R1:W-:Y:S04]  /*d870*/  LDGSTS.E [R0+0x5ec00], [R8.64], P5 ;  /* 0x5ec0000008007fae */ /* 0x0003e8000a921848 */
[----:B--2---:R1:W-:Y:S01]  /*d880*/  LDGSTS.E [R0+0x5fc00], [R242.64], P5 ;  /* 0x5fc00000f2007fae */ /* 0x0043e2000a921848 */
[----:B------:R-:W-:Y:S01]  /*d890*/  ISETP.GE.U32.AND P5, PT, R252, 0x7ffffefc, PT ;  /* 0x7ffffefcfc00780c */ /* 0x000fe20003fa6070 */
[----:B------:R-:W-:Y:S02]  /*d8a0*/  IMAD.MOV.U32 R252, RZ, RZ, c[0x0][0x188] ;  /* 0x00006200fffc7624 */ /* 0x000fe400078e00ff */
[----:B------:R-:W0:Y:S02]  /*d8b0*/  LDGDEPBAR ;  /* 0x00000000000079af */ /* 0x000e240000000000 */
[----:B------:R-:W-:-:S04]  /*d8c0*/  IMAD.SHL.U32 R252, R252, 0x80, RZ ;  /* 0x00000080fcfc7824 */ /* 0x000fc800078e00ff */
[----:B------:R-:W-:-:S05]  /*d8d0*/  IMAD.WIDE R248, R252, 0x4, R248 ;  /* 0x00000004fcf87825 */ /* 0x000fca00078e02f8 */
[----:B------:R2:W-:Y:S01]  /*d8e0*/  STL.64 [R1+0x428], R248 ;  /* 0x000428f801007387 */ /* 0x0005e20000100a00 */
[----:B-1----:R-:W-:-:S03]  /*d8f0*/  IMAD.MOV.U32 R0, RZ, RZ, c[0x0][0x180] ;  /* 0x00006000ff007624 */ /* 0x002fc600078e00ff */
[----:B------:R1:W-:Y:S04]  /*d900*/  STL.64 [R1+0xcd8], R16 ;  /* 0x000cd81001007387 */ /* 0x0003e80000100a00 */
[----:B------:R3:W-:Y:S01]  /*d910*/  STL.64 [R1+0xcd0], R14 ;  /* 0x000cd00e01007387 */ /* 0x0007e20000100a00 */
[----:B-1----:R-:W-:Y:S02]  /*d920*/  IMAD.MOV.U32 R17, RZ, RZ, R249 ;  /* 0x000000ffff117224 */ /* 0x002fe400078e00f9 */
[----:B------:R-:W-:Y:S01]  /*d930*/  IMAD.MOV.U32 R16, RZ, RZ, R248 ;  /* 0x000000ffff107224 */ /* 0x000fe200078e00f8 */
[----:B---3--:R-:W3:Y:S04]  /*d940*/  LDL.LU.64 R14, [R1+0x320] ;  /* 0x00032000010e7983 */ /* 0x008ee80000300a00 */
[----:B------:R1:W-:Y:S04]  /*d950*/  STL.64 [R1+0xcc8], R12 ;  /* 0x000cc80c01007387 */ /* 0x0003e80000100a00 */
[----:B------:R-:W-:Y:S04]  /*d960*/  STL.64 [R1+0xcc0], R10 ;  /* 0x000cc00a01007387 */ /* 0x000fe80000100a00 */
[----:B------:R4:W-:Y:S04]  /*d970*/  STL.64 [R1+0xcb8], R8 ;  /* 0x000cb80801007387 */ /* 0x0009e80000100a00 */
[----:B-1----:R-:W1:Y:S04]  /*d980*/  S2R R13, SR_TID.X ;  /* 0x00000000000d7919 */ /* 0x002e680000002100 */
[----:B----4-:R-:W4:Y:S04]  /*d990*/  LDL.LU.64 R8, [R1+0x300] ;  /* 0x0003000001087983 */ /* 0x010f280000300a00 */
[----:B------:R5:W-:Y:S04]  /*d9a0*/  STL.64 [R1+0xcb0], R6 ;  /* 0x000cb00601007387 */ /* 0x000be80000100a00 */
[----:B-----5:R-:W5:Y:S01]  /*d9b0*/  LDL.LU.64 R6, [R1+0x360] ;  /* 0x0003600001067983 */ /* 0x020f620000300a00 */
[----:B-1----:R-:W-:-:S03]  /*d9c0*/  LOP3.LUT R11, R13, 0xff, RZ, 0xc0, !PT ;  /* 0x000000ff0d0b7812 */ /* 0x002fc600078ec0ff */
[----:B------:R1:W-:Y:S04]  /*d9d0*/  STL.64 [R1+0xca8], R4 ;  /* 0x000ca80401007387 */ /* 0x0003e80000100a00 */
[----:B-12---:R-:W2:Y:S04]  /*d9e0*/  LDL.LU.64 R4, [R1+0x380] ;  /* 0x0003800001047983 */ /* 0x006ea80000300a00 */
[----:B------:R1:W-:Y:S04]  /*d9f0*/  STL.64 [R1+0xca0], R2 ;  /* 0x000ca00201007387 */ /* 0x0003e80000100a00 */
[----:B-1----:R-:W4:Y:S04]  /*da00*/  LDL.LU.64 R2, [R1+0x3a0] ;  /* 0x0003a00001027983 */ /* 0x002f280000300a00 */
[----:B------:R1:W-:Y:S04]  /*da10*/  STL.64 [R1+0xc98], R242 ;  /* 0x000c98f201007387 */ /* 0x0003e80000100a00 */
[----:B-1----:R-:W4:Y:S01]  /*da20*/  LDL.LU.64 R242, [R1+0x340] ;  /* 0x0003400001f27983 */ /* 0x002f220000300a00 */
[----:B------:R-:W-:-:S03]  /*da30*/  IMAD.SHL.U32 R249, R11, 0x4, RZ ;  /* 0x000000040bf97824 */ /* 0x000fc600078e00ff */
[----:B------:R-:W-:Y:S01]  /*da40*/  BAR.SYNC.DEFER_BLOCKING 0x0 ;  /* 0x0000000000007b1d */ /* 0x000fe20000010000 */
[----:B------:R-:W-:-:S05]  /*da50*/  IADD3 R248, R0, -0x89, RZ ;  /* 0xffffff7700f87810 */ /* 0x000fca0007ffe0ff */
[----:B------:R-:W-:Y:S01]  /*da60*/  @!PT LDS RZ, [RZ] ;  /* 0x00000000fffff984 */ /* 0x000fe20000000800 */
[----:B------:R-:W-:Y:S01]  /*da70*/  @!PT LDS RZ, [RZ] ;  /* 0x00000000fffff984 */ /* 0x000fe20000000800 */
[----:B------:R-:W-:Y:S01]  /*da80*/  @!PT LDS RZ, [RZ] ;  /* 0x00000000fffff984 */ /* 0x000fe20000000800 */
[----:B------:R1:W-:Y:S01]  /*da90*/  LDGSTS.E [R249+0x20000], [R16.64], !P0 ;  /* 0x2000000010f97fae */ /* 0x0003e2000c121848 */
[----:B------:R-:W-:Y:S02]  /*daa0*/  ISETP.GE.U32.AND P0, PT, R248, 0x7ffffef8, PT ;  /* 0x7ffffef8f800780c */ /* 0x000fe40003f06070 */
[----:B------:R-:W-:Y:S01]  /*dab0*/  IADD3 R248, R0, -0x8d, RZ ;  /* 0xffffff7300f87810 */ /* 0x000fe20007ffe0ff */
[----:B-1----:R-:W4:Y:S01]  /*dac0*/  LDL.LU.64 R16, [R1+0x2e0] ;  /* 0x0002e00001107983 */ /* 0x002f220000300a00 */
[----:B---3--:R-:W-:-:S04]  /*dad0*/  IMAD.WIDE R14, R252, 0x4, R14 ;  /* 0x00000004fc0e7825 */ /* 0x008fc800078e020e */
[----:B-----5:R-:W-:-:S04]  /*dae0*/  IMAD.WIDE R6, R252, 0x4, R6 ;  /* 0x00000004fc067825 */ /* 0x020fc800078e0206 */
[----:B--2---:R-:W-:-:S04]  /*daf0*/  IMAD.WIDE R4, R252, 0x4, R4 ;  /* 0x00000004fc047825 */ /* 0x004fc800078e0204 */
[----:B----4-:R-:W-:-:S05]  /*db00*/  IMAD.WIDE R2, R252, 0x4, R2 ;  /* 0x00000004fc027825 */ /* 0x010fca00078e0202 */
[----:B------:R1:W-:Y:S04]  /*db10*/  STL.64 [R1+0x3a0], R2 ;  /* 0x0003a00201007387 */ /* 0x0003e80000100a00 */
[----:B------:R1:W-:Y:S01]  /*db20*/  LDGSTS.E [R249+0x21000], [R2.64], !P5 ;  /* 0x2100000002f97fae */ /* 0x0003e2000e921848 */
[----:B------:R-:W-:-:S03]  /*db30*/  ISETP.GE.U32.AND P5, PT, R248, 0x7ffffef4, PT ;  /* 0x7ffffef4f800780c */ /* 0x000fc60003fa6070 */
[----:B------:R2:W-:Y:S01]  /*db40*/  LDGSTS.E [R249+0x22000], [R4.64], !P0 ;  /* 0x2200000004f97fae */ /* 0x0005e2000c121848 */
[----:B------:R-:W-:-:S03]  /*db50*/  IADD3 R248, R0, -0x91, RZ ;  /* 0xffffff6f00f87810 */ /* 0x000fc60007ffe0ff */
[----:B-1----:R-:W3:Y:S04]  /*db60*/  LDL.LU.64 R2, [R1+0x2c0] ;  /* 0x0002c00001027983 */ /* 0x002ee80000300a00 */
[----:B------:R2:W-:Y:S01]  /*db70*/  STL.64 [R1+0x380], R4 ;  /* 0x0003800401007387 */ /* 0x0005e20000100a00 */
[----:B------:R-:W-:Y:S02]  /*db80*/  ISETP.GE.U32.AND P0, PT, R248, 0x7ffffef0, PT ;  /* 0x7ffffef0f800780c */ /* 0x000fe40003f06070 */
[----:B------:R-:W-:Y:S01]  /*db90*/  IADD3 R248, R0, -0x95, RZ ;  /* 0xffffff6b00f87810 */ /* 0x000fe20007ffe0ff */
[----:B------:R1:W-:Y:S04]  /*dba0*/  LDGSTS.E [R249+0x23000], [R6.64], !P5 ;  /* 0x2300000006f97fae */ /* 0x0003e8000e921848 */
[----:B--2---:R-:W2:Y:S01]  /*dbb0*/  LDL.LU.64 R4, [R1+0x2a0] ;  /* 0x0002a00001047983 */ /* 0x004ea20000300a00 */
[----:B------:R-:W-:-:S03]  /*dbc0*/  ISETP.GE.U32.AND P5, PT, R248, 0x7ffffeec, PT ;  /* 0x7ffffeecf800780c */ /* 0x000fc60003fa6070 */
[----:B------:R1:W-:Y:S01]  /*dbd0*/  STL.64 [R1+0x360], R6 ;  /* 0x0003600601007387 */ /* 0x0003e20000100a00 */
[----:B------:R-:W-:-:S05]  /*dbe0*/  IMAD.WIDE R242, R252, 0x4, R242 ;  /* 0x00000004fcf27825 */ /* 0x000fca00078e02f2 */
[----:B------:R4:W-:Y:S04]  /*dbf0*/  LDGSTS.E [R249+0x24000], [R242.64], !P0 ;  /* 0x24000000f2f97fae */ /* 0x0009e8000c121848 */
[----:B------:R5:W-:Y:S04]  /*dc00*/  LDGSTS.E [R249+0x25000], [R14.64], !P5 ;  /* 0x250000000ef97fae */ /* 0x000be8000e921848 */
[----:B-1----:R-:W2:Y:S04]  /*dc10*/  LDL.LU.64 R6, [R1+0x280] ;  /* 0x0002800001067983 */ /* 0x002ea80000300a00 */
[----:B------:R4:W-:Y:S04]  /*dc20*/  STL.64 [R1+0x340], R242 ;  /* 0x000340f201007387 */ /* 0x0009e80000100a00 */
[----:B----4-:R-:W4:Y:S04]  /*dc30*/  LDL.LU.64 R242, [R1+0x260] ;  /* 0x0002600001f27983 */ /* 0x010f280000300a00 */
[----:B------:R5:W-:Y:S04]  /*dc40*/  STL.64 [R1+0x320], R14 ;  /* 0x0003200e01007387 */ /* 0x000be80000100a00 */
[----:B-----5:R-:W5:Y:S01]  /*dc50*/  LDL.LU.64 R14, [R1+0x240] ;  /* 0x00024000010e7983 */ /* 0x020f620000300a00 */
[----:B------:R-:W-:-:S04]  /*dc60*/  IADD3 R248, R0, -0x99, RZ ;  /* 0xffffff6700f87810 */ /* 0x000fc80007ffe0ff */
[----:B------:R-:W-:Y:S02]  /*dc70*/  ISETP.GE.U32.AND P0, PT, R248, 0x7ffffee8, PT ;  /* 0x7ffffee8f800780c */ /* 0x000fe40003f06070 */
[----:B------:R-:W-:Y:S01]  /*dc80*/  IADD3 R248, R0, -0x9d, RZ ;  /* 0xffffff6300f87810 */ /* 0x000fe20007ffe0ff */
[----:B------:R-:W-:-:S03]  /*dc90*/  IMAD.WIDE R8, R252, 0x4, R8 ;  /* 0x00000004fc087825 */ /* 0x000fc600078e0208 */
[----:B------:R-:W-:Y:S02]  /*dca0*/  ISETP.GE.U32.AND P5, PT, R248, 0x7ffffee4, PT ;  /* 0x7ffffee4f800780c */ /* 0x000fe40003fa6070 */
[----:B------:R-:W-:Y:S01]  /*dcb0*/  IADD3 R248, R0, -0xa1, RZ ;  /* 0xffffff5f00f87810 */ /* 0x000fe20007ffe0ff */
[----:B------:R1:W-:Y:S01]  /*dcc0*/  STL.64 [R1+0x300], R8 ;  /* 0x0003000801007387 */ /* 0x0003e20000100a00 */
[----:B------:R-:W-:-:S03]  /*dcd0*/  IMAD.WIDE R16, R252, 0x4, R16 ;  /* 0x00000004fc107825 */ /* 0x000fc600078e0210 */
[----:B------:R1:W-:Y:S01]  /*dce0*/  LDGSTS.E [R249+0x26000], [R8.64], !P0 ;  /* 0x2600000008f97fae */ /* 0x0003e2000c121848 */
[----:B------:R-:W-:Y:S02]  /*dcf0*/  ISETP.GE.U32.AND P0, PT, R248, 0x7ffffee0, PT ;  /* 0x7ffffee0f800780c */ /* 0x000fe40003f06070 */
[----:B------:R-:W-:-:S03]  /*dd00*/  IADD3 R248, R0, -0xa5, RZ ;  /* 0xffffff5b00f87810 */ /* 0x000fc60007ffe0ff */
[----:B------:R1:W-:Y:S04]  /*dd10*/  LDGSTS.E [R249+0x27000], [R16.64], !P5 ;  /* 0x2700000010f97fae */ /* 0x0003e8000e921848 */
[----:B-1----:R-:W5:Y:S01]  /*dd20*/  LDL.LU.64 R8, [R1+0x220] ;  /* 0x0002200001087983 */ /* 0x002f620000300a00 */
[----:B------:R-:W-:-:S03]  /*dd30*/  ISETP.GE.U32.AND P5, PT, R248, 0x7ffffedc, PT ;  /* 0x7ffffedcf800780c */ /* 0x000fc60003fa6070 */
[----:B------:R1:W-:Y:S01]  /*dd40*/  STL.64 [R1+0x2e0], R16 ;  /* 0x0002e01001007387 */ /* 0x0003e20000100a00 */
[----:B------:R-:W-:-:S03]  /*dd50*/  IADD3 R248, R0, -0xa9, RZ ;  /* 0xffffff5700f87810 */ /* 0x000fc60007ffe0ff */
[----:B-1----:R-:W5:Y:S01]  /*dd60*/  LDL.LU.64 R16, [R1+0x200] ;  /* 0x0002000001107983 */ /* 0x002f620000300a00 */
[----:B---3--:R-:W-:-:S05]  /*dd70*/  IMAD.WIDE R2, R252, 0x4, R2 ;  /* 0x00000004fc027825 */ /* 0x008fca00078e0202 */
[----:B------:R1:W-:Y:S04]  /*dd80*/  STL.64 [R1+0x2c0], R2 ;  /* 0x0002c00201007387 */ /* 0x0003e80000100a00 */
[----:B------:R1:W-:Y:S01]  /*dd90*/  LDGSTS.E [R249+0x28000], [R2.64], !P0 ;  /* 0x2800000002f97fae */ /* 0x0003e2000c121848 */
[----:B------:R-:W-:Y:S01]  /*dda0*/  ISETP.GE.U32.AND P0, PT, R248, 0x7ffffed8, PT ;  /* 0x7ffffed8f800780c */ /* 0x000fe20003f06070 */
[----:B--2---:R-:W-:Y:S02]  /*ddb0*/  IMAD.WIDE R4, R252, 0x4, R4 ;  /* 0x00000004fc047825 */ /* 0x004fe400078e0204 */
[----:B-1----:R-:W2:Y:S01]  /*ddc0*/  LDL.LU.64 R2, [R1+0x1e0] ;  /* 0x0001e00001027983 */ /* 0x002ea20000300a00 */
[----:B------:R-:W-:-:S03]  /*ddd0*/  IADD3 R248, R0, -0xad, RZ ;  /* 0xffffff5300f87810 */ /* 0x000fc60007ffe0ff */
[----:B------:R1:W-:Y:S04]  /*dde0*/  STL.64 [R1+0x2a0], R4 ;  /* 0x0002a00401007387 */ /* 0x0003e80000100a00 */
[----:B------:R1:W-:Y:S01]  /*ddf0*/  LDGSTS.E [R249+0x29000], [R4.64], !P5 ;  /* 0x2900000004f97fae */ /* 0x0003e2000e921848 */
[----:B------:R-:W-:Y:S02]  /*de00*/  ISETP.GE.U32.AND P5, PT, R248, 0x7ffffed4, PT ;  /* 0x7ffffed4f800780c */ /* 0x000fe40003fa6070 */
[----:B------:R-:W-:Y:S01]  /*de10*/  IADD3 R248, R0, -0xb1, RZ ;  /* 0xffffff4f00f87810 */ /* 0x000fe20007ffe0ff */
[----:B------:R-:W-:-:S05]  /*de20*/  IMAD.WIDE R6, R252, 0x4, R6 ;  /* 0x00000004fc067825 */ /* 0x000fca00078e0206 */
[----:B------:R3:W-:Y:S04]  /*de30*/  LDGSTS.E [R249+0x2a000], [R6.64], !P0 ;  /* 0x2a00000006f97fae */ /* 0x0007e8000c121848 */
[----:B-1----:R-:W2:Y:S01]  /*de40*/  LDL.LU.64 R4, [R1+0x1c0] ;  /* 0x0001c00001047983 */ /* 0x002ea20000300a00 */
[----:B------:R-:W-:-:S03]  /*de50*/  ISETP.GE.U32.AND P0, PT, R248, 0x7ffffed0, PT ;  /* 0x7ffffed0f800780c */ /* 0x000fc60003f06070 */
[----:B------:R3:W-:Y:S01]  /*de60*/  STL.64 [R1+0x280], R6 ;  /* 0x0002800601007387 */ /* 0x0007e20000100a00 */
[----:B----4-:R-:W-:-:S05]  /*de70*/  IMAD.WIDE R242, R252, 0x4, R242 ;  /* 0x00000004fcf27825 */ /* 0x010fca00078e02f2 */
[----:B------:R1:W-:Y:S04]  /*de80*/  LDGSTS.E [R249+0x2b000], [R242.64], !P5 ;  /* 0x2b000000f2f97fae */ /* 0x0003e8000e921848 */
[----:B---3--:R-:W3:Y:S04]  /*de90*/  LDL.LU.64 R6, [R1+0x1a0] ;  /* 0x0001a00001067983 */ /* 0x008ee80000300a00 */
[----:B------:R1:W-:Y:S01]  /*dea0*/  STL.64 [R1+0x260], R242 ;  /* 0x000260f201007387 */ /* 0x0003e20000100a00 */
[----:B-----5:R-:W-:-:S05]  /*deb0*/  IMAD.WIDE R14, R252, 0x4, R14 ;  /* 0x00000004fc0e7825 */ /* 0x020fca00078e020e */
[----:B------:R4:W-:Y:S04]  /*dec0*/  LDGSTS.E [R249+0x2c000], [R14.64], !P0 ;  /* 0x2c0000000ef97fae */ /* 0x0009e8000c121848 */
[----:B-1----:R-:W5:Y:S04]  /*ded0*/  LDL.LU.64 R242, [R1+0x180] ;  /* 0x0001800001f27983 */ /* 0x002f680000300a00 */
[----:B------:R4:W-:Y:S04]  /*dee0*/  STL.64 [R1+0x240], R14 ;  /* 0x0002400e01007387 */ /* 0x0009e80000100a00 */
[----:B----4-:R-:W4:Y:S01]  /*def0*/  LDL.LU.64 R14, [R1+0x160] ;  /* 0x00016000010e7983 */ /* 0x010f220000300a00 */
[----:B------:R-:W-:-:S04]  /*df00*/  IADD3 R248, R0, -0xb5, RZ ;  /* 0xffffff4b00f87810 */ /* 0x000fc80007ffe0ff */
[----:B------:R-:W-:Y:S02]  /*df10*/  ISETP.GE.U32.AND P5, PT, R248, 0x7ffffecc, PT ;  /* 0x7ffffeccf800780c */ /* 0x000fe40003fa6070 */
[----:B------:R-:W-:Y:S01]  /*df20*/  IADD3 R248, R0, -0xb9, RZ ;  /* 0xffffff4700f87810 */ /* 0x000fe20007ffe0ff */
[----:B------:R-:W-:-:S03]  /*df30*/  IMAD.WIDE R8, R252, 0x4, R8 ;  /* 0x00000004fc087825 */ /* 0x000fc600078e0208 */
[----:B------:R-:W-:Y:S02]  /*df40*/  ISETP.GE.U32.AND P0, PT, R248, 0x7ffffec8, PT ;  /* 0x7ffffec8f800780c */ /* 0x000fe40003f06070 */
[----:B------:R-:W-:Y:S01]  /*df50*/  IADD3 R248, R0, -0xbd, RZ ;  /* 0xffffff4300f87810 */ /* 0x000fe20007ffe0ff */
[----:B------:R1:W-:Y:S04]  /*df60*/  STL.64 [R1+0x220], R8 ;  /* 0x0002200801007387 */ /* 0x0003e80000100a00 */
[----:B------:R1:W-:Y:S01]  /*df70*/  LDGSTS.E [R249+0x2d000], [R8.64], !P5 ;  /* 0x2d00000008f97fae */ /* 0x0003e2000e921848 */
[----:B------:R-:W-:Y:S01]  /*df80*/  ISETP.GE.U32.AND P5, PT, R248, 0x7ffffec4, PT ;  /* 0x7ffffec4f800780c */ /* 0x000fe20003fa6070 */
[----:B------:R-:W-:Y:S01]  /*df90*/  IMAD.WIDE R16, R252, 0x4, R16 ;  /* 0x00000004fc107825 */ /* 0x000fe200078e0210 */
[----:B------:R-:W-:-:S04]  /*dfa0*/  IADD3 R248, R0, -0xc1, RZ ;  /* 0xffffff3f00f87810 */ /* 0x000fc80007ffe0ff */
[----:B------:R1:W-:Y:S04]  /*dfb0*/  LDGSTS.E [R249+0x2e000], [R16.64], !P0 ;  /* 0x2e00000010f97fae */ /* 0x0003e8000c121848 */
[----:B-1----:R-:W4:Y:S01]  /*dfc0*/  LDL.LU.64 R8, [R1+0x140] ;  /* 0x0001400001087983 */ /* 0x002f220000300a00 */
[----:B------:R-:W-:-:S03]  /*dfd0*/  ISETP.GE.U32.AND P0, PT, R248, 0x7ffffec0, PT ;  /* 0x7ffffec0f800780c */ /* 0x000fc60003f06070 */
[----:B------:R1:W-:Y:S01]  /*dfe0*/  STL.64 [R1+0x200], R16 ;  /* 0x0002001001007387 */ /* 0x0003e20000100a00 */
[----:B------:R-:W-:-:S03]  /*dff0*/  IADD3 R248, R0, -0xc5, RZ ;  /* 0xffffff3b00f87810 */ /* 0x000fc60007ffe0ff */
[----:B-1----:R-:W4:Y:S01]  /*e000*/  LDL.LU.64 R16, [R1+0x120] ;  /* 0x0001200001107983 */ /* 0x002f220000300a00 */
[----:B--2---:R-:W-:-:S05]  /*e010*/  IMAD.WIDE R2, R252, 0x4, R2 ;  /* 0x00000004fc027825 */ /* 0x004fca00078e0202 */
[----:B------:R1:W-:Y:S04]  /*e020*/  STL.64 [R1+0x1e0], R2 ;  /* 0x0001e00201007387 */ /* 0x0003e80000100a00 */
[----:B------:R1:W-:Y:S01]  /*e030*/  LDGSTS.E [R249+0x2f000], [R2.64], !P5 ;  /* 0x2f00000002f97fae */ /* 0x0003e2000e921848 */
[----:B------:R-:W-:Y:S02]  /*e040*/  ISETP.GE.U32.AND P5, PT, R248, 0x7ffffebc, PT ;  /* 0x7ffffebcf800780c */ /* 0x000fe40003fa6070 */
[----:B------:R-:W-:Y:S01]  /*e050*/  IADD3 R248, R0, -0xc9, RZ ;  /* 0xffffff3700f87810 */ /* 0x000fe20007ffe0ff */
[----:B-1----:R-:W2:Y:S01]  /*e060*/  LDL.LU.64 R2, [R1+0x100] ;  /* 0x0001000001027983 */ /* 0x002ea20000300a00 */
[----:B------:R-:W-:-:S05]  /*e070*/  IMAD.WIDE R4, R252, 0x4, R4 ;  /* 0x00000004fc047825 */ /* 0x000fca00078e0204 */
[----:B------:R1:W-:Y:S04]  /*e080*/  STL.64 [R1+0x1c0], R4 ;  /* 0x0001c00401007387 */ /* 0x0003e80000100a00 */
[----:B------:R1:W-:Y:S01]  /*e090*/  LDGSTS.E [R249+0x30000], [R4.64], !P0 ;  /* 0x3000000004f97fae */ /* 0x0003e2000c121848 */
[----:B------:R-:W-:Y:S02]  /*e0a0*/  ISETP.GE.U32.AND P0, PT, R248, 0x7ffffeb8, PT ;  /* 0x7ffffeb8f800780c */ /* 0x000fe40003f06070 */
[----:B------:R-:W-:Y:S01]  /*e0b0*/  IADD3 R248, R0, -0xcd, RZ ;  /* 0xffffff3300f87810 */ /* 0x000fe20007ffe0ff */
[----:B---3--:R-:W-:Y:S01]  /*e0c0*/  IMAD.WIDE R6, R252, 0x4, R6 ;  /* 0x00000004fc067825 */ /* 0x008fe200078e0206 */
[----:B-1----:R-:W3:Y:S04]  /*e0d0*/  LDL.LU.64 R4, [R1+0xe0] ;  /* 0x0000e00001047983 */ /* 0x002ee80000300a00 */
[----:B------:R1:W-:Y:S04]  /*e0e0*/  STL.64 [R1+0x1a0], R6 ;  /* 0x0001a00601007387 */ /* 0x0003e80000100a00 */
[----:B------:R1:W-:Y:S01]  /*e0f0*/  LDGSTS.E [R249+0x31000], [R6.64], !P5 ;  /* 0x3100000006f97fae */ /* 0x0003e2000e921848 */
[----:B------:R-:W-:Y:S01]  /*e100*/  ISETP.GE.U32.AND P5, PT, R248, 0x7ffffeb4, PT ;  /* 0x7ffffeb4f800780c */ /* 0x000fe20003fa6070 */
[----:B-----5:R-:W-:-:S05]  /*e110*/  IMAD.WIDE R242, R252, 0x4, R242 ;  /* 0x00000004fcf27825 */ /* 0x020fca00078e02f2 */
[----:B------:R5:W-:Y:S04]  /*e120*/  LDGSTS.E [R249+0x32000], [R242.64], !P0 ;  /* 0x32000000f2f97fae */ /* 0x000be8000c121848 */
[----:B-1----:R-:W3:Y:S04]  /*e130*/  LDL.LU.64 R6, [R1+0xc0] ;  /* 0x0000c00001067983 */ /* 0x002ee80000300a00 */
[----:B------:R5:W-:Y:S01]  /*e140*/  STL.64 [R1+0x180], R242 ;  /* 0x000180f201007387 */ /* 0x000be20000100a00 */
[----:B----4-:R-:W-:-:S05]  /*e150*/  IMAD.WIDE R14, R252, 0x4, R14 ;  /* 0x00000004fc0e7825 */ /* 0x010fca00078e020e */
[----:B------:R1:W-:Y:S04]  /*e160*/  LDGSTS.E [R249+0x33000], [R14.64], !P5 ;  /* 0x330000000ef97fae */ /* 0x0003e8000e921848 */
[----:B-----5:R-:W4:Y:S04]  /*e170*/  LDL.LU.64 R242, [R1+0xa0] ;  /* 0x0000a00001f27983 */ /* 0x020f280000300a00 */
[----:B------:R1:W-:Y:S04]  /*e180*/  STL.64 [R1+0x160], R14 ;  /* 0x0001600e01007387 */ /* 0x0003e80000100a00 */
[----:B-1----:R-:W5:Y:S01]  /*e190*/  LDL.LU.64 R14, [R1+0x80] ;  /* 0x00008000010e7983 */ /* 0x002f620000300a00 */
        /* <DEDUP_REMOVED lines=12> */
[----:B-1----:R-:W5:Y:S01]  /*e260*/  LDL.LU.64 R8, [R1+0x60] ;  /* 0x0000600001087983 */ /* 0x002f620000300a00 */
[----:B------:R-:W-:-:S03]  /*e270*/  ISETP.GE.U32.AND P5, PT, R248, 0x7ffffea4, PT ;  /* 0x7ffffea4f800780c */ /* 0x000fc60003fa6070 */
[----:B------:R1:W-:Y:S01]  /*e280*/  STL.64 [R1+0x120], R16 ;  /* 0x0001201001007387 */ /* 0x0003e20000100a00 */
[----:B------:R-:W-:-:S03]  /*e290*/  IADD3 R248, R0, -0xe1, RZ ;  /* 0xffffff1f00f87810 */ /* 0x000fc60007ffe0ff */
[----:B-1----:R-:W5:Y:S01]  /*e2a0*/  LDL.LU.64 R16, [R1+0x48] ;  /* 0x0000480001107983 */ /* 0x002f620000300a00 */
[----:B--2---:R-:W-:-:S05]  /*e2b0*/  IMAD.WIDE R2, R252, 0x4, R2 ;  /* 0x00000004fc027825 */ /* 0x004fca00078e0202 */
[----:B------:R1:W-:Y:S04]  /*e2c0*/  STL.64 [R1+0x100], R2 ;  /* 0x0001000201007387 */ /* 0x0003e80000100a00 */
[----:B------:R1:W-:Y:S01]  /*e2d0*/  LDGSTS.E [R249+0x36000], [R2.64], !P0 ;  /* 0x3600000002f97fae */ /* 0x0003e2000c121848 */
[----:B------:R-:W-:Y:S02]  /*e2e0*/  ISETP.GE.U32.AND P0, PT, R248, 0x7ffffea0, PT ;  /* 0x7ffffea0f800780c */ /* 0x000fe40003f06070 */
[----:B------:R-:W-:Y:S01]  /*e2f0*/  IADD3 R248, R0, -0xe5, RZ ;  /* 0xffffff1b00f87810 */ /* 0x000fe20007ffe0ff */
[----:B-1----:R-:W2:Y:S01]  /*e300*/  LDL.LU.64 R2, [R1+0x30] ;  /* 0x0000300001027983 */ /* 0x002ea20000300a00 */
[----:B---3--:R-:W-:-:S05]  /*e310*/  IMAD.WIDE R4, R252, 0x4, R4 ;  /* 0x00000004fc047825 */ /* 0x008fca00078e0204 */
[----:B------:R1:W-:Y:S04]  /*e320*/  STL.64 [R1+0xe0], R4 ;  /* 0x0000e00401007387 */ /* 0x0003e80000100a00 */
[----:B------:R1:W-:Y:S01]  /*e330*/  LDGSTS.E [R249+0x37000], [R4.64], !P5 ;  /* 0x3700000004f97fae */ /* 0x0003e2000e921848 */
[----:B------:R-:W-:-:S03]  /*e340*/  ISETP.GE.U32.AND P5, PT, R248, 0x7ffffe9c, PT ;  /* 0x7ffffe9cf800780c */ /* 0x000fc60003fa6070 */
[----:B-1----:R-:W3:Y:S01]  /*e350*/  LDL.LU.64 R4, [R1+0x18] ;  /* 0x0000180001047983 */ /* 0x002ee20000300a00 */
[----:B------:R-:W-:-:S05]  /*e360*/  IMAD.WIDE R6, R252, 0x4, R6 ;  /* 0x00000004fc067825 */ /* 0x000fca00078e0206 */
[----:B------:R1:W-:Y:S04]  /*e370*/  STL.64 [R1+0xc0], R6 ;  /* 0x0000c00601007387 */ /* 0x0003e80000100a00 */
[----:B------:R1:W-:Y:S01]  /*e380*/  LDGSTS.E [R249+0x38000], [R6.64], !P0 ;  /* 0x3800000006f97fae */ /* 0x0003e2000c121848 */
[----:B----4-:R-:W-:-:S05]  /*e390*/  IMAD.WIDE R242, R252, 0x4, R242 ;  /* 0x00000004fcf27825 */ /* 0x010fca00078e02f2 */
[----:B------:R5:W-:Y:S04]  /*e3a0*/  LDGSTS.E [R249+0x39000], [R242.64], !P5 ;  /* 0x39000000f2f97fae */ /* 0x000be8000e921848 */
[----:B-1----:R-:W4:Y:S04]  /*e3b0*/  LDL.LU.64 R6, [R1] ;  /* 0x0000000001067983 */ /* 0x002f280000300a00 */
[----:B------:R5:W-:Y:S02]  /*e3c0*/  STL.64 [R1+0xa0], R242 ;  /* 0x0000a0f201007387 */ /* 0x000be40000100a00 */
[----:B-----5:R-:W-:-:S02]  /*e3d0*/  IMAD.WIDE R242, R252, 0x4, R14 ;  /* 0x00000004fcf27825 */ /* 0x020fc400078e020e */
[----:B------:R-:W5:Y:S01]  /*e3e0*/  LDL.LU.64 R14, [R1+0x3b8] ;  /* 0x0003b800010e7983 */ /* 0x000f620000300a00 */
[----:B------:R-:W-:-:S04]  /*e3f0*/  IADD3 R248, R0, -0xe9, RZ ;  /* 0xffffff1700f87810 */ /* 0x000fc80007ffe0ff */
[----:B------:R-:W-:Y:S02]  /*e400*/  ISETP.GE.U32.AND P0, PT, R248, 0x7ffffe98, PT ;  /* 0x7ffffe98f800780c */ /* 0x000fe40003f06070 */
[----:B------:R-:W-:-:S04]  /*e410*/  IADD3 R248, R0, -0xed, RZ ;  /* 0xffffff1300f87810 */ /* 0x000fc80007ffe0ff */
[----:B------:R-:W-:Y:S02]  /*e420*/  ISETP.GE.U32.AND P5, PT, R248, 0x7ffffe94, PT ;  /* 0x7ffffe94f800780c */ /* 0x000fe40003fa6070 */
[----:B------:R-:W-:Y:S01]  /*e430*/  IADD3 R248, R0, -0xf1, RZ ;  /* 0xffffff0f00f87810 */ /* 0x000fe20007ffe0ff */
[----:B------:R1:W-:Y:S04]  /*e440*/  STL.64 [R1+0x80], R242 ;  /* 0x000080f201007387 */ /* 0x0003e80000100a00 */
[----:B------:R1:W-:Y:S01]  /*e450*/  LDGSTS.E [R249+0x3a000], [R242.64], !P0 ;  /* 0x3a000000f2f97fae */ /* 0x0003e2000c121848 */
[----:B------:R-:W-:Y:S02]  /*e460*/  ISETP.GE.U32.AND P0, PT, R248, 0x7ffffe90, PT ;  /* 0x7ffffe90f800780c */ /* 0x000fe40003f06070 */
[----:B------:R-:W-:Y:S01]  /*e470*/  IADD3 R248, R0, -0xf5, RZ ;  /* 0xffffff0b00f87810 */ /* 0x000fe20007ffe0ff */
[----:B-1----:R-:W-:-:S02]  /*e480*/  IMAD.WIDE R242, R252, 0x4, R8 ;  /* 0x00000004fcf27825 */ /* 0x002fc400078e0208 */
[----:B------:R-:W5:Y:S04]  /*e490*/  LDL.LU.64 R8, [R1+0x398] ;  /* 0x0003980001087983 */ /* 0x000f680000300a00 */
        /* <DEDUP_REMOVED lines=9> */
[----:B------:R-:W-:-:S02]  /*e530*/  IADD3 R248, R0, -0xfd, RZ ;  /* 0xffffff0300f87810 */ /* 0x000fc40007ffe0ff */
[----:B------:R-:W-:-:S05]  /*e540*/  LOP3.LUT R13, R13, 0xff, RZ, 0xc0, !PT ;  /* 0x000000ff0d0d7812 */ /* 0x000fca00078ec0ff */
[----:B------:R-:W-:-:S05]  /*e550*/  IMAD.SHL.U32 R13, R13, 0x4, RZ ;  /* 0x000000040d0d7824 */ /* 0x000fca00078e00ff */
[----:B------:R-:W-:Y:S01]  /*e560*/  LOP3.LUT R10, R13, 0x20, RZ, 0x3c, !PT ;  /* 0x000000200d0a7812 */ /* 0x000fe200078e3cff */
[----:B--2---:R-:W-:Y:S02]  /*e570*/  IMAD.WIDE R242, R252, 0x4, R2 ;  /* 0x00000004fcf27825 */ /* 0x004fe400078e0202 */
[----:B------:R-:W2:Y:S04]  /*e580*/  LDL.LU.64 R2, [R1+0x358] ;  /* 0x0003580001027983 */ /* 0x000ea80000300a00 */
[----:B------:R3:W-:Y:S04]  /*e590*/  STL.64 [R1+0x458], R242 ;  /* 0x000458f201007387 */ /* 0x0007e80000100a00 */
[----:B------:R3:W-:Y:S01]  /*e5a0*/  LDGSTS.E [R249+0x3d000], [R242.64], !P5 ;  /* 0x3d000000f2f97fae */ /* 0x0007e2000e921848 */
[----:B------:R-:W-:Y:S01]  /*e5b0*/  ISETP.GE.U32.AND P5, PT, R248, 0x7ffffe84, PT ;  /* 0x7ffffe84f800780c */ /* 0x000fe20003fa6070 */
[----:B---3--:R-:W-:-:S02]  /*e5c0*/  IMAD.WIDE R242, R252, 0x4, R4 ;  /* 0x00000004fcf27825 */ /* 0x008fc400078e0204 */
[----:B------:R-:W3:Y:S04]  /*e5d0*/  LDL.LU.64 R4, [R1+0x338] ;  /* 0x0003380001047983 */ /* 0x000ee80000300a00 */
[----:B------:R4:W-:Y:S04]  /*e5e0*/  STL.64 [R1+0x470], R242 ;  /* 0x000470f201007387 */ /* 0x0009e80000100a00 */
[----:B------:R4:W-:Y:S02]  /*e5f0*/  LDGSTS.E [R249+0x3e000], [R242.64], !P0 ;  /* 0x3e000000f2f97fae */ /* 0x0009e4000c121848 */
[----:B----4-:R-:W-:-:S02]  /*e600*/  IMAD.WIDE R242, R252, 0x4, R6 ;  /* 0x00000004fcf27825 */ /* 0x010fc400078e0206 */
[----:B------:R-:W4:Y:S04]  /*e610*/  LDL.LU.64 R6, [R1+0x318] ;  /* 0x0003180001067983 */ /* 0x000f280000300a00 */
[----:B------:R-:W-:Y:S04]  /*e620*/  STL.64 [R1+0x478], R242 ;  /* 0x000478f201007387 */ /* 0x000fe80000100a00 */
[----:B------:R-:W4:Y:S04]  /*e630*/  LDL.LU.64 R12, [R1+0x2f8] ;  /* 0x0002f800010c7983 */ /* 0x000f280000300a00 */
[----:B------:R1:W-:Y:S01]  /*e640*/  LDGSTS.E [R249+0x3f000], [R242.64], !P5 ;  /* 0x3f000000f2f97fae */ /* 0x0003e2000e921848 */
[----:B-----5:R-:W-:-:S05]  /*e650*/  IMAD.WIDE R14, R252, 0x4, R14 ;  /* 0x00000004fc0e7825 */ /* 0x020fca00078e020e */
[----:B------:R5:W-:Y:S04]  /*e660*/  STL.64 [R1+0x30], R14 ;  /* 0x0000300e01007387 */ /* 0x000be80000100a00 */
[----:B------:R5:W-:Y:S04]  /*e670*/  LDGSTS.E [R10+0x20400], [R14.64], !P3 ;  /* 0x204000000e0a7fae */ /* 0x000be8000d921848 */
[----:B-----5:R-:W5:Y:S01]  /*e680*/  LDL.LU.64 R14, [R1+0x2d8] ;  /* 0x0002d800010e7983 */ /* 0x020f620000300a00 */
[----:B------:R-:W-:-:S04]  /*e690*/  IADD3 R248, R0, -0x86, RZ ;  /* 0xffffff7a00f87810 */ /* 0x000fc80007ffe0ff */
[----:B------:R-:W-:Y:S02]  /*e6a0*/  ISETP.GE.U32.AND P0, PT, R248, 0x7ffffefb, PT ;  /* 0x7ffffefbf800780c */ /* 0x000fe40003f06070 */
        /* <DEDUP_REMOVED lines=8> */
[----:B------:R-:W-:Y:S02]  /*e730*/  ISETP.GE.U32.AND P0, PT, R248, 0x7ffffef3, PT ;  /* 0x7ffffef3f800780c */ /* 0x000fe40003f06070 */
[----:B------:R-:W-:Y:S01]  /*e740*/  IADD3 R248, R0, -0x92, RZ ;  /* 0xffffff6e00f87810 */ /* 0x000fe20007ffe0ff */
[----:B------:R-:W-:Y:S01]  /*e750*/  IMAD.WIDE R16, R252, 0x4, R16 ;  /* 0x00000004fc107825 */ /* 0x000fe200078e0210 */
[----:B-1----:R-:W5:Y:S04]  /*e760*/  LDL.LU.64 R8, [R1+0x2b8] ;  /* 0x0002b80001087983 */ /* 0x002f680000300a00 */
[----:B------:R1:W-:Y:S04]  /*e770*/  STL.64 [R1+0x378], R16 ;  /* 0x0003781001007387 */ /* 0x0003e80000100a00 */
[----:B------:R1:W-:Y:S01]  /*e780*/  LDGSTS.E [R10+0x22400], [R16.64], !P3 ;  /* 0x22400000100a7fae */ /* 0x0003e2000d921848 */
[----:B------:R-:W-:-:S02]  /*e790*/  ISETP.GE.U32.AND P3, PT, R248, 0x7ffffeef, PT ;  /* 0x7ffffeeff800780c */ /* 0x000fc40003f66070 */
[----:B------:R-:W-:Y:S01]  /*e7a0*/  IADD3 R248, R0, -0x96, RZ ;  /* 0xffffff6a00f87810 */ /* 0x000fe20007ffe0ff */
        /* <DEDUP_REMOVED lines=10> */
[----:B------:R-:W-:Y:S02]  /*e850*/  ISETP.GE.U32.AND P3, PT, R248, 0x7ffffee7, PT ;  /* 0x7ffffee7f800780c */ /* 0x000fe40003f66070 */
[----:B------:R-:W-:Y:S01]  /*e860*/  IADD3 R248, R0, -0x9e, RZ ;  /* 0xffffff6200f87810 */ /* 0x000fe20007ffe0ff */
[----:B-1----:R-:W3:Y:S01]  /*e870*/  LDL.LU.64 R4, [R1+0x258] ;  /* 0x0002580001047983 */ /* 0x002ee20000300a00 */
[----:B----4-:R-:W-:-:S05]  /*e880*/  IMAD.WIDE R6, R252, 0x4, R6 ;  /* 0x00000004fc067825 */ /* 0x010fca00078e0206 */
[----:B------:R1:W-:Y:S04]  /*e890*/  STL.64 [R1+0x318], R6 ;  /* 0x0003180601007387 */ /* 0x0003e80000100a00 */
[----:B------:R1:W-:Y:S01]  /*e8a0*/  LDGSTS.E [R10+0x25400], [R6.64], !P0 ;  /* 0x25400000060a7fae */ /* 0x0003e2000c121848 */
[----:B------:R-:W-:Y:S01]  /*e8b0*/  ISETP.GE.U32.AND P0, PT, R248, 0x7ffffee3, PT ;  /* 0x7ffffee3f800780c */ /* 0x000fe20003f06070 */
[----:B------:R-:W-:-:S05]  /*e8c0*/  IMAD.WIDE R12, R252, 0x4, R12 ;  /* 0x00000004fc0c7825 */ /* 0x000fca00078e020c */
[----:B------:R4:W-:Y:S04]  /*e8d0*/  LDGSTS.E [R10+0x26400], [R12.64], !P3 ;  /* 0x264000000c0a7fae */ /* 0x0009e8000d921848 */
[----:B-1----:R-:W3:Y:S04]  /*e8e0*/  LDL.LU.64 R6, [R1+0x238] ;  /* 0x0002380001067983 */ /* 0x002ee80000300a00 */
[----:B------:R4:W-:Y:S04]  /*e8f0*/  STL.64 [R1+0x2f8], R12 ;  /* 0x0002f80c01007387 */ /* 0x0009e80000100a00 */
[----:B----4-:R-:W4:Y:S01]  /*e900*/  LDL.LU.64 R12, [R1+0x218] ;  /* 0x00021800010c7983 */ /* 0x010f220000300a00 */
[----:B-----5:R-:W-:-:S05]  /*e910*/  IMAD.WIDE R14, R252, 0x4, R14 ;  /* 0x00000004fc0e7825 */ /* 0x020fca00078e020e */
[----:B------:R1:W-:Y:S04]  /*e920*/  STL.64 [R1+0x2d8], R14 ;  /* 0x0002d80e01007387 */ /* 0x0003e80000100a00 */
[----:B------:R1:W-:Y:S04]  /*e930*/  LDGSTS.E [R10+0x27400], [R14.64], !P0 ;  /* 0x274000000e0a7fae */ /* 0x0003e8000c121848 */
[----:B-1----:R-:W5:Y:S01]  /*e940*/  LDL.LU.64 R14, [R1+0x1f8] ;  /* 0x0001f800010e7983 */ /* 0x002f620000300a00 */
[----:B------:R-:W-:-:S04]  /*e950*/  IADD3 R248, R0, -0xa2, RZ ;  /* 0xffffff5e00f87810 */ /* 0x000fc80007ffe0ff */
[----:B------:R-:W-:Y:S02]  /*e960*/  ISETP.GE.U32.AND P3, PT, R248, 0x7ffffedf, PT ;  /* 0x7ffffedff800780c */ /* 0x000fe40003f66070 */
[----:B------:R-:W-:-:S04]  /*e970*/  IADD3 R248, R0, -0xa6, RZ ;  /* 0xffffff5a00f87810 */ /* 0x000fc80007ffe0ff */
[----:B------:R-:W-:Y:S01]  /*e980*/  ISETP.GE.U32.AND P0, PT, R248, 0x7ffffedb, PT ;  /* 0x7ffffedbf800780c */ /* 0x000fe20003f06070 */
[----:B------:R-:W-:Y:S01]  /*e990*/  IMAD.WIDE R8, R252, 0x4, R8 ;  /* 0x00000004fc087825 */ /* 0x000fe200078e0208 */
[----:B------:R-:W-:-:S04]  /*e9a0*/  IADD3 R248, R0, -0xaa, RZ ;  /* 0xffffff5600f87810 */ /* 0x000fc80007ffe0ff */
        /* <DEDUP_REMOVED lines=23> */
[----:B------:R-:W-:-:S05]  /*eb20*/  IMAD.WIDE R6, R252, 0x4, R6 ;  /* 0x00000004fc067825 */ /* 0x000fca00078e0206 */
[----:B------:R1:W-:Y:S04]  /*eb30*/  STL.64 [R1+0x238], R6 ;  /* 0x0002380601007387 */ /* 0x0003e80000100a00 */
[----:B------:R1:W-:Y:S01]  /*eb40*/  LDGSTS.E [R10+0x2c400], [R6.64], !P3 ;  /* 0x2c400000060a7fae */ /* 0x0003e2000d921848 */
[----:B------:R-:W-:Y:S01]  /*eb50*/  ISETP.GE.U32.AND P3, PT, R248, 0x7ffffec7, PT ;  /* 0x7ffffec7f800780c */ /* 0x000fe20003f66070 */
[C---:B----4-:R-:W-:Y:S02]  /*eb60*/  IMAD.WIDE R12, R252.reuse, 0x4, R12 ;  /* 0x00000004fc0c7825 */ /* 0x050fe400078e020c */
[----:B-1----:R-:W4:Y:S04]  /*eb70*/  LDL.LU.64 R6, [R1+0x158] ;  /* 0x0001580001067983 */ /* 0x002f280000300a00 */
[----:B------:R1:W-:Y:S04]  /*eb80*/  STL.64 [R1+0x218], R12 ;  /* 0x0002180c01007387 */ /* 0x0003e80000100a00 */
[----:B------:R1:W-:Y:S01]  /*eb90*/  LDGSTS.E [R10+0x2d400], [R12.64], !P0 ;  /* 0x2d4000000c0a7fae */ /* 0x0003e2000c121848 */
[----:B-----5:R-:W-:-:S03]  /*eba0*/  IMAD.WIDE R14, R252, 0x4, R14 ;  /* 0x00000004fc0e7825 */ /* 0x020fc600078e020e */
[----:B-1----:R-:W5:Y:S04]  /*ebb0*/  LDL.LU.64 R12, [R1+0x138] ;  /* 0x00013800010c7983 */ /* 0x002f680000300a00 */
        /* <DEDUP_REMOVED lines=22> */
[----:B------:R3:W-:Y:S04]  /*ed20*/  LDGSTS.E [R10+0x31400], [R2.64], !P0 ;  /* 0x31400000020a7fae */ /* 0x0007e8000c121848 */
[----:B------:R-:W2:Y:S01]  /*ed30*/  LDL.LU.64 R242, [R1+0xb8] ;  /* 0x0000b80001f27983 */ /* 0x000ea20000300a00 */
[----:B------:R-:W-:Y:S01]  /*ed40*/  ISETP.GE.U32.AND P0, PT, R248, 0x7ffffeb3, PT ;  /* 0x7ffffeb3f800780c */ /* 0x000fe20003f06070 */
[----:B---3--:R-:W-:Y:S01]  /*ed50*/  IMAD.WIDE R2, R252, 0x4, R4 ;  /* 0x00000004fc027825 */ /* 0x008fe200078e0204 */
[----:B------:R-:W-:-:S04]  /*ed60*/  IADD3 R248, R0, -0xd2, RZ ;  /* 0xffffff2e00f87810 */ /* 0x000fc80007ffe0ff */
[----:B------:R1:W-:Y:S04]  /*ed70*/  STL.64 [R1+0x178], R2 ;  /* 0x0001780201007387 */ /* 0x0003e80000100a00 */
[----:B------:R1:W-:Y:S01]  /*ed80*/  LDGSTS.E [R10+0x32400], [R2.64], !P3 ;  /* 0x32400000020a7fae */ /* 0x0003e2000d921848 */
[----:B------:R-:W-:-:S03]  /*ed90*/  ISETP.GE.U32.AND P3, PT, R248, 0x7ffffeaf, PT ;  /* 0x7ffffeaff800780c */ /* 0x000fc60003f66070 */
[----:B-1----:R-:W3:Y:S01]  /*eda0*/  LDL.LU.64 R2, [R1+0x98] ;  /* 0x0000980001027983 */ /* 0x002ee20000300a00 */
[----:B----4-:R-:W-:-:S03]  /*edb0*/  IMAD.WIDE R4, R252, 0x4, R6 ;  /* 0x00000004fc047825 */ /* 0x010fc600078e0206 */
[----:B------:R-:W4:Y:S01]  /*edc0*/  LDL.LU.64 R6, [R1+0x78] ;  /* 0x0000780001067983 */ /* 0x000f220000300a00 */
[----:B------:R-:W-:-:S03]  /*edd0*/  IADD3 R248, R0, -0xd6, RZ ;  /* 0xffffff2a00f87810 */ /* 0x000fc60007ffe0ff */
[----:B------:R5:W-:Y:S04]  /*ede0*/  STL.64 [R1+0x158], R4 ;  /* 0x0001580401007387 */ /* 0x000be80000100a00 */
[----:B------:R5:W-:Y:S01]  /*edf0*/  LDGSTS.E [R10+0x33400], [R4.64], !P0 ;  /* 0x33400000040a7fae */ /* 0x000be2000c121848 */
[----:B------:R-:W-:Y:S01]  /*ee00*/  ISETP.GE.U32.AND P0, PT, R248, 0x7ffffeab, PT ;  /* 0x7ffffeabf800780c */ /* 0x000fe20003f06070 */
[C---:B-----5:R-:W-:Y:S02]  /*ee10*/  IMAD.WIDE R4, R252.reuse, 0x4, R12 ;  /* 0x00000004fc047825 */ /* 0x060fe400078e020c */
[----:B------:R-:W5:Y:S04]  /*ee20*/  LDL.LU.64 R12, [R1+0x58] ;  /* 0x00005800010c7983 */ /* 0x000f680000300a00 */
[----:B------:R1:W-:Y:S04]  /*ee30*/  STL.64 [R1+0x138], R4 ;  /* 0x0001380401007387 */ /* 0x0003e80000100a00 */
[----:B------:R1:W-:Y:S02]  /*ee40*/  LDGSTS.E [R10+0x34400], [R4.64], !P3 ;  /* 0x34400000040a7fae */ /* 0x0003e4000d921848 */
[----:B-1----:R-:W-:-:S02]  /*ee50*/  IMAD.WIDE R4, R252, 0x4, R14 ;  /* 0x00000004fc047825 */ /* 0x002fc400078e020e */
[----:B------:R-:W5:Y:S04]  /*ee60*/  LDL.LU.64 R14, [R1+0x40] ;  /* 0x00004000010e7983 */ /* 0x000f680000300a00 */
[----:B------:R1:W-:Y:S04]  /*ee70*/  STL.64 [R1+0x118], R4 ;  /* 0x0001180401007387 */ /* 0x0003e80000100a00 */
[----:B------:R1:W-:Y:S04]  /*ee80*/  LDGSTS.E [R10+0x35400], [R4.64], !P0 ;  /* 0x35400000040a7fae */ /* 0x0003e8000c121848 */
[----:B-1----:R-:W5:Y:S01]  /*ee90*/  LDL.LU.64 R4, [R1+0x28] ;  /* 0x0000280001047983 */ /* 0x002f620000300a00 */
[----:B------:R-:W-:-:S04]  /*eea0*/  IADD3 R248, R0, -0xda, RZ ;  /* 0xffffff2600f87810 */ /* 0x000fc80007ffe0ff */
[----:B------:R-:W-:Y:S02]  /*eeb0*/  ISETP.GE.U32.AND P3, PT, R248, 0x7ffffea7, PT ;  /* 0x7ffffea7f800780c */ /* 0x000fe40003f66070 */
[----:B------:R-:W-:Y:S01]  /*eec0*/  IADD3 R248, R0, -0xde, RZ ;  /* 0xffffff2200f87810 */ /* 0x000fe20007ffe0ff */
[----:B------:R-:W-:-:S03]  /*eed0*/  IMAD.WIDE R8, R252, 0x4, R8 ;  /* 0x00000004fc087825 */ /* 0x000fc600078e0208 */
[----:B------:R-:W-:Y:S02]  /*eee0*/  ISETP.GE.U32.AND P0, PT, R248, 0x7ffffea3, PT ;  /* 0x7ffffea3f800780c */ /* 0x000fe40003f06070 */
[----:B------:R-:W-:-:S05]  /*eef0*/  IADD3 R248, R0, -0xe2, RZ ;  /* 0xffffff1e00f87810 */ /* 0x000fca0007ffe0ff */
[----:B------:R1:W-:Y:S01]  /*ef00*/  LDGSTS.E [R10+0x36400], [R8.64], !P3 ;  /* 0x36400000080a7fae */ /* 0x0003e2000d921848 */
[----:B------:R-:W-:Y:S02]  /*ef10*/  ISETP.GE.U32.AND P3, PT, R248, 0x7ffffe9f, PT ;  /* 0x7ffffe9ff800780c */ /* 0x000fe40003f66070 */
[----:B------:R-:W-:Y:S01]  /*ef20*/  IADD3 R248, R0, -0xe6, RZ ;  /* 0xffffff1a00f87810 */ /* 0x000fe20007ffe0ff */
[----:B------:R-:W-:Y:S01]  /*ef30*/  IMAD.WIDE R16, R252, 0x4, R16 ;  /* 0x00000004fc107825 */ /* 0x000fe200078e0210 */
[----:B------:R1:W-:Y:S04]  /*ef40*/  STL.64 [R1+0xf8], R8 ;  /* 0x0000f80801007387 */ /* 0x0003e80000100a00 */
[----:B------:R1:W-:Y:S01]  /*ef50*/  LDGSTS.E [R10+0x37400], [R16.64], !P0 ;  /* 0x37400000100a7fae */ /* 0x0003e2000c121848 */
[----:B------:R-:W-:-:S02]  /*ef60*/  ISETP.GE.U32.AND P0, PT, R248, 0x7ffffe9b, PT ;  /* 0x7ffffe9bf800780c */ /* 0x000fc40003f06070 */
[----:B------:R-:W-:Y:S01]  /*ef70*/  IADD3 R248, R0, -0xea, RZ ;  /* 0xffffff1600f87810 */ /* 0x000fe20007ffe0ff */
[----:B-1----:R-:W5:Y:S04]  /*ef80*/  LDL.LU.64 R8, [R1+0x10] ;  /* 0x0000100001087983 */ /* 0x002f680000300a00 */
[----:B------:R1:W-:Y:S04]  /*ef90*/  STL.64 [R1+0xd8], R16 ;  /* 0x0000d81001007387 */ /* 0x0003e80000100a00 */
[----:B-1----:R-:W5:Y:S01]  /*efa0*/  LDL.LU.64 R16, [R1+0xcd8] ;  /* 0x000cd80001107983 */ /* 0x002f620000300a00 */
[----:B--2---:R-:W-:-:S05]  /*efb0*/  IMAD.WIDE R242, R252, 0x4, R242 ;  /* 0x00000004fcf27825 */ /* 0x004fca00078e02f2 */
[----:B------:R1:W-:Y:S01]  /*efc0*/  LDGSTS.E [R10+0x38400], [R242.64], !P3 ;  /* 0x38400000f20a7fae */ /* 0x0003e2000d921848 */
[----:B------:R-:W-:Y:S02]  /*efd0*/  ISETP.GE.U32.AND P3, PT, R248, 0x7ffffe97, PT ;  /* 0x7ffffe97f800780c */ /* 0x000fe40003f66070 */
[----:B------:R-:W-:Y:S01]  /*efe0*/  IADD3 R248, R0, -0xee, RZ ;  /* 0xffffff1200f87810 */ /* 0x000fe20007ffe0ff */
[----:B------:R-:W-:Y:S01]  /*eff0*/  STL.64 [R1+0xb8], R242 ;  /* 0x0000b8f201007387 */ /* 0x000fe20000100a00 */
[----:B---3--:R-:W-:-:S05]  /*f000*/  IMAD.WIDE R2, R252, 0x4, R2 ;  /* 0x00000004fc027825 */ /* 0x008fca00078e0202 */
[----:B------:R4:W-:Y:S04]  /*f010*/  STL.64 [R1+0x98], R2 ;  /* 0x0000980201007387 */ /* 0x0009e80000100a00 */
[----:B------:R4:W-:Y:S01]  /*f020*/  LDGSTS.E [R10+0x39400], [R2.64], !P0 ;  /* 0x39400000020a7fae */ /* 0x0009e2000c121848 */
[----:B------:R-:W-:Y:S02]  /*f030*/  ISETP.GE.U32.AND P0, PT, R248, 0x7ffffe93, PT ;  /* 0x7ffffe93f800780c */ /* 0x000fe40003f06070 */
[----:B------:R-:W-:Y:S01]  /*f040*/  IADD3 R248, R0, -0xf2, RZ ;  /* 0xffffff0e00f87810 */ /* 0x000fe20007ffe0ff */
[----:B----4-:R-:W-:Y:S02]  /*f050*/  IMAD.WIDE R2, R252, 0x4, R6 ;  /* 0x00000004fc027825 */ /* 0x010fe400078e0206 */
[----:B------:R-:W2:Y:S04]  /*f060*/  LDL.LU.64 R6, [R1+0x3b0] ;  /* 0x0003b00001067983 */ /* 0x000ea80000300a00 */
[----:B------:R5:W-:Y:S04]  /*f070*/  STL.64 [R1+0x78], R2 ;  /* 0x0000780201007387 */ /* 0x000be80000100a00 */
[----:B------:R5:W-:Y:S01]  /*f080*/  LDGSTS.E [R10+0x3a400], [R2.64], !P3 ;  /* 0x3a400000020a7fae */ /* 0x000be2000d921848 */
[----:B------:R-:W-:-:S02]  /*f090*/  ISETP.GE.U32.AND P3, PT, R248, 0x7ffffe8f, PT ;  /* 0x7ffffe8ff800780c */ /* 0x000fc40003f66070 */
[----:B------:R-:W-:Y:S01]  /*f0a0*/  IADD3 R248, R0, -0xf6, RZ ;  /* 0xffffff0a00f87810 */ /* 0x000fe20007ffe0ff */
[----:B-----5:R-:W-:Y:S02]  /*f0b0*/  IMAD.WIDE R2, R252, 0x4, R12 ;  /* 0x00000004fc027825 */ /* 0x020fe400078e020c */
[----:B------:R-:W3:Y:S04]  /*f0c0*/  LDL.LU.64 R12, [R1+0x390] ;  /* 0x00039000010c7983 */ /* 0x000ee80000300a00 */
[----:B------:R4:W-:Y:S04]  /*f0d0*/  STL.64 [R1+0x58], R2 ;  /* 0x0000580201007387 */ /* 0x0009e80000100a00 */
[----:B------:R4:W-:Y:S01]  /*f0e0*/  LDGSTS.E [R10+0x3b400], [R2.64], !P0 ;  /* 0x3b400000020a7fae */ /* 0x0009e2000c121848 */
[----:B------:R-:W-:Y:S01]  /*f0f0*/  ISETP.GE.U32.AND P0, PT, R248, 0x7ffffe8b, PT ;  /* 0x7ffffe8bf800780c */ /* 0x000fe20003f06070 */
[----:B----4-:R-:W-:-:S02]  /*f100*/  IMAD.WIDE R2, R252, 0x4, R14 ;  /* 0x00000004fc027825 */ /* 0x010fc400078e020e */
[----:B------:R-:W4:Y:S04]  /*f110*/  LDL.LU.64 R14, [R1+0x370] ;  /* 0x00037000010e7983 */ /* 0x000f280000300a00 */
[----:B------:R5:W-:Y:S04]  /*f120*/  STL.64 [R1+0x3b8], R2 ;  /* 0x0003b80201007387 */ /* 0x000be80000100a00 */
[----:B------:R5:W-:Y:S04]  /*f130*/  LDGSTS.E [R10+0x3c400], [R2.64], !P3 ;  /* 0x3c400000020a7fae */ /* 0x000be8000d921848 */
[----:B-1----:R-:W4:Y:S01]  /*f140*/  LDL.LU.64 R242, [R1+0x350] ;  /* 0x0003500001f27983 */ /* 0x002f220000300a00 */
[----:B-----5:R-:W-:-:S05]  /*f150*/  IMAD.WIDE R2, R252, 0x4, R4 ;  /* 0x00000004fc027825 */ /* 0x020fca00078e0204 */
        /* <DEDUP_REMOVED lines=8> */
[----:B------:R1:W-:Y:S01]  /*f1e0*/  STL.64 [R1+0x4b8], R4 ;  /* 0x0004b80401007387 */ /* 0x0003e20000100a00 */
[----:B------:R-:W-:-:S04]  /*f1f0*/  IMAD.WIDE R8, R252, 0x4, R250 ;  /* 0x00000004fc087825 */ /* 0x000fc800078e02fa */
[----:B------:R1:W-:Y:S01]  /*f200*/  LDGSTS.E [R10+0x3e400], [R4.64], !P3 ;  /* 0x3e400000040a7fae */ /* 0x0003e2000d921848 */
[----:B------:R-:W-:Y:S01]  /*f210*/  IMAD.SHL.U32 R11, R11, 0x4, RZ ;  /* 0x000000040b0b7824 */ /* 0x000fe200078e00ff */
[----:B------:R-:W-:-:S04]  /*f220*/  IADD3 R248, R0, -0x88, RZ ;  /* 0xffffff7800f87810 */ /* 0x000fc80007ffe0ff */
[----:B------:R1:W-:Y:S04]  /*f230*/  LDGSTS.E [R10+0x3f400], [R8.64], !P0 ;  /* 0x3f400000080a7fae */ /* 0x0003e8000c121848 */
[----:B-1----:R-:W5:Y:S01]  /*f240*/  LDL.LU.64 R4, [R1+0x310] ;  /* 0x0003100001047983 */ /* 0x002f620000300a00 */
[----:B------:R-:W-:Y:S02]  /*f250*/  ISETP.GE.U32.AND P3, PT, R248, 0x7ffffef9, PT ;  /* 0x7ffffef9f800780c */ /* 0x000fe40003f66070 */
[----:B------:R-:W-:Y:S01]  /*f260*/  LOP3.LUT R11, R11, 0x40, RZ, 0x3c, !PT ;  /* 0x000000400b0b7812 */ /* 0x000fe200078e3cff */
[----:B------:R1:W-:Y:S01]  /*f270*/  STL.64 [R1+0x4d8], R8 ;  /* 0x0004d80801007387 */ /* 0x0003e20000100a00 */
[----:B------:R-:W-:-:S04]  /*f280*/  IADD3 R248, R0, -0x8b, RZ ;  /* 0xffffff7500f87810 */ /* 0x000fc80007ffe0ff */
[----:B------:R-:W-:Y:S01]  /*f290*/  ISETP.GE.U32.AND P0, PT, R248, 0x7ffffef6, PT ;  /* 0x7ffffef6f800780c */ /* 0x000fe20003f06070 */
[----:B-1----:R-:W5:Y:S01]  /*f2a0*/  LDL.LU.64 R8, [R1+0x2f0] ;  /* 0x0002f00001087983 */ /* 0x002f620000300a00 */
[----:B------:R-:W-:Y:S01]  /*f2b0*/  IADD3 R248, R0, -0x8c, RZ ;  /* 0xffffff7400f87810 */ /* 0x000fe20007ffe0ff */
        /* <DEDUP_REMOVED lines=57> */
[----:B------:R-:W-:-:S03]  /*f650*/  ISETP.GE.U32.AND P5, PT, R248, 0x7ffffed2, PT ;  /* 0x7ffffed2f800780c */ /* 0x000fc60003fa6070 */
[----:B-1----:R-:W3:Y:S01]  /*f660*/  LDL.LU.64 R14, [R1+0x1b0] ;  /* 0x0001b000010e7983 */ /* 0x002ee20000300a00 */
[----:B----4-:R-:W-:-:S05]  /*f670*/  IMAD.WIDE R242, R252, 0x4, R242 ;  /* 0x00000004fcf27825 */ /* 0x010fca00078e02f2 */
[----:B------:R1:W-:Y:S04]  /*f680*/  STL.64 [R1+0x270], R242 ;  /* 0x000270f201007387 */ /* 0x0003e80000100a00 */
[----:B------:R1:W-:Y:S01]  /*f690*/  LDGSTS.E [R11+0x2a800], [R242.64], !P0 ;  /* 0x2a800000f20b7fae */ /* 0x0003e2000c121848 */
[----:B-----5:R-:W-:-:S03]  /*f6a0*/  IMAD.WIDE R2, R252, 0x4, R2 ;  /* 0x00000004fc027825 */ /* 0x020fc600078e0202 */
[----:B-1----:R-:W4:Y:S04]  /*f6b0*/  LDL.LU.64 R242, [R1+0x190] ;  /* 0x0001900001f27983 */ /* 0x002f280000300a00 */
        /* <DEDUP_REMOVED lines=23> */
[----:B------:R-:W-:-:S03]  /*f830*/  ISETP.GE.U32.AND P0, PT, R248, 0x7ffffebe, PT ;  /* 0x7ffffebef800780c */ /* 0x000fc60003f06070 */
[----:B-1----:R-:W2:Y:S01]  /*f840*/  LDL.LU.64 R6, [R1+0x110] ;  /* 0x0001100001067983 */ /* 0x002ea20000300a00 */
[----:B---3--:R-:W-:Y:S01]  /*f850*/  IMAD.WIDE R12, R252, 0x4, R12 ;  /* 0x00000004fc0c7825 */ /* 0x008fe200078e020c */
[----:B------:R-:W-:-:S04]  /*f860*/  IADD3 R248, R0, -0xc7, RZ ;  /* 0xffffff3900f87810 */ /* 0x000fc80007ffe0ff */
[----:B------:R1:W-:Y:S04]  /*f870*/  STL.64 [R1+0x1d0], R12 ;  /* 0x0001d00c01007387 */ /* 0x0003e80000100a00 */
[----:B------:R1:W-:Y:S01]  /*f880*/  LDGSTS.E [R11+0x2f800], [R12.64], !P5 ;  /* 0x2f8000000c0b7fae */ /* 0x0003e2000e921848 */
[----:B------:R-:W-:-:S03]  /*f890*/  ISETP.GE.U32.AND P5, PT, R248, 0x7ffffeba, PT ;  /* 0x7ffffebaf800780c */ /* 0x000fc60003fa6070 */
[----:B-1----:R-:W3:Y:S01]  /*f8a0*/  LDL.LU.64 R12, [R1+0xf0] ;  /* 0x0000f000010c7983 */ /* 0x002ee20000300a00 */
[----:B------:R-:W-:-:S05]  /*f8b0*/  IMAD.WIDE R14, R252, 0x4, R14 ;  /* 0x00000004fc0e7825 */ /* 0x000fca00078e020e */
[----:B------:R1:W-:Y:S04]  /*f8c0*/  STL.64 [R1+0x1b0], R14 ;  /* 0x0001b00e01007387 */ /* 0x0003e80000100a00 */
[----:B------:R1:W-:Y:S04]  /*f8d0*/  LDGSTS.E [R11+0x30800], [R14.64], !P0 ;  /* 0x308000000e0b7fae */ /* 0x0003e8000c121848 */
[----:B-1----:R-:W3:Y:S01]  /*f8e0*/  LDL.LU.64 R14, [R1+0xd0] ;  /* 0x0000d000010e7983 */ /* 0x002ee20000300a00 */
[----:B----4-:R-:W-:-:S05]  /*f8f0*/  IMAD.WIDE R242, R252, 0x4, R242 ;  /* 0x00000004fcf27825 */ /* 0x010fca00078e02f2 */
[----:B------:R1:W-:Y:S04]  /*f900*/  STL.64 [R1+0x190], R242 ;  /* 0x000190f201007387 */ /* 0x0003e80000100a00 */
[----:B------:R-:W4:Y:S04]  /*f910*/  LDL.LU.64 R250, [R1+0xb0] ;  /* 0x0000b00001fa7983 */ /* 0x000f280000300a00 */
[----:B------:R1:W-:Y:S01]  /*f920*/  LDGSTS.E [R11+0x31800], [R242.64], !P5 ;  /* 0x31800000f20b7fae */ /* 0x0003e2000e921848 */
[----:B-----5:R-:W-:-:S05]  /*f930*/  IMAD.WIDE R2, R252, 0x4, R2 ;  /* 0x00000004fc027825 */ /* 0x020fca00078e0202 */
[----:B------:R5:W-:Y:S04]  /*f940*/  STL.64 [R1+0x170], R2 ;  /* 0x0001700201007387 */ /* 0x000be80000100a00 */
[----:B-1----:R-:W4:Y:S01]  /*f950*/  LDL.LU.64 R242, [R1+0x90] ;  /* 0x0000900001f27983 */ /* 0x002f220000300a00 */
[----:B------:R-:W-:-:S04]  /*f960*/  IADD3 R248, R0, -0xcb, RZ ;  /* 0xffffff3500f87810 */ /* 0x000fc80007ffe0ff */
[----:B------:R-:W-:Y:S02]  /*f970*/  ISETP.GE.U32.AND P0, PT, R248, 0x7ffffeb6, PT ;  /* 0x7ffffeb6f800780c */ /* 0x000fe40003f06070 */
[----:B------:R-:W-:-:S04]  /*f980*/  IADD3 R248, R0, -0xcf, RZ ;  /* 0xffffff3100f87810 */ /* 0x000fc80007ffe0ff */
[----:B------:R-:W-:Y:S02]  /*f990*/  ISETP.GE.U32.AND P5, PT, R248, 0x7ffffeb2, PT ;  /* 0x7ffffeb2f800780c */ /* 0x000fe40003fa6070 */
[----:B------:R-:W-:-:S05]  /*f9a0*/  IADD3 R248, R0, -0xd3, RZ ;  /* 0xffffff2d00f87810 */ /* 0x000fca0007ffe0ff */
[----:B------:R5:W-:Y:S01]  /*f9b0*/  LDGSTS.E [R11+0x32800], [R2.64], !P0 ;  /* 0x32800000020b7fae */ /* 0x000be2000c121848 */
[----:B------:R-:W-:Y:S01]  /*f9c0*/  ISETP.GE.U32.AND P0, PT, R248, 0x7ffffeae, PT ;  /* 0x7ffffeaef800780c */ /* 0x000fe20003f06070 */
[----:B------:R-:W-:Y:S01]  /*f9d0*/  IMAD.WIDE R4, R252, 0x4, R4 ;  /* 0x00000004fc047825 */ /* 0x000fe200078e0204 */
[----:B------:R-:W-:-:S04]  /*f9e0*/  IADD3 R248, R0, -0xd7, RZ ;  /* 0xffffff2900f87810 */ /* 0x000fc80007ffe0ff */
[----:B------:R1:W-:Y:S01]  /*f9f0*/  LDGSTS.E [R11+0x33800], [R4.64], !P5 ;  /* 0x33800000040b7fae */ /* 0x0003e2000e921848 */
[----:B------:R-:W-:-:S03]  /*fa00*/  ISETP.GE.U32.AND P5, PT, R248, 0x7ffffeaa, PT ;  /* 0x7ffffeaaf800780c */ /* 0x000fc60003fa6070 */
[----:B-----5:R-:W5:Y:S04]  /*fa10*/  LDL.LU.64 R2, [R1+0x70] ;  /* 0x0000700001027983 */ /* 0x020f680000300a00 */
[----:B------:R1:W-:Y:S01]  /*fa20*/  STL.64 [R1+0x150], R4 ;  /* 0x0001500401007387 */ /* 0x0003e20000100a00 */
[----:B------:R-:W-:Y:S01]  /*fa30*/  IADD3 R248, R0, -0xdb, RZ ;  /* 0xffffff2500f87810 */ /* 0x000fe20007ffe0ff */
[----:B-1----:R-:W-:Y:S02]  /*fa40*/  IMAD.WIDE R4, R252, 0x4, R8 ;  /* 0x00000004fc047825 */ /* 0x002fe400078e0208 */
[----:B------:R-:W5:Y:S04]  /*fa50*/  LDL.LU.64 R8, [R1+0x50] ;  /* 0x0000500001087983 */ /* 0x000f680000300a00 */
[----:B------:R2:W-:Y:S04]  /*fa60*/  STL.64 [R1+0x130], R4 ;  /* 0x0001300401007387 */ /* 0x0005e80000100a00 */
[----:B------:R2:W-:Y:S01]  /*fa70*/  LDGSTS.E [R11+0x34800], [R4.64], !P0 ;  /* 0x34800000040b7fae */ /* 0x0005e2000c121848 */
[----:B------:R-:W-:-:S02]  /*fa80*/  ISETP.GE.U32.AND P0, PT, R248, 0x7ffffea6, PT ;  /* 0x7ffffea6f800780c */ /* 0x000fc40003f06070 */
[----:B------:R-:W-:Y:S01]  /*fa90*/  IADD3 R248, R0, -0xdf, RZ ;  /* 0xffffff2100f87810 */ /* 0x000fe20007ffe0ff */
[----:B--2---:R-:W-:Y:S02]  /*faa0*/  IMAD.WIDE R4, R252, 0x4, R6 ;  /* 0x00000004fc047825 */ /* 0x004fe400078e0206 */
[----:B------:R-:W2:Y:S04]  /*fab0*/  LDL.LU.64 R6, [R1+0x38] ;  /* 0x0000380001067983 */ /* 0x000ea80000300a00 */
[----:B------:R1:W-:Y:S01]  /*fac0*/  LDGSTS.E [R11+0x35800], [R4.64], !P5 ;  /* 0x35800000040b7fae */ /* 0x0003e2000e921848 */
[----:B------:R-:W-:Y:S02]  /*fad0*/  ISETP.GE.U32.AND P5, PT, R248, 0x7ffffea2, PT ;  /* 0x7ffffea2f800780c */ /* 0x000fe40003fa6070 */
[----:B------:R-:W-:Y:S01]  /*fae0*/  IADD3 R248, R0, -0xe3, RZ ;  /* 0xffffff1d00f87810 */ /* 0x000fe20007ffe0ff */
[----:B------:R1:W-:Y:S01]  /*faf0*/  STL.64 [R1+0x110], R4 ;  /* 0x0001100401007387 */ /* 0x0003e20000100a00 */
[----:B---3--:R-:W-:-:S03]  /*fb00*/  IMAD.WIDE R12, R252, 0x4, R12 ;  /* 0x00000004fc0c7825 */ /* 0x008fc600078e020c */
[----:B-1----:R-:W3:Y:S04]  /*fb10*/  LDL.LU.64 R4, [R1+0x20] ;  /* 0x0000200001047983 */ /* 0x002ee80000300a00 */
[----:B------:R1:W-:Y:S01]  /*fb20*/  LDGSTS.E [R11+0x36800], [R12.64], !P0 ;  /* 0x368000000c0b7fae */ /* 0x0003e2000c121848 */
[----:B------:R-:W-:Y:S02]  /*fb30*/  ISETP.GE.U32.AND P0, PT, R248, 0x7ffffe9e, PT ;  /* 0x7ffffe9ef800780c */ /* 0x000fe40003f06070 */
[----:B------:R-:W-:Y:S01]  /*fb40*/  IADD3 R248, R0, -0xe7, RZ ;  /* 0xffffff1900f87810 */ /* 0x000fe20007ffe0ff */
[----:B------:R-:W-:-:S05]  /*fb50*/  IMAD.WIDE R14, R252, 0x4, R14 ;  /* 0x00000004fc0e7825 */ /* 0x000fca00078e020e */
[----:B------:R1:W-:Y:S01]  /*fb60*/  LDGSTS.E [R11+0x37800], [R14.64], !P5 ;  /* 0x378000000e0b7fae */ /* 0x0003e2000e921848 */
[----:B------:R-:W-:-:S03]  /*fb70*/  ISETP.GE.U32.AND P5, PT, R248, 0x7ffffe9a, PT ;  /* 0x7ffffe9af800780c */ /* 0x000fc60003fa6070 */
[----:B------:R1:W-:Y:S01]  /*fb80*/  STL.64 [R1+0xf0], R12 ;  /* 0x0000f00c01007387 */ /* 0x0003e20000100a00 */
[----:B----4-:R-:W-:-:S05]  /*fb90*/  IMAD.WIDE R250, R252, 0x4, R250 ;  /* 0x00000004fcfa7825 */ /* 0x010fca00078e02fa */
[----:B------:R4:W-:Y:S04]  /*fba0*/  LDGSTS.E [R11+0x38800], [R250.64], !P0 ;  /* 0x38800000fa0b7fae */ /* 0x0009e8000c121848 */
[----:B-1----:R-:W3:Y:S04]  /*fbb0*/  LDL.LU.64 R12, [R1+0x8] ;  /* 0x00000800010c7983 */ /* 0x002ee80000300a00 */
[----:B------:R1:W-:Y:S01]  /*fbc0*/  STL.64 [R1+0xd0], R14 ;  /* 0x0000d00e01007387 */ /* 0x0003e20000100a00 */
[----:B------:R-:W-:-:S05]  /*fbd0*/  IMAD.WIDE R242, R252, 0x4, R242 ;  /* 0x00000004fcf27825 */ /* 0x000fca00078e02f2 */
[----:B------:R4:W-:Y:S04]  /*fbe0*/  LDGSTS.E [R11+0x39800], [R242.64], !P5 ;  /* 0x39800000f20b7fae */ /* 0x0009e8000e921848 */
[----:B-1----:R-:W3:Y:S04]  /*fbf0*/  LDL.LU.64 R14, [R1+0xcd0] ;  /* 0x000cd000010e7983 */ /* 0x002ee80000300a00 */
[----:B------:R-:W-:Y:S04]  /*fc00*/  STL.64 [R1+0xb0], R250 ;  /* 0x0000b0fa01007387 */ /* 0x000fe80000100a00 */
[----:B------:R4:W-:Y:S04]  /*fc10*/  STL.64 [R1+0x90], R242 ;  /* 0x000090f201007387 */ /* 0x0009e80000100a00 */
[----:B----4-:R-:W4:Y:S01]  /*fc20*/  LDL.LU.64 R242, [R1+0x3a8] ;  /* 0x0003a80001f27983 */ /* 0x010f220000300a00 */
[----:B------:R-:W-:-:S04]  /*fc30*/  IADD3 R248, R0, -0xeb, RZ ;  /* 0xffffff1500f87810 */ /* 0x000fc80007ffe0ff */
[----:B------:R-:W-:Y:S02]  /*fc40*/  ISETP.GE.U32.AND P0, PT, R248, 0x7ffffe96, PT ;  /* 0x7ffffe96f800780c */ /* 0x000fe40003f06070 */
[----:B------:R-:W-:Y:S01]  /*fc50*/  IADD3 R248, R0, -0xef, RZ ;  /* 0xffffff1100f87810 */ /* 0x000fe20007ffe0ff */
[----:B-----5:R-:W-:-:S03]  /*fc60*/  IMAD.WIDE R2, R252, 0x4, R2 ;  /* 0x00000004fc027825 */ /* 0x020fc600078e0202 */
        /* <DEDUP_REMOVED lines=8> */
[----:B------:R2:W-:Y:S01]  /*fcf0*/  LDGSTS.E [R11+0x3b800], [R2.64], !P5 ;  /* 0x3b800000020b7fae */ /* 0x0005e2000e921848 */
[----:B------:R-:W-:-:S03]  /*fd00*/  ISETP.GE.U32.AND P5, PT, R248, 0x7ffffe8a, PT ;  /* 0x7ffffe8af800780c */ /* 0x000fc60003fa6070 */
[----:B------:R2:W-:Y:S01]  /*fd10*/  STL.64 [R1+0x3b0], R2 ;  /* 0x0003b00201007387 */ /* 0x0005e20000100a00 */
[----:B------:R-:W-:Y:S01]  /*fd20*/  IADD3 R248, R0, -0xfb, RZ ;  /* 0xffffff0500f87810 */ /* 0x000fe20007ffe0ff */
[----:B------:R-:W-:Y:S01]  /*fd30*/  IMAD.WIDE R250, R252, 0x4, R246 ;  /* 0x00000004fcfa7825 */ /* 0x000fe200078e02f6 */
[----:B------:R-:W-:-:S03]  /*fd40*/  LOP3.LUT R249, R249, 0x60, RZ, 0x3c, !PT ;  /* 0x00000060f9f97812 */ /* 0x000fc600078e3cff */
[----:B--2---:R-:W-:Y:S02]  /*fd50*/  IMAD.WIDE R2, R252, 0x4, R6 ;  /* 0x00000004fc027825 */ /* 0x004fe400078e0206 */
[----:B------:R-:W2:Y:S04]  /*fd60*/  LDL.LU.64 R6, [R1+0x368] ;  /* 0x0003680001067983 */ /* 0x000ea80000300a00 */
[----:B------:R3:W-:Y:S04]  /*fd70*/  STL.64 [R1+0x7b8], R2 ;  /* 0x0007b80201007387 */ /* 0x0007e80000100a00 */
[----:B------:R3:W-:Y:S01]  /*fd80*/  LDGSTS.E [R11+0x3c800], [R2.64], !P0 ;  /* 0x3c800000020b7fae */ /* 0x0007e2000c121848 */
[----:B------:R-:W-:-:S02]  /*fd90*/  ISETP.GE.U32.AND P0, PT, R248, 0x7ffffe86, PT ;  /* 0x7ffffe86f800780c */ /* 0x000fc40003f06070 */
[----:B------:R-:W-:Y:S01]  /*fda0*/  IADD3 R248, R0, -0xff, RZ ;  /* 0xffffff0100f87810 */ /* 0x000fe20007ffe0ff */
[----:B---3--:R-:W-:Y:S02]  /*fdb0*/  IMAD.WIDE R2, R252, 0x4, R4 ;  /* 0x00000004fc027825 */ /* 0x008fe400078e0204 */
[----:B------:R-:W3:Y:S04]  /*fdc0*/  LDL.LU.64 R4, [R1+0x348] ;  /* 0x0003480001047983 */ /* 0x000ee80000300a00 */
[----:B------:R1:W-:Y:S01]  /*fdd0*/  LDGSTS.E [R11+0x3d800], [R2.64], !P5 ;  /* 0x3d800000020b7fae */ /* 0x0003e2000e921848 */
[----:B------:R-:W-:-:S03]  /*fde0*/  ISETP.GE.U32.AND P5, PT, R248, 0x7ffffe82, PT ;  /* 0x7ffffe82f800780c */ /* 0x000fc60003fa6070 */
[----:B------:R1:W-:Y:S04]  /*fdf0*/  STL.64 [R1+0x7d8], R2 ;  /* 0x0007d80201007387 */ /* 0x0003e80000100a00 */
[----:B-1----:R-:W3:Y:S01]  /*fe00*/  LDL.LU.64 R2, [R1+0x328] ;  /* 0x0003280001027983 */ /* 0x002ee20000300a00 */
[----:B------:R-:W-:-:S05]  /*fe10*/  IMAD.WIDE R12, R252, 0x4, R12 ;  /* 0x00000004fc0c7825 */ /* 0x000fca00078e020c */
[----:B------:R1:W-:Y:S04]  /*fe20*/  STL.64 [R1+0x7f8], R12 ;  /* 0x0007f80c01007387 */ /* 0x0003e80000100a00 */
[----:B------:R1:W-:Y:S04]  /*fe30*/  LDGSTS.E [R11+0x3e800], [R12.64], !P0 ;  /* 0x3e8000000c0b7fae */ /* 0x0003e8000c121848 */
[----:B------:R1:W-:Y:S04]  /*fe40*/  LDGSTS.E [R11+0x3f800], [R250.64], !P5 ;  /* 0x3f800000fa0b7fae */ /* 0x0003e8000e921848 */
[----:B-1----:R-:W3:Y:S04]  /*fe50*/  LDL.LU.64 R12, [R1+0x308] ;  /* 0x00030800010c7983 */ /* 0x002ee80000300a00 */
[----:B------:R-:W-:Y:S04]  /*fe60*/  STL.64 [R1+0x818], R250 ;  /* 0x000818fa01007387 */ /* 0x000fe80000100a00 */
[----:B------:R-:W3:Y:S01]  /*fe70*/  LDL.LU.64 R10, [R1+0x2e8] ;  /* 0x0002e800010a7983 */ /* 0x000ee20000300a00 */
[----:B----4-:R-:W-:-:S05]  /*fe80*/  IMAD.WIDE R242, R252, 0x4, R242 ;  /* 0x00000004fcf27825 */ /* 0x010fca00078e02f2 */
[----:B------:R1:W-:Y:S04]  /*fe90*/  STL.64 [R1+0x20], R242 ;  /* 0x000020f201007387 */ /* 0x0003e80000100a00 */
[----:B------:R1:W-:Y:S04]  /*fea0*/  LDGSTS.E [R249+0x20c00], [R242.64], !P4 ;  /* 0x20c00000f2f97fae */ /* 0x0003e8000e121848 */
[----:B-1----:R-:W4:Y:S01]  /*feb0*/  LDL.LU.64 R242, [R1+0x2c8] ;  /* 0x0002c80001f27983 */ /* 0x002f220000300a00 */
[C---:B------:R-:W-:Y:S02]  /*fec0*/  IADD3 R248, R0.reuse, -0x90, RZ ;  /* 0xffffff7000f87810 */ /* 0x040fe40007ffe0ff */
[----:B------:R-:W-:-:S02]  /*fed0*/  IADD3 R246, R0, -0x94, RZ ;  /* 0xffffff6c00f67810 */ /* 0x000fc40007ffe0ff */
[----:B------:R-:W-:Y:S02]  /*fee0*/  ISETP.GE.U32.AND P0, PT, R248, 0x7ffffef1, PT ;  /* 0x7ffffef1f800780c */ /* 0x000fe40003f06070 */
[----:B------:R-:W-:Y:S01]  /*fef0*/  ISETP.GE.U32.AND P5, PT, R246, 0x7ffffeed, PT ;  /* 0x7ffffeedf600780c */ /* 0x000fe20003fa6070 */
[----:B-----5:R-:W-:Y:S01]  /*ff00*/  IMAD.WIDE R8, R252, 0x4, R8 ;  /* 0x00000004fc087825 */ /* 0x020fe200078e0208 */
[----:B------:R-:W-:-:S04]  /*ff10*/  IADD3 R246, R0, -0x98, RZ ;  /* 0xffffff6800f67810 */ /* 0x000fc80007ffe0ff */
[----:B------:R1:W-:Y:S01]  /*ff20*/  STL.64 [R1+0x388], R8 ;  /* 0x0003880801007387 */ /* 0x0003e20000100a00 */
[----:B------:R-:W-:-:S03]  /*ff30*/  ISETP.GE.U32.AND P4, PT, R246, 0x7ffffee9, PT ;  /* 0x7ffffee9f600780c */ /* 0x000fc60003f86070 */
[----:B------:R1:W-:Y:S01]  /*ff40*/  LDGSTS.E [R249+0x21c00], [R8.64], !P3 ;  /* 0x21c0000008f97fae */ /* 0x0003e2000d921848 */
[----:B------:R-:W-:-:S04]  /*ff50*/  IADD3 R246, R0, -0x9c, RZ ;  /* 0xffffff6400f67810 */ /* 0x000fc80007ffe0ff */
[----:B------:R-:W-:Y:S01]  /*ff60*/  ISETP.GE.U32.AND P3, PT, R246, 0x7ffffee5, PT ;  /* 0x7ffffee5f600780c */ /* 0x000fe20003f66070 */
[----:B-1----:R-:W5:Y:S01]  /*ff70*/  LDL.LU.64 R8, [R1+0x2a8] ;  /* 0x0002a80001087983 */ /* 0x002f620000300a00 */
[----:B------:R-:W-:Y:S01]  /*ff80*/  IADD3 R246, R0, -0xa0, RZ ;  /* 0xffffff6000f67810 */ /* 0x000fe20007ffe0ff */
[----:B--2---:R-:W-:-:S05]  /*ff90*/  IMAD.WIDE R6, R252, 0x4, R6 ;  /* 0x00000004fc067825 */ /* 0x004fca00078e0206 */
[----:B------:R1:W-:Y:S04]  /*ffa0*/  STL.64 [R1+0x368], R6 ;  /* 0x0003680601007387 */ /* 0x0003e80000100a00 */
[----:B------:R1:W-:Y:S01]  /*ffb0*/  LDGSTS.E [R249+0x22c00], [R6.64], !P1 ;  /* 0x22c0000006f97fae */ /* 0x0003e2000c921848 */
[----:B------:R-:W-:-:S03]  /*ffc0*/  ISETP.GE.U32.AND P1, PT, R246, 0x7ffffee1, PT ;  /* 0x7ffffee1f600780c */ /* 0x000fc60003f26070 */
[----:B-1----:R-:W2:Y:S01]  /*ffd0*/  LDL.LU.64 R6, [R1+0x288] ;  /* 0x0002880001067983 */ /* 0x002ea20000300a00 */
[----:B---3--:R-:W-:-:S05]  /*ffe0*/  IMAD.WIDE R4, R252, 0x4, R4 ;  /* 0x00000004fc047825 */ /* 0x008fca00078e0204 */
[----:B------:R1:W-:Y:S04]  /*fff0*/  STL.64 [R1+0x348], R4 ;  /* 0x0003480401007387 */ /* 0x0003e80000100a00 */
[----:B------:R1:W-:Y:S01]  /*10000*/  LDGSTS.E [R249+0x23c00], [R4.64], !P0 ;  /* 0x23c0000004f97fae */ /* 0x0003e2000c121848 */
[----:B------:R-:W-:-:S03]  /*10010*/  IMAD.WIDE R2, R252, 0x4, R2 ;  /* 0x00000004fc027825 */ /* 0x000fc600078e0202 */
[----:B-1----:R-:W3:Y:S04]  /*10020*/  LDL.LU.64 R4, [R1+0x268] ;  /* 0x0002680001047983 */ /* 0x002ee80000300a00 */
[----:B------:R1:W-:Y:S04]  /*10030*/  STL.64 [R1+0x328], R2 ;  /* 0x0003280201007387 */ /* 0x0003e80000100a00 */
[----:B------:R1:W-:Y:S04]  /*10040*/  LDGSTS.E [R249+0x24c00], [R2.64], !P5 ;  /* 0x24c0000002f97fae */ /* 0x0003e8000e921848 */
[----:B-1----:R-:W3:Y:S01]  /*10050*/  LDL.LU.64 R2, [R1+0x248] ;  /* 0x0002480001027983 */ /* 0x002ee20000300a00 */
[----:B------:R-:W-:-:S05]  /*10060*/  IMAD.WIDE R12, R252, 0x4, R12 ;  /* 0x00000004fc0c7825 */ /* 0x000fca00078e020c */
[----:B------:R1:W-:Y:S01]  /*10070*/  STL.64 [R1+0x308], R12 ;  /* 0x0003080c01007387 */ /* 0x0003e20000100a00 */
[----:B------:R-:W-:-:S03]  /*10080*/  IMAD.WIDE R10, R252, 0x4, R10 ;  /* 0x00000004fc0a7825 */ /* 0x000fc600078e020a */
[----:B------:R1:W-:Y:S04]  /*10090*/  LDGSTS.E [R249+0x25c00], [R12.64], !P4 ;  /* 0x25c000000cf97fae */ /* 0x0003e8000e121848 */
[----:B------:R4:W-:Y:S04]  /*100a0*/  LDGSTS.E [R249+0x26c00], [R10.64], !P3 ;  /* 0x26c000000af97fae */ /* 0x0009e8000d921848 */
[----:B-1----:R-:W3:Y:S04]  /*100b0*/  LDL.LU.64 R12, [R1+0x228] ;  /* 0x00022800010c7983 */ /* 0x002ee80000300a00 */
[----:B------:R4:W-:Y:S04]  /*100c0*/  STL.64 [R1+0x2e8], R10 ;  /* 0x0002e80a01007387 */ /* 0x0009e80000100a00 */
[----:B----4-:R-:W4:Y:S01]  /*100d0*/  LDL.LU.64 R10, [R1+0x208] ;  /* 0x00020800010a7983 */ /* 0x010f220000300a00 */
[----:B------:R-:W-:-:S05]  /*100e0*/  IMAD.WIDE R242, R252, 0x4, R242 ;  /* 0x00000004fcf27825 */ /* 0x000fca00078e02f2 */
[----:B------:R1:W-:Y:S04]  /*100f0*/  STL.64 [R1+0x2c8], R242 ;  /* 0x0002c8f201007387 */ /* 0x0003e80000100a00 */
[----:B------:R1:W-:Y:S04]  /*10100*/  LDGSTS.E [R249+0x27c00], [R242.64], !P1 ;  /* 0x27c00000f2f97fae */ /* 0x0003e8000c921848 */
[----:B-1----:R-:W4:Y:S01]  /*10110*/  LDL.LU.64 R242, [R1+0x1e8] ;  /* 0x0001e80001f27983 */ /* 0x002f220000300a00 */
[----:B------:R-:W-:-:S04]  /*10120*/  IADD3 R246, R0, -0xa4, RZ ;  /* 0xffffff5c00f67810 */ /* 0x000fc80007ffe0ff */
[----:B------:R-:W-:Y:S02]  /*10130*/  ISETP.GE.U32.AND P0, PT, R246, 0x7ffffedd, PT ;  /* 0x7ffffeddf600780c */ /* 0x000fe40003f06070 */
[----:B------:R-:W-:-:S04]  /*10140*/  IADD3 R246, R0, -0xa8, RZ ;  /* 0xffffff5800f67810 */ /* 0x000fc80007ffe0ff */
[----:B------:R-:W-:Y:S02]  /*10150*/  ISETP.GE.U32.AND P5, PT, R246, 0x7ffffed9, PT ;  /* 0x7ffffed9f600780c */ /* 0x000fe40003fa6070 */
[----:B------:R-:W-:Y:S01]  /*10160*/  IADD3 R246, R0, -0xac, RZ ;  /* 0xffffff5400f67810 */ /* 0x000fe20007ffe0ff */
[----:B-----5:R-:W-:-:S03]  /*10170*/  IMAD.WIDE R8, R252, 0x4, R8 ;  /* 0x00000004fc087825 */ /* 0x020fc600078e0208 */
[----:B------:R-:W-:Y:S02]  /*10180*/  ISETP.GE.U32.AND P4, PT, R246, 0x7ffffed5, PT ;  /* 0x7ffffed5f600780c */ /* 0x000fe40003f86070 */
[----:B------:R-:W-:Y:S01]  /*10190*/  IADD3 R246, R0, -0xb0, RZ ;  /* 0xffffff5000f67810 */ /* 0x000fe20007ffe0ff */
[----:B------:R1:W-:Y:S03]  /*101a0*/  STL.64 [R1+0x2a8], R8 ;  /* 0x0002a80801007387 */ /* 0x0003e60000100a00 */
[----:B------:R-:W-:Y:S01]  /*101b0*/  ISETP.GE.U32.AND P3, PT, R246, 0x7ffffed1, PT ;  /* 0x7ffffed1f600780c */ /* 0x000fe20003f66070 */
[----:B------:R1:W-:Y:S01]  /*101c0*/  LDGSTS.E [R249+0x28c00], [R8.64], !P0 ;  /* 0x28c0000008f97fae */ /* 0x0003e2000c121848 */
[----:B------:R-:W-:-:S04]  /*101d0*/  IADD3 R246, R0, -0xb4, RZ ;  /* 0xffffff4c00f67810 */ /* 0x000fc80007ffe0ff */
[----:B------:R-:W-:Y:S02]  /*101e0*/  ISETP.GE.U32.AND P1, PT, R246, 0x7ffffecd, PT ;  /* 0x7ffffecdf600780c */ /* 0x000fe40003f26070 */
[----:B------:R-:W-:Y:S01]  /*101f0*/  IADD3 R246, R0, -0xb8, RZ ;  /* 0xffffff4800f67810 */ /* 0x000fe20007ffe0ff */
[----:B-1----:R-:W5:Y:S03]  /*10200*/  LDL.LU.64 R8, [R1+0x1c8] ;  /* 0x0001c80001087983 */ /* 0x002f660000300a00 */
[----:B------:R-:W-:Y:S01]  /*10210*/  ISETP.GE.U32.AND P0, PT, R246, 0x7ffffec9, PT ;  /* 0x7ffffec9f600780c */ /* 0x000fe20003f06070 */
[----:B--2---:R-:W-:-:S05]  /*10220*/  IMAD.WIDE R6, R252, 0x4, R6 ;  /* 0x00000004fc067825 */ /* 0x004fca00078e0206 */
[----:B------:R1:W-:Y:S04]  /*10230*/  STL.64 [R1+0x288], R6 ;  /* 0x0002880601007387 */ /* 0x0003e80000100a00 */
[----:B------:R1:W-:Y:S04]  /*10240*/  LDGSTS.E [R249+0x29c00], [R6.64], !P5 ;  /* 0x29c0000006f97fae */ /* 0x0003e8000e921848 */
        /* <DEDUP_REMOVED lines=10> */
[----:B------:R1:W-:Y:S04]  /*102f0*/  STL.64 [R1+0x228], R12 ;  /* 0x0002280c01007387 */ /* 0x0003e80000100a00 */
[----:B------:R1:W-:Y:S01]  /*10300*/  LDGSTS.E [R249+0x2cc00], [R12.64], !P1 ;  /* 0x2cc000000cf97fae */ /* 0x0003e2000c921848 */
[----:B----4-:R-:W-:-:S03]  /*10310*/  IMAD.WIDE R10, R252, 0x4, R10 ;  /* 0x00000004fc0a7825 */ /* 0x010fc600078e020a */
[----:B-1----:R-:W4:Y:S04]  /*10320*/  LDL.LU.64 R12, [R1+0x148] ;  /* 0x00014800010c7983 */ /* 0x002f280000300a00 */
[----:B------:R1:W-:Y:S04]  /*10330*/  STL.64 [R1+0x208], R10 ;  /* 0x0002080a01007387 */ /* 0x0003e80000100a00 */
[----:B------:R1:W-:Y:S01]  /*10340*/  LDGSTS.E [R249+0x2dc00], [R10.64], !P0 ;  /* 0x2dc000000af97fae */ /* 0x0003e2000c121848 */
[----:B------:R-:W-:-:S03]  /*10350*/  IMAD.WIDE R242, R252, 0x4, R242 ;  /* 0x00000004fcf27825 */ /* 0x000fc600078e02f2 */
[----:B-1----:R-:W4:Y:S04]  /*10360*/  LDL.LU.64 R10, [R1+0x128] ;  /* 0x00012800010a7983 */ /* 0x002f280000300a00 */
[----:B------:R-:W-:Y:S04]  /*10370*/  STL.64 [R1+0x1e8], R242 ;  /* 0x0001e8f201007387 */ /* 0x000fe80000100a00 */
[----:B------:R-:W4:Y:S01]  /*10380*/  LDL.LU.64 R250, [R1+0x108] ;  /* 0x0001080001fa7983 */ /* 0x000f220000300a00 */
[----:B------:R-:W-:-:S04]  /*10390*/  IADD3 R246, R0, -0xbc, RZ ;  /* 0xffffff4400f67810 */ /* 0x000fc80007ffe0ff */
[----:B------:R-:W-:Y:S02]  /*103a0*/  ISETP.GE.U32.AND P5, PT, R246, 0x7ffffec5, PT ;  /* 0x7ffffec5f600780c */ /* 0x000fe40003fa6070 */
[----:B------:R-:W-:-:S04]  /*103b0*/  IADD3 R246, R0, -0xc0, RZ ;  /* 0xffffff4000f67810 */ /* 0x000fc80007ffe0ff */
[----:B------:R-:W-:Y:S02]  /*103c0*/  ISETP.GE.U32.AND P4, PT, R246, 0x7ffffec1, PT ;  /* 0x7ffffec1f600780c */ /* 0x000fe40003f86070 */
[----:B------:R-:W-:-:S04]  /*103d0*/  IADD3 R246, R0, -0xc4, RZ ;  /* 0xffffff3c00f67810 */ /* 0x000fc80007ffe0ff */
[----:B------:R-:W-:Y:S01]  /*103e0*/  ISETP.GE.U32.AND P3, PT, R246, 0x7ffffebd, PT ;  /* 0x7ffffebdf600780c */ /* 0x000fe20003f66070 */
[----:B------:R2:W-:Y:S01]  /*103f0*/  LDGSTS.E [R249+0x2ec00], [R242.64], !P5 ;  /* 0x2ec00000f2f97fae */ /* 0x0005e2000e921848 */
        /* <DEDUP_REMOVED lines=10> */
[----:B-1----:R-:W5:Y:S03]  /*104a0*/  LDL.LU.64 R8, [R1+0xe8] ;  /* 0x0000e80001087983 */ /* 0x002f660000300a00 */
[----:B------:R-:W-:-:S02]  /*104b0*/  ISETP.GE.U32.AND P4, PT, R246, 0x7ffffead, PT ;  /* 0x7ffffeadf600780c */ /* 0x000fc40003f86070 */
[----:B------:R-:W-:Y:S01]  /*104c0*/  IADD3 R246, R0, -0xd8, RZ ;  /* 0xffffff2800f67810 */ /* 0x000fe20007ffe0ff */
        /* <DEDUP_REMOVED lines=9> */
[----:B-1----:R-:W-:-:S02]  /*10560*/  IMAD.WIDE R242, R252, 0x4, R2 ;  /* 0x00000004fcf27825 */ /* 0x002fc400078e0202 */
[----:B------:R-:W3:Y:S04]  /*10570*/  LDL.LU.64 R2, [R1+0x88] ;  /* 0x0000880001027983 */ /* 0x000ee80000300a00 */
[----:B------:R1:W-:Y:S04]  /*10580*/  STL.64 [R1+0x168], R242 ;  /* 0x000168f201007387 */ /* 0x0003e80000100a00 */
[----:B------:R1:W-:Y:S04]  /*10590*/  LDGSTS.E [R249+0x32c00], [R242.64], !P0 ;  /* 0x32c00000f2f97fae */ /* 0x0003e8000c121848 */
[----:B-1----:R-:W3:Y:S01]  /*105a0*/  LDL.LU.64 R242, [R1+0x68] ;  /* 0x0000680001f27983 */ /* 0x002ee20000300a00 */
[----:B----4-:R-:W-:-:S05]  /*105b0*/  IMAD.WIDE R12, R252, 0x4, R12 ;  /* 0x00000004fc0c7825 */ /* 0x010fca00078e020c */
[----:B------:R1:W-:Y:S04]  /*105c0*/  STL.64 [R1+0x148], R12 ;  /* 0x0001480c01007387 */ /* 0x0003e80000100a00 */
[----:B------:R1:W-:Y:S01]  /*105d0*/  LDGSTS.E [R249+0x33c00], [R12.64], !P5 ;  /* 0x33c000000cf97fae */ /* 0x0003e2000e921848 */
[----:B------:R-:W-:-:S03]  /*105e0*/  IMAD.WIDE R10, R252, 0x4, R10 ;  /* 0x00000004fc0a7825 */ /* 0x000fc600078e020a */
[----:B-1----:R-:W4:Y:S04]  /*105f0*/  LDL.LU.64 R12, [R1+0xcc8] ;  /* 0x000cc800010c7983 */ /* 0x002f280000300a00 */
[----:B------:R1:W-:Y:S01]  /*10600*/  STL.64 [R1+0x128], R10 ;  /* 0x0001280a01007387 */ /* 0x0003e20000100a00 */
[----:B------:R-:W-:-:S03]  /*10610*/  IMAD.WIDE R250, R252, 0x4, R250 ;  /* 0x00000004fcfa7825 */ /* 0x000fc600078e02fa */
[----:B------:R1:W-:Y:S04]  /*10620*/  LDGSTS.E [R249+0x34c00], [R10.64], !P4 ;  /* 0x34c000000af97fae */ /* 0x0003e8000e121848 */
[----:B------:R1:W-:Y:S04]  /*10630*/  LDGSTS.E [R249+0x35c00], [R250.64], !P3 ;  /* 0x35c00000faf97fae */ /* 0x0003e8000d921848 */
[----:B-1----:R-:W4:Y:S04]  /*10640*/  LDL.LU.64 R10, [R1+0xcc0] ;  /* 0x000cc000010a7983 */ /* 0x002f280000300a00 */
[----:B------:R1:W-:Y:S04]  /*10650*/  STL.64 [R1+0x108], R250 ;  /* 0x000108fa01007387 */ /* 0x0003e80000100a00 */
[----:B-1----:R-:W4:Y:S01]  /*10660*/  LDL.LU.64 R250, [R1+0x3c0] ;  /* 0x0003c00001fa7983 */ /* 0x002f220000300a00 */
[----:B------:R-:W-:-:S04]  /*10670*/  IADD3 R246, R0, -0xdc, RZ ;  /* 0xffffff2400f67810 */ /* 0x000fc80007ffe0ff */
[----:B------:R-:W-:Y:S02]  /*10680*/  ISETP.GE.U32.AND P1, PT, R246, 0x7ffffea5, PT ;  /* 0x7ffffea5f600780c */ /* 0x000fe40003f26070 */
[----:B------:R-:W-:-:S04]  /*10690*/  IADD3 R246, R0, -0xe0, RZ ;  /* 0xffffff2000f67810 */ /* 0x000fc80007ffe0ff */
[----:B------:R-:W-:Y:S02]  /*106a0*/  ISETP.GE.U32.AND P0, PT, R246, 0x7ffffea1, PT ;  /* 0x7ffffea1f600780c */ /* 0x000fe40003f06070 */
[----:B------:R-:W-:-:S04]  /*106b0*/  IADD3 R246, R0, -0xe4, RZ ;  /* 0xffffff1c00f67810 */ /* 0x000fc80007ffe0ff */
[----:B------:R-:W-:Y:S02]  /*106c0*/  ISETP.GE.U32.AND P5, PT, R246, 0x7ffffe9d, PT ;  /* 0x7ffffe9df600780c */ /* 0x000fe40003fa6070 */
[----:B------:R-:W-:Y:S01]  /*106d0*/  IADD3 R246, R0, -0xe8, RZ ;  /* 0xffffff1800f67810 */ /* 0x000fe20007ffe0ff */
[----:B------:R-:W-:-:S03]  /*106e0*/  ULDC UR4, c[0x0][0x18c] ;  /* 0x0000630000047ab9 */ /* 0x000fc60000000800 */
[----:B------:R-:W-:Y:S02]  /*106f0*/  ISETP.GE.U32.AND P4, PT, R246, 0x7ffffe99, PT ;  /* 0x7ffffe99f600780c */ /* 0x000fe40003f86070 */
[----:B------:R-:W-:Y:S01]  /*10700*/  IADD3 R246, R0, -0xec, RZ ;  /* 0xffffff1400f67810 */ /* 0x000fe20007ffe0ff */
[----:B-----5:R-:W-:Y:S01]  /*10710*/  IMAD.WIDE R8, R252, 0x4, R8 ;  /* 0x00000004fc087825 */ /* 0x020fe200078e0208 */
[----:B------:R-:W-:Y:S02]  /*10720*/  USHF.L.U32 UR4, UR4, 0x7, URZ ;  /* 0x0000000704047899 */ /* 0x000fe4000800063f */
[----:B------:R-:W-:Y:S02]  /*10730*/  ISETP.GE.U32.AND P3, PT, R246, 0x7ffffe95, PT ;  /* 0x7ffffe95f600780c */ /* 0x000fe40003f66070 */
[----:B------:R1:W-:Y:S02]  /*10740*/  STL.64 [R1+0xe8], R8 ;  /* 0x0000e80801007387 */ /* 0x0003e40000100a00 */
[----:B------:R-:W-:-:S02]  /*10750*/  IMAD.U32 R247, RZ, RZ, UR4 ;  /* 0x00000004fff77e24 */ /* 0x000fc4000f8e00ff */
[----:B------:R1:W-:Y:S02]  /*10760*/  LDGSTS.E [R249+0x36c00], [R8.64], !P1 ;  /* 0x36c0000008f97fae */ /* 0x0003e4000c921848 */
[----:B------:R-:W-:-:S04]  /*10770*/  IMAD.WIDE R244, R247, 0x4, R244 ;  /* 0x00000004f7f47825 */ /* 0x000fc800078e02f4 */
[C---:B------:R-:W-:Y:S01]  /*10780*/  IMAD.WIDE R240, R247.reuse, 0x4, R240 ;  /* 0x00000004f7f07825 */ /* 0x040fe200078e02f0 */
[----:B-1----:R-:W5:Y:S03]  /*10790*/  LDL.LU.64 R8, [R1+0xcb8] ;  /* 0x000cb80001087983 */ /* 0x002f660000300a00 */
[----:B------:R-:W-:-:S04]  /*107a0*/  IMAD.WIDE R238, R247, 0x4, R238 ;  /* 0x00000004f7ee7825 */ /* 0x000fc800078e02ee */
[----:B------:R-:W-:-:S04]  /*107b0*/  IMAD.WIDE R236, R247, 0x4, R236 ;  /* 0x00000004f7ec7825 */ /* 0x000fc800078e02ec */
[----:B------:R-:W-:-:S04]  /*107c0*/  IMAD.WIDE R234, R247, 0x4, R234 ;  /* 0x00000004f7ea7825 */ /* 0x000fc800078e02ea */
[----:B------:R-:W-:-:S04]  /*107d0*/  IMAD.WIDE R232, R247, 0x4, R232 ;  /* 0x00000004f7e87825 */ /* 0x000fc800078e02e8 */
[----:B--2---:R-:W-:-:S05]  /*107e0*/  IMAD.WIDE R6, R252, 0x4, R6 ;  /* 0x00000004fc067825 */ /* 0x004fca00078e0206 */
[----:B------:R1:W-:Y:S04]  /*107f0*/  STL.64 [R1+0xc8], R6 ;  /* 0x0000c80601007387 */ /* 0x0003e80000100a00 */
[----:B------:R1:W-:Y:S04]  /*10800*/  LDGSTS.E [R249+0x37c00], [R6.64], !P0 ;  /* 0x37c0000006f97fae */ /* 0x0003e8000c121848 */
[----:B-1----:R-:W2:Y:S01]  /*10810*/  LDL.LU.64 R6, [R1+0xcb0] ;  /* 0x000cb00001067983 */ /* 0x002ea20000300a00 */
[----:B---3--:R-:W-:-:S05]  /*10820*/  IMAD.WIDE R4, R252, 0x4, R4 ;  /* 0x00000004fc047825 */ /* 0x008fca00078e0204 */
[----:B------:R1:W-:Y:S04]  /*10830*/  STL.64 [R1+0xa8], R4 ;  /* 0x0000a80401007387 */ /* 0x0003e80000100a00 */
[----:B------:R1:W-:Y:S04]  /*10840*/  LDGSTS.E [R249+0x38c00], [R4.64], !P5 ;  /* 0x38c0000004f97fae */ /* 0x0003e8000e921848 */
[----:B-1----:R-:W3:Y:S01]  /*10850*/  LDL.LU.64 R4, [R1+0xca8] ;  /* 0x000ca80001047983 */ /* 0x002ee20000300a00 */
[----:B------:R-:W-:-:S05]  /*10860*/  IMAD.WIDE R2, R252, 0x4, R2 ;  /* 0x00000004fc027825 */ /* 0x000fca00078e0202 */
[----:B------:R1:W-:Y:S04]  /*10870*/  STL.64 [R1+0x88], R2 ;  /* 0x0000880201007387 */ /* 0x0003e80000100a00 */
[----:B------:R1:W-:Y:S01]  /*10880*/  LDGSTS.E [R249+0x39c00], [R2.64], !P4 ;  /* 0x39c0000002f97fae */ /* 0x0003e2000e121848 */
[----:B------:R-:W-:-:S03]  /*10890*/  IMAD.WIDE R242, R252, 0x4, R242 ;  /* 0x00000004fcf27825 */ /* 0x000fc600078e02f2 */
[----:B-1----:R-:W2:Y:S04]  /*108a0*/  LDL.LU.64 R2, [R1+0xca0] ;  /* 0x000ca00001027983 */ /* 0x002ea80000300a00 */
[----:B------:R1:W-:Y:S04]  /*108b0*/  STL.64 [R1+0x68], R242 ;  /* 0x000068f201007387 */ /* 0x0003e80000100a00 */
[----:B------:R1:W-:Y:S04]  /*108c0*/  LDGSTS.E [R249+0x3ac00], [R242.64], !P3 ;  /* 0x3ac00000f2f97fae */ /* 0x0003e8000d921848 */
[----:B-1----:R-:W2:Y:S04]  /*108d0*/  LDL.LU.64 R242, [R1+0xc98] ;  /* 0x000c980001f27983 */ /* 0x002ea80000300a00 */
[----:B------:R1:W-:Y:S04]  /*108e0*/  STL.64 [R1+0xc70], R244 ;  /* 0x000c70f401007387 */ /* 0x0003e80000100a00 */
[----:B------:R1:W-:Y:S04]  /*108f0*/  STL.64 [R1+0xc60], R240 ;  /* 0x000c60f001007387 */ /* 0x0003e80000100a00 */
[----:B------:R4:W-:Y:S04]  /*10900*/  STL.64 [R1+0xc68], R238 ;  /* 0x000c68ee01007387 */ /* 0x0009e80000100a00 */
[----:B-1----:R-:W2:Y:S01]  /*10910*/  LDL.LU.64 R244, [R1+0x420] ;  /* 0x0004200001f47983 */ /* 0x002ea20000300a00 */
[----:B------:R-:W-:-:S04]  /*10920*/  IMAD.WIDE R240, R247, 0x4, R230 ;  /* 0x00000004f7f07825 */ /* 0x000fc800078e02e6 */
[----:B----4-:R-:W-:-:S05]  /*10930*/  IMAD.WIDE R238, R247, 0x4, R250 ;  /* 0x00000004f7ee7825 */ /* 0x010fca00078e02fa */
[----:B------:R-:W-:Y:S04]  /*10940*/  STL.64 [R1+0x18], R238 ;  /* 0x000018ee01007387 */ /* 0x000fe80000100a00 */
[----:B------:R1:W-:Y:S04]  /*10950*/  STL.64 [R1+0xc78], R236 ;  /* 0x000c78ec01007387 */ /* 0x0003e80000100a00 */
[----:B-1----:R-:W4:Y:S04]  /*10960*/  LDL.LU.64 R236, [R1+0x408] ;  /* 0x0004080001ec7983 */ /* 0x002f280000300a00 */
[----:B------:R-:W-:Y:S04]  /*10970*/  STL [R1+0xc80], R235 ;  /* 0x000c80eb01007387 */ /* 0x000fe80000100800 */
[----:B------:R1:W-:Y:S04]  /*10980*/  STL.64 [R1+0xc88], R232 ;  /* 0x000c88e801007387 */ /* 0x0003e80000100a00 */
[----:B-1----:R-:W3:Y:S04]  /*10990*/  LDL.LU.64 R232, [R1+0x400] ;  /* 0x0004000001e87983 */ /* 0x002ee80000300a00 */
[----:B------:R-:W5:Y:S04]  /*109a0*/  LDL.LU.64 R230, [R1+0x3f0] ;  /* 0x0003f00001e67983 */ /* 0x000f680000300a00 */
        /* <DEDUP_REMOVED lines=8> */
[C---:B------:R-:W-:Y:S01]  /*10a30*/  IMAD.WIDE R238, R247.reuse, 0x4, R222 ;  /* 0x00000004f7ee7825 */ /* 0x040fe200078e02de */
[----:B------:R3:W-:Y:S02]  /*10a40*/  STL.64 [R1], R214 ;  /* 0x000000d601007387 */ /* 0x0007e40000100a00 */
[----:B------:R-:W-:Y:S02]  /*10a50*/  ISETP.GE.U32.AND P5, PT, R246, 0x7ffffe89, PT ;  /* 0x7ffffe89f600780c */ /* 0x000fe40003fa6070 */
[----:B------:R-:W-:Y:S01]  /*10a60*/  IADD3 R246, R0, -0xfc, RZ ;  /* 0xffffff0400f67810 */ /* 0x000fe20007ffe0ff */
[----:B------:R-:W-:-:S04]  /*10a70*/  IMAD.WIDE R250, R247, 0x4, R206 ;  /* 0x00000004f7fa7825 */ /* 0x000fc800078e02ce */
[----:B------:R-:W-:Y:S01]  /*10a80*/  IMAD.WIDE R248, R247, 0x4, R198 ;  /* 0x00000004f7f87825 */ /* 0x000fe200078e02c6 */
[----:B------:R-:W-:-:S03]  /*10a90*/  ISETP.GE.U32.AND P4, PT, R246, 0x7ffffe85, PT ;  /* 0x7ffffe85f600780c */ /* 0x000fc60003f86070 */
[----:B------:R-:W-:-:S04]  /*10aa0*/  IMAD.WIDE R228, R247, 0x4, R228 ;  /* 0x00000004f7e47825 */ /* 0x000fc800078e02e4 */
        /* <DEDUP_REMOVED lines=43> */
[----:B--2---:R-:W-:-:S04]  /*10d60*/  IMAD.WIDE R198, R247, 0x4, R244 ;  /* 0x00000004f7c67825 */ /* 0x004fc800078e02f4 */
        /* <DEDUP_REMOVED lines=13> */
[----:B----4-:R-:W-:-:S04]  /*10e40*/  IMAD.WIDE R206, R247, 0x4, R236 ;  /* 0x00000004f7ce7825 */ /* 0x010fc800078e02ec */
[----:B------:R-:W-:-:S04]  /*10e50*/  IMAD.WIDE R106, R247, 0x4, R106 ;  /* 0x00000004f76a7825 */ /* 0x000fc800078e026a */
[----:B------:R-:W-:-:S04]  /*10e60*/  IMAD.WIDE R104, R247, 0x4, R104 ;  /* 0x00000004f7687825 */ /* 0x000fc800078e0268 */
[----:B------:R-:W-:-:S04]  /*10e70*/  IMAD.WIDE R102, R247, 0x4, R102 ;  /* 0x00000004f7667825 */ /* 0x000fc800078e0266 */
[----:B------:R-:W-:-:S04]  /*10e80*/  IMAD.WIDE R100, R247, 0x4, R100 ;  /* 0x00000004f7647825 */ /* 0x000fc800078e0264 */
[----:B---3--:R-:W-:-:S04]  /*10e90*/  IMAD.WIDE R214, R247, 0x4, R232 ;  /* 0x00000004f7d67825 */ /* 0x008fc800078e02e8 */
[----:B-----5:R-:W-:-:S04]  /*10ea0*/  IMAD.WIDE R230, R247, 0x4, R230 ;  /* 0x00000004f7e67825 */ /* 0x020fc800078e02e6 */
[----:B------:R-:W-:-:S04]  /*10eb0*/  IMAD.WIDE R98, R247, 0x4, R98 ;  /* 0x00000004f7627825 */ /* 0x000fc800078e0262 */
[----:B------:R-:W-:-:S04]  /*10ec0*/  IMAD.WIDE R96, R247, 0x4, R96 ;  /* 0x00000004f7607825 */ /* 0x000fc800078e0260 */
[----:B------:R-:W-:-:S04]  /*10ed0*/  IMAD.WIDE R94, R247, 0x4, R94 ;  /* 0x00000004f75e7825 */ /* 0x000fc800078e025e */
[C---:B------:R-:W-:Y:S02]  /*10ee0*/  IMAD.WIDE R222, R247.reuse, 0x4, R240 ;  /* 0x00000004f7de7825 */ /* 0x040fe400078e02f0 */
[----:B------:R-:W2:Y:S02]  /*10ef0*/  LDL.LU.64 R240, [R1+0x3e0] ;  /* 0x0003e00001f07983 */ /* 0x000ea40000300a00 */
[C---:B------:R-:W-:Y:S02]  /*10f00*/  IMAD.WIDE R92, R247.reuse, 0x4, R92 ;  /* 0x00000004f75c7825 */ /* 0x040fe400078e025c */
[----:B------:R-:W3:Y:S02]  /*10f10*/  LDL.LU.64 R232, [R1+0x3d8] ;  /* 0x0003d80001e87983 */ /* 0x000ee40000300a00 */
[C---:B------:R-:W-:Y:S02]  /*10f20*/  IMAD.WIDE R90, R247.reuse, 0x4, R90 ;  /* 0x00000004f75a7825 */ /* 0x040fe400078e025a */
[----:B------:R-:W4:Y:S02]  /*10f30*/  LDL.LU.64 R236, [R1+0x3d0] ;  /* 0x0003d00001ec7983 */ /* 0x000f240000300a00 */
[----:B------:R-:W-:-:S02]  /*10f40*/  IMAD.WIDE R88, R247, 0x4, R88 ;  /* 0x00000004f7587825 */ /* 0x000fc400078e0258 */
[----:B------:R-:W4:Y:S02]  /*10f50*/  LDL.LU.64 R244, [R1+0x3c8] ;  /* 0x0003c80001f47983 */ /* 0x000f240000300a00 */
        /* <DEDUP_REMOVED lines=43> */
[----:B------:R-:W-:Y:S02]  /*11210*/  IMAD.WIDE R242, R247, 0x4, R242 ;  /* 0x00000004f7f27825 */ /* 0x000fe400078e02f2 */
[----:B------:R-:W5:Y:S01]  /*11220*/  LDL.LU.64 R246, [R1+0x3e8] ;  /* 0x0003e80001f67983 */ /* 0x000f620000300a00 */
[----:B------:R-:W-:-:S04]  /*11230*/  IADD3 R0, R0, -0x100, RZ ;  /* 0xffffff0000007810 */ /* 0x000fc80007ffe0ff */
[----:B------:R-:W-:Y:S02]  /*11240*/  ISETP.GE.U32.AND P3, PT, R0, 0x7ffffe81, PT ;  /* 0x7ffffe810000780c */ /* 0x000fe40003f66070 */
[----:B------:R-:W1:Y:S04]  /*11250*/  S2R R0, SR_TID.X ;  /* 0x0000000000007919 */ /* 0x000e680000002100 */
[----:B------:R-:W2:Y:S01]  /*11260*/  S2R R235, SR_TID.X ;  /* 0x0000000000eb7919 */ /* 0x000ea20000002100 */
[----:B-1----:R-:W-:-:S05]  /*11270*/  LOP3.LUT R0, R0, 0xff, RZ, 0xc0, !PT ;  /* 0x000000ff00007812 */ /* 0x002fca00078ec0ff */
[----:B------:R-:W-:Y:S02]  /*11280*/  IMAD.SHL.U32 R0, R0, 0x4, RZ ;  /* 0x0000000400007824 */ /* 0x000fe400078e00ff */
[----:B--2---:R-:W-:-:S04]  /*11290*/  IMAD.WIDE R240, R252, 0x4, R240 ;  /* 0x00000004fcf07825 */ /* 0x004fc800078e02f0 */
[----:B---3--:R-:W-:-:S04]  /*112a0*/  IMAD.WIDE R232, R252, 0x4, R232 ;  /* 0x00000004fce87825 */ /* 0x008fc800078e02e8 */
[----:B----4-:R-:W-:-:S04]  /*112b0*/  IMAD.WIDE R236, R252, 0x4, R236 ;  /* 0x00000004fcec7825 */ /* 0x010fc800078e02ec */
[C---:B------:R-:W-:Y:S01]  /*112c0*/  IMAD.WIDE R244, R252.reuse, 0x4, R244 ;  /* 0x00000004fcf47825 */ /* 0x040fe200078e02f4 */
[----:B------:R1:W-:Y:S04]  /*112d0*/  STL.64 [R1+0x38], R240 ;  /* 0x000038f001007387 */ /* 0x0003e80000100a00 */
[----:B------:R2:W-:Y:S04]  /*112e0*/  STL.64 [R1+0x40], R232 ;  /* 0x000040e801007387 */ /* 0x0005e80000100a00 */
[----:B------:R3:W-:Y:S01]  /*112f0*/  STL.64 [R1+0x48], R236 ;  /* 0x000048ec01007387 */ /* 0x0007e20000100a00 */
[----:B-----5:R-:W-:Y:S01]  /*11300*/  IMAD.WIDE R246, R252, 0x4, R246 ;  /* 0x00000004fcf67825 */ /* 0x020fe200078e02f6 */
[----:B------:R-:W-:-:S02]  /*11310*/  LOP3.LUT R252, R0, 0x60, RZ, 0x3c, !PT ;  /* 0x0000006000fc7812 */ /* 0x000fc400078e3cff */
[----:B------:R-:W-:Y:S02]  /*11320*/  LOP3.LUT R0, R235, 0x7f, RZ, 0xc0, !PT ;  /* 0x0000007feb007812 */ /* 0x000fe400078ec0ff */
[----:B------:R-:W-:Y:S01]  /*11330*/  SHF.R.S32.HI R235, RZ, 0x7, R235 ;  /* 0x00000007ffeb7819 */ /* 0x000fe200000114eb */
[----:B------:R4:W-:Y:S02]  /*11340*/  LDGSTS.E [R252+0x3bc00], [R246.64], !P1 ;  /* 0x3bc00000f6fc7fae */ /* 0x0009e4000c921848 */
[----:B------:R-:W-:Y:S01]  /*11350*/  IMAD.SHL.U32 R0, R0, 0x4, RZ ;  /* 0x0000000400007824 */ /* 0x000fe200078e00ff */
[----:B------:R-:W-:Y:S01]  /*11360*/  SGXT R235, R235, 0x1 ;  /* 0x00000001ebeb781a */ /* 0x000fe20000000200 */
[----:B------:R1:W-:Y:S03]  /*11370*/  LDGSTS.E [R252+0x3cc00], [R240.64], !P0 ;  /* 0x3cc00000f0fc7fae */ /* 0x0003e6000c121848 */
[----:B------:R-:W-:Y:S01]  /*11380*/  LOP3.LUT R0, R0, 0x210, R235, 0x78, !PT ;  /* 0x0000021000007812 */ /* 0x000fe200078e78eb */
[----:B------:R2:W-:Y:S04]  /*11390*/  LDGSTS.E [R252+0x3dc00], [R232.64], !P5 ;  /* 0x3dc00000e8fc7fae */ /* 0x0005e8000e921848 */
[----:B------:R3:W-:Y:S04]  /*113a0*/  LDGSTS.E [R252+0x3ec00], [R236.64], !P4 ;  /* 0x3ec00000ecfc7fae */ /* 0x0007e8000e121848 */
[----:B-1----:R-:W5:Y:S04]  /*113b0*/  LDL.LU.64 R240, [R1+0xc90] ;  /* 0x000c900001f07983 */ /* 0x002f680000300a00 */
[----:B------:R1:W-:Y:S04]  /*113c0*/  STL.64 [R1+0x50], R244 ;  /* 0x000050f401007387 */ /* 0x0003e80000100a00 */
[----:B--2---:R-:W2:Y:S04]  /*113d0*/  LDL.LU.64 R232, [R1+0xc88] ;  /* 0x000c880001e87983 */ /* 0x004ea80000300a00 */
[----:B------:R-:W2:Y:S04]  /*113e0*/  LDL.LU R235, [R1+0xc80] ;  /* 0x000c800001eb7983 */ /* 0x000ea80000300800 */
[----:B---3--:R-:W3:Y:S04]  /*113f0*/  LDL.LU.64 R236, [R1+0xc78] ;  /* 0x000c780001ec7983 */ /* 0x008ee80000300a00 */
[----:B------:R1:W-:Y:S04]  /*11400*/  LDGSTS.E [R252+0x3fc00], [R244.64], !P3 ;  /* 0x3fc00000f4fc7fae */ /* 0x0003e8000d921848 */
[----:B------:R-:W0:Y:S04]  /*11410*/  LDGDEPBAR ;  /* 0x00000000000079af */ /* 0x000e280000000000 */
[----:B-1----:R-:W2:Y:S04]  /*11420*/  LDL.LU.64 R244, [R1+0xc70] ;  /* 0x000c700001f47983 */ /* 0x002ea80000300a00 */
[----:B--2---:R-:W-:Y:S04]  /*11430*/  STL [R1+0xc20], R244 ;  /* 0x000c20f401007387 */ /* 0x004fe80000100800 */
[----:B------:R1:W-:Y:S04]  /*11440*/  LDGSTS.E [R0+0x60000], [R244.64], P2 ;  /* 0x60000000f4007fae */ /* 0x0003e80009121848 */
[----:B------:R1:W-:Y:S04]  /*11450*/  STL [R1+0xc18], R245 ;  /* 0x000c18f501007387 */ /* 0x0003e80000100800 */
[----:B---3--:R2:W-:Y:S04]  /*11460*/  LDGSTS.E [R0+0x61000], [R236.64], P2 ;  /* 0x61000000ec007fae */ /* 0x0085e80009121848 */
[----:B------:R3:W-:Y:S04]  /*11470*/  LDGSTS.E [R0+0x62000], [R228.64], P2 ;  /* 0x62000000e4007fae */ /* 0x0007e80009121848 */
[----:B-1----:R-:W4:Y:S04]  /*11480*/  LDL.LU.64 R244, [R1+0x20] ;  /* 0x0000200001f47983 */ /* 0x002f280000300a00 */
[----:B------:R-:W-:Y:S04]  /*11490*/  STL [R1+0xc1c], R236 ;  /* 0x000c1cec01007387 */ /* 0x000fe80000100800 */
[----:B------:R2:W-:Y:S04]  /*114a0*/  STL [R1+0xc10], R237 ;  /* 0x000c10ed01007387 */ /* 0x0005e80000100800 */
[----:B------:R5:W-:Y:S04]  /*114b0*/  LDGSTS.E [R0+0x63000], [R220.64], P2 ;  /* 0x63000000dc007fae */ /* 0x000be80009121848 */
[----:B------:R1:W-:Y:S04]  /*114c0*/  LDGSTS.E [R0+0x64000], [R212.64], P2 ;  /* 0x64000000d4007fae */ /* 0x0003e80009121848 */
[----:B--2---:R-:W2:Y:S04]  /*114d0*/  LDL.LU.64 R236, [R1] ;  /* 0x0000000001ec7983 */ /* 0x004ea80000300a00 */
[----:B------:R3:W-:Y:S04]  /*114e0*/  STL [R1+0xc14], R228 ;  /* 0x000c14e401007387 */ /* 0x0007e80000100800 */
[----:B------:R1:W-:Y:S04]  /*114f0*/  STL [R1+0xc08], R229 ;  /* 0x000c08e501007387 */ /* 0x0003e80000100800 */
[----:B------:R4:W-:Y:S01]  /*11500*/  LDGSTS.E [R0+0x65000], [R204.64], P2 ;  /* 0x65000000cc007fae */ /* 0x0009e20009121848 */
[----:B---3--:R-:W-:-:S03]  /*11510*/  IMAD.MOV.U32 R228, RZ, RZ, R238 ;  /* 0x000000ffffe47224 */ /* 0x008fc600078e00ee */
[----:B------:R3:W-:Y:S01]  /*11520*/  LDGSTS.E [R0+0x66000], [R196.64], P2 ;  /* 0x66000000c4007fae */ /* 0x0007e20009121848 */
[----:B-1----:R-:W-:-:S03]  /*11530*/  IMAD.MOV.U32 R229, RZ, RZ, R239 ;  /* 0x000000ffffe57224 */ /* 0x002fc600078e00ef */
[----:B------:R-:W2:Y:S04]  /*11540*/  LDL.LU.64 R238, [R1+0xc68] ;  /* 0x000c680001ee7983 */ /* 0x000ea80000300a00 */
[----:B------:R5:W-:Y:S04]  /*11550*/  STL [R1+0xc0c], R220 ;  /* 0x000c0cdc01007387 */ /* 0x000be80000100800 */
[----:B------:R1:W-:Y:S04]  /*11560*/  STL [R1+0xc00], R221 ;  /* 0x000c00dd01007387 */ /* 0x0003e80000100800 */
[----:B------:R2:W-:Y:S01]  /*11570*/  LDGSTS.E [R0+0x67000], [R190.64], P2 ;  /* 0x67000000be007fae */ /* 0x0005e20009121848 */
[----:B-----5:R-:W-:-:S03]  /*11580*/  IMAD.MOV.U32 R220, RZ, RZ, R240 ;  /* 0x000000ffffdc7224 */ /* 0x020fc600078e00f0 */
[----:B------:R5:W-:Y:S01]  /*11590*/  LDGSTS.E [R0+0x68000], [R184.64], P2 ;  /* 0x68000000b8007fae */ /* 0x000be20009121848 */
[----:B-1----:R-:W-:-:S03]  /*115a0*/  IMAD.MOV.U32 R221, RZ, RZ, R241 ;  /* 0x000000ffffdd7224 */ /* 0x002fc600078e00f1 */
[----:B------:R-:W2:Y:S04]  /*115b0*/  LDL.LU.64 R240, [R1+0xc60] ;  /* 0x000c600001f07983 */ /* 0x000ea80000300a00 */
[----:B------:R-:W-:Y:S04]  /*115c0*/  STL [R1+0xc04], R212 ;  /* 0x000c04d401007387 */ /* 0x000fe80000100800 */
[----:B------:R1:W-:Y:S04]  /*115d0*/  STL [R1+0xbf8], R213 ;  /* 0x000bf8d501007387 */ /* 0x0003e80000100800 */
[----:B------:R5:W-:Y:S04]  /*115e0*/  LDGSTS.E [R0+0x69000], [R178.64], P2 ;  /* 0x69000000b2007fae */ /* 0x000be80009121848 */
[----:B------:R5:W-:Y:S04]  /*115f0*/  LDGSTS.E [R0+0x6a000], [R172.64], P2 ;  /* 0x6a000000ac007fae */ /* 0x000be80009121848 */
[----:B-1----:R-:W3:Y:S04]  /*11600*/  LDL.LU.64 R212, [R1+0x18] ;  /* 0x0000180001d47983 */ /* 0x002ee80000300a00 */
[----:B------:R4:W-:Y:S04]  /*11610*/  STL [R1+0xbfc], R204 ;  /* 0x000bfccc01007387 */ /* 0x0009e80000100800 */
[----:B------:R1:W-:Y:S04]  /*11620*/  STL [R1+0xbf0], R205 ;  /* 0x000bf0cd01007387 */ /* 0x0003e80000100800 */
[----:B------:R-:W-:Y:S04]  /*11630*/  STL [R1+0xbf4], R196 ;  /* 0x000bf4c401007387 */ /* 0x000fe80000100800 */
[----:B------:R3:W-:Y:S04]  /*11640*/  STL [R1+0xbe8], R197 ;  /* 0x000be8c501007387 */ /* 0x0007e80000100800 */
[----:B------:R-:W-:Y:S04]  /*11650*/  STL [R1+0xbec], R190 ;  /* 0x000becbe01007387 */ /* 0x000fe80000100800 */
        /* <DEDUP_REMOVED lines=49> */
[----:B----4-:R-:W1:Y:S04]  /*11970*/  S2R R204, SR_TID.X ;  /* 0x0000000000cc7919 */ /* 0x010e680000002100 */
[----:B------:R5:W-:Y:S04]  /*11980*/  LDGSTS.E [R0+0x6b000], [R166.64], P2 ;  /* 0x6b000000a6007fae */ /* 0x000be80009121848 */
[----:B------:R5:W-:Y:S04]  /*11990*/  LDGSTS.E [R0+0x6c000], [R158.64], P2 ;  /* 0x6c0000009e007fae */ /* 0x000be80009121848 */
[----:B------:R5:W-:Y:S04]  /*119a0*/  LDGSTS.E [R0+0x6d000], [R150.64], P2 ;  /* 0x6d00000096007fae */ /* 0x000be80009121848 */
[----:B------:R5:W-:Y:S04]  /*119b0*/  LDGSTS.E [R0+0x6e000], [R142.64], P2 ;  /* 0x6e0000008e007fae */ /* 0x000be80009121848 */
[----:B------:R5:W-:Y:S04]  /*119c0*/  LDGSTS.E [R0+0x6f000], [R134.64], P2 ;  /* 0x6f00000086007fae */ /* 0x000be80009121848 */
[----:B--2---:R-:W-:Y:S04]  /*119d0*/  STL [R1+0xb20], R240 ;  /* 0x000b20f001007387 */ /* 0x004fe80000100800 */
        /* <DEDUP_REMOVED lines=36> */
[----:B------:R-:W-:Y:S01]  /*11c20*/  STL [R1+0xa88], R109 ;  /* 0x000a886d01007387 */ /* 0x000fe20000100800 */
[----:B-1----:R-:W-:-:S03]  /*11c30*/  LOP3.LUT R205, R204, 0x7f, RZ, 0xc0, !PT ;  /* 0x0000007fcccd7812 */ /* 0x002fc600078ec0ff */
[----:B------:R-:W-:Y:S04]  /*11c40*/  STL [R1+0xa8c], R100 ;  /* 0x000a8c6401007387 */ /* 0x000fe80000100800 */
[----:B------:R-:W-:Y:S01]  /*11c50*/  STL [R1+0xa80], R101 ;  /* 0x000a806501007387 */ /* 0x000fe20000100800 */
[----:B------:R-:W-:-:S03]  /*11c60*/  SHF.R.S32.HI R204, RZ, 0x7, R204 ;  /* 0x00000007ffcc7819 */ /* 0x000fc600000114cc */
[----:B------:R-:W-:Y:S04]  /*11c70*/  STL [R1+0xa84], R92 ;  /* 0x000a845c01007387 */ /* 0x000fe80000100800 */
[----:B------:R-:W-:Y:S04]  /*11c80*/  STL [R1+0xa78], R93 ;  /* 0x000a785d01007387 */ /* 0x000fe80000100800 */
[----:B------:R-:W-:Y:S01]  /*11c90*/  STL [R1+0xa7c], R84 ;  /* 0x000a7c5401007387 */ /* 0x000fe20000100800 */
[----:B------:R-:W-:-:S03]  /*11ca0*/  IMAD.SHL.U32 R205, R205, 0x4, RZ ;  /* 0x00000004cdcd7824 */ /* 0x000fc600078e00ff */
[----:B------:R-:W-:Y:S01]  /*11cb0*/  STL [R1+0xa70], R85 ;  /* 0x000a705501007387 */ /* 0x000fe20000100800 */
[----:B------:R-:W-:-:S03]  /*11cc0*/  SGXT R204, R204, 0x1 ;  /* 0x00000001cccc781a */ /* 0x000fc60000000200 */
[----:B------:R-:W-:Y:S04]  /*11cd0*/  STL [R1+0xa74], R76 ;  /* 0x000a744c01007387 */ /* 0x000fe80000100800 */
[----:B------:R-:W-:Y:S04]  /*11ce0*/  STL [R1+0xa68], R77 ;  /* 0x000a684d01007387 */ /* 0x000fe80000100800 */
[----:B------:R-:W-:Y:S04]  /*11cf0*/  STL [R1+0xa6c], R68 ;  /* 0x000a6c4401007387 */ /* 0x000fe80000100800 */
[----:B------:R5:W-:Y:S04]  /*11d00*/  LDGSTS.E [R0+0x70000], [R126.64], P2 ;  /* 0x700000007e007fae */ /* 0x000be80009121848 */
[----:B------:R-:W-:Y:S01]  /*11d10*/  STL [R1+0xa60], R69 ;  /* 0x000a604501007387 */ /* 0x000fe20000100800 */
[----:B---3--:R-:W-:-:S03]  /*11d20*/  LOP3.LUT R197, R205, 0x210, R204, 0x78, !PT ;  /* 0x00000210cdc57812 */ /* 0x008fc600078e78cc */
[----:B------:R5:W-:Y:S04]  /*11d30*/  LDGSTS.E [R0+0x71000], [R118.64], P2 ;  /* 0x7100000076007fae */ /* 0x000be80009121848 */
[----:B------:R-:W-:Y:S04]  /*11d40*/  STL [R1+0xa64], R60 ;  /* 0x000a643c01007387 */ /* 0x000fe80000100800 */
        /* <DEDUP_REMOVED lines=8> */
[----:B------:R-:W5:Y:S04]  /*11dd0*/  S2R R205, SR_TID.X ;  /* 0x0000000000cd7919 */ /* 0x000f680000002100 */
[----:B------:R5:W-:Y:S04]  /*11de0*/  LDGSTS.E [R0+0x76000], [R78.64], P2 ;  /* 0x760000004e007fae */ /* 0x000be80009121848 */
[----:B------:R-:W-:Y:S04]  /*11df0*/  STL [R1+0xa48], R45 ;  /* 0x000a482d01007387 */ /* 0x000fe80000100800 */
[----:B------:R5:W-:Y:S04]  /*11e00*/  LDGSTS.E [R0+0x77000], [R70.64], P2 ;  /* 0x7700000046007fae */ /* 0x000be80009121848 */
[----:B------:R-:W-:Y:S01]  /*11e10*/  STL [R1+0xa4c], R36 ;  /* 0x000a4c2401007387 */ /* 0x000fe20000100800 */
[----:B------:R-:W-:-:S03]  /*11e20*/  LOP3.LUT R197, R197, 0x20, RZ, 0x3c, !PT ;  /* 0x00000020c5c57812 */ /* 0x000fc600078e3cff */
        /* <DEDUP_REMOVED lines=35> */
[----:B------:R-:W-:Y:S01]  /*12060*/  STL [R1+0xa04], R208 ;  /* 0x000a04d001007387 */ /* 0x000fe20000100800 */
[----:B-----5:R-:W-:-:S03]  /*12070*/  LOP3.LUT R0, R205, 0x7f, RZ, 0xc0, !PT ;  /* 0x0000007fcd007812 */ /* 0x020fc600078ec0ff */
[----:B------:R1:W-:Y:S04]  /*12080*/  LDGSTS.E [R197+0x6a400], [R170.64], P2 ;  /* 0x6a400000aac57fae */ /* 0x0003e80009121848 */
[----:B------:R-:W-:Y:S04]  /*12090*/  STL [R1+0x9f8], R209 ;  /* 0x0009f8d101007387 */ /* 0x000fe80000100800 */
[----:B------:R1:W-:Y:S04]  /*120a0*/  LDGSTS.E [R197+0x6b400], [R164.64], P2 ;  /* 0x6b400000a4c57fae */ /* 0x0003e80009121848 */
[----:B------:R-:W-:Y:S01]  /*120b0*/  STL [R1+0x9fc], R200 ;  /* 0x0009fcc801007387 */ /* 0x000fe20000100800 */
[----:B------:R-:W-:-:S03]  /*120c0*/  SHF.R.S32.HI R205, RZ, 0x7, R205 ;  /* 0x00000007ffcd7819 */ /* 0x000fc600000114cd */
[----:B------:R1:W-:Y:S04]  /*120d0*/  LDGSTS.E [R197+0x6c400], [R156.64], P2 ;  /* 0x6c4000009cc57fae */ /* 0x0003e80009121848 */
[----:B------:R-:W-:Y:S04]  /*120e0*/  STL [R1+0x9f0], R201 ;  /* 0x0009f0c901007387 */ /* 0x000fe80000100800 */
[----:B------:R1:W-:Y:S04]  /*120f0*/  LDGSTS.E [R197+0x6d400], [R148.64], P2 ;  /* 0x6d40000094c57fae */ /* 0x0003e80009121848 */
[----:B------:R-:W-:Y:S04]  /*12100*/  STL [R1+0x9f4], R192 ;  /* 0x0009f4c001007387 */ /* 0x000fe80000100800 */
[----:B------:R1:W-:Y:S04]  /*12110*/  LDGSTS.E [R197+0x6e400], [R140.64], P2 ;  /* 0x6e4000008cc57fae */ /* 0x0003e80009121848 */
[----:B------:R-:W-:Y:S01]  /*12120*/  STL [R1+0x9e8], R193 ;  /* 0x0009e8c101007387 */ /* 0x000fe20000100800 */
[----:B------:R-:W-:-:S03]  /*12130*/  IMAD.SHL.U32 R0, R0, 0x4, RZ ;  /* 0x0000000400007824 */ /* 0x000fc600078e00ff */
[----:B------:R1:W-:Y:S04]  /*12140*/  LDGSTS.E [R197+0x6f400], [R132.64], P2 ;  /* 0x6f40000084c57fae */ /* 0x0003e80009121848 */
[----:B------:R-:W-:Y:S01]  /*12150*/  STL [R1+0x9ec], R186 ;  /* 0x0009ecba01007387 */ /* 0x000fe20000100800 */
[----:B------:R-:W-:-:S03]  /*12160*/  SGXT R204, R205, 0x1 ;  /* 0x00000001cdcc781a */ /* 0x000fc60000000200 */
        /* <DEDUP_REMOVED lines=8> */
[----:B------:R-:W-:-:S03]  /*121f0*/  LOP3.LUT R205, R0, 0x210, R204, 0x78, !PT ;  /* 0x0000021000cd7812 */ /* 0x000fc600078e78cc */
        /* <DEDUP_REMOVED lines=88> */
[----:B------:R3:W-:Y:S04]  /*12780*/  STL [R1+0x93c], R2 ;  /* 0x00093c0201007387 */ /* 0x0007e80000100800 */
[----:B------:R-:W-:Y:S04]  /*12790*/  STL [R1+0x938], R3 ;  /* 0x0009380301007387 */ /* 0x000fe80000100800 */
[----:B------:R-:W-:Y:S01]  /*127a0*/  STL [R1+0x8ac], R212 ;  /* 0x0008acd401007387 */ /* 0x000fe20000100800 */
[----:B---3--:R-:W-:-:S05]  /*127b0*/  IMAD.MOV.U32 R2, RZ, RZ, R213 ;  /* 0x000000ffff027224 */ /* 0x008fca00078e00d5 */
[----:B------:R3:W-:Y:S04]  /*127c0*/  STL [R1+0x8a8], R2 ;  /* 0x0008a80201007387 */ /* 0x0007e80000100800 */
[----:B------:R-:W-:Y:S01]  /*127d0*/  STL [R1+0x8b4], R220 ;  /* 0x0008b4dc01007387 */ /* 0x000fe20000100800 */
[----:B---3--:R-:W-:-:S05]  /*127e0*/  IMAD.MOV.U32 R2, RZ, RZ, R221 ;  /* 0x000000ffff027224 */ /* 0x008fca00078e00dd */
[----:B------:R3:W-:Y:S04]  /*127f0*/  STL [R1+0x8b0], R2 ;  /* 0x0008b00201007387 */ /* 0x0007e80000100800 */
[----:B------:R-:W-:Y:S01]  /*12800*/  STL [R1+0x8bc], R228 ;  /* 0x0008bce401007387 */ /* 0x000fe20000100800 */
[----:B---3--:R-:W-:-:S05]  /*12810*/  IMAD.MOV.U32 R2, RZ, RZ, R229 ;  /* 0x000000ffff027224 */ /* 0x008fca00078e00e5 */
[----:B------:R3:W-:Y:S04]  /*12820*/  STL [R1+0x8b8], R2 ;  /* 0x0008b80201007387 */ /* 0x0007e80000100800 */
[----:B------:R4:W-:Y:S01]  /*12830*/  STL [R1+0x8c4], R236 ;  /* 0x0008c4ec01007387 */ /* 0x0009e20000100800 */
[----:B---3--:R-:W-:-:S05]  /*12840*/  IMAD.MOV.U32 R2, RZ, RZ, R237 ;  /* 0x000000ffff027224 */ /* 0x008fca00078e00ed */
        /* <DEDUP_REMOVED lines=28> */
[----:B------:R-:W-:-:S03]  /*12a10*/  LOP3.LUT R0, R0, 0x210, R204, 0x78, !PT ;  /* 0x0000021000007812 */ /* 0x000fc600078e78cc */
[----:B------:R-:W-:Y:S04]  /*12a20*/  STL [R1+0x890], R113 ;  /* 0x0008907101007387 */ /* 0x000fe80000100800 */
[----:B------:R-:W-:Y:S04]  /*12a30*/  STL [R1+0x894], R104 ;  /* 0x0008946801007387 */ /* 0x000fe80000100800 */
[----:B------:R-:W-:Y:S04]  /*12a40*/  STL [R1+0x888], R105 ;  /* 0x0008886901007387 */ /* 0x000fe80000100800 */
[----:B------:R-:W-:Y:S01]  /*12a50*/  STL [R1+0x88c], R96 ;  /* 0x00088c6001007387 */ /* 0x000fe20000100800 */
[----:B------:R-:W-:-:S03]  /*12a60*/  LOP3.LUT R0, R0, 0x60, RZ, 0x3c, !PT ;  /* 0x0000006000007812 */ /* 0x000fc600078e3cff */
        /* <DEDUP_REMOVED lines=15> */
[----:B-1----:R-:W3:Y:S04]  /*12b60*/  LDL.LU.64 R228, [R1+0x428] ;  /* 0x0004280001e47983 */ /* 0x002ee80000300a00 */
[----:B------:R-:W-:Y:S04]  /*12b70*/  STL [R1+0x838], R48 ;  /* 0x0008383001007387 */ /* 0x000fe80000100800 */
[----:B------:R-:W-:Y:S04]  /*12b80*/  STL [R1+0x834], R49 ;  /* 0x0008343101007387 */ /* 0x000fe80000100800 */
[----:B----4-:R-:W4:Y:S04]  /*12b90*/  LDL.LU.64 R236, [R1+0x30] ;  /* 0x0000300001ec7983 */ /* 0x010f280000300a00 */
[----:B------:R-:W-:Y:S04]  /*12ba0*/  STL [R1+0x840], R40 ;  /* 0x0008402801007387 */ /* 0x000fe80000100800 */
[----:B------:R-:W4:Y:S04]  /*12bb0*/  LDL.LU.64 R172, [R1+0x28] ;  /* 0x0000280001ac7983 */ /* 0x000f280000300a00 */
[----:B------:R-:W-:Y:S04]  /*12bc0*/  STL [R1+0x83c], R41 ;  /* 0x00083c2901007387 */ /* 0x000fe80000100800 */
[----:B------:R-:W-:Y:S04]  /*12bd0*/  STL [R1+0x848], R32 ;  /* 0x0008482001007387 */ /* 0x000fe80000100800 */
[----:B------:R-:W-:Y:S04]  /*12be0*/  STL [R1+0x844], R33 ;  /* 0x0008442101007387 */ /* 0x000fe80000100800 */
[----:B------:R-:W4:Y:S04]  /*12bf0*/  LDL.LU.64 R178, [R1+0x3a0] ;  /* 0x0003a00001b27983 */ /* 0x000f280000300a00 */
[----:B------:R-:W-:Y:S04]  /*12c00*/  STL [R1+0x850], R24 ;  /* 0x0008501801007387 */ /* 0x000fe80000100800 */
[----:B-----5:R-:W5:Y:S04]  /*12c10*/  LDL.LU.64 R220, [R1+0x380] ;  /* 0x0003800001dc7983 */ /* 0x020f680000300a00 */
[----:B------:R-:W-:Y:S04]  /*12c20*/  STL [R1+0x84c], R25 ;  /* 0x00084c1901007387 */ /* 0x000fe80000100800 */
[----:B------:R-:W5:Y:S04]  /*12c30*/  LDL.LU.64 R184, [R1+0x360] ;  /* 0x0003600001b87983 */ /* 0x000f680000300a00 */
[----:B------:R-:W-:Y:S04]  /*12c40*/  STL [R1+0x858], R16 ;  /* 0x0008581001007387 */ /* 0x000fe80000100800 */
[----:B------:R-:W-:Y:S04]  /*12c50*/  STL [R1+0x854], R17 ;  /* 0x0008541101007387 */ /* 0x000fe80000100800 */
[----:B------:R-:W5:Y:S04]  /*12c60*/  LDL.LU.64 R190, [R1+0x340] ;  /* 0x0003400001be7983 */ /* 0x000f680000300a00 */
        /* <DEDUP_REMOVED lines=9> */
[----:B------:R-:W-:Y:S04]  /*12d00*/  STL [R1+0x860], R8 ;  /* 0x0008600801007387 */ /* 0x000fe80000100800 */
[----:B------:R1:W-:Y:S04]  /*12d10*/  LDGSTS.E [R0+0x6dc00], [R144.64], P2 ;  /* 0x6dc0000090007fae */ /* 0x0003e80009121848 */
[----:B------:R-:W5:Y:S04]  /*12d20*/  LDL.LU.64 R196, [R1+0x320] ;  /* 0x0003200001c47983 */ /* 0x000f680000300a00 */
[----:B------:R1:W-:Y:S04]  /*12d30*/  LDGSTS.E [R0+0x6ec00], [R136.64], P2 ;  /* 0x6ec0000088007fae */ /* 0x0003e80009121848 */
[----:B------:R1:W-:Y:S04]  /*12d40*/  LDGSTS.E [R0+0x6fc00], [R128.64], P2 ;  /* 0x6fc0000080007fae */ /* 0x0003e80009121848 */
[----:B------:R1:W-:Y:S04]  /*12d50*/  LDGSTS.E [R0+0x70c00], [R120.64], P2 ;  /* 0x70c0000078007fae */ /* 0x0003e80009121848 */
[----:B------:R1:W-:Y:S04]  /*12d60*/  LDGSTS.E [R0+0x71c00], [R112.64], P2 ;  /* 0x71c0000070007fae */ /* 0x0003e80009121848 */
[----:B------:R1:W-:Y:S04]  /*12d70*/  LDGSTS.E [R0+0x72c00], [R104.64], P2 ;  /* 0x72c0000068007fae */ /* 0x0003e80009121848 */
[----:B------:R-:W-:Y:S04]  /*12d80*/  STL [R1+0x85c], R9 ;  /* 0x00085c0901007387 */ /* 0x000fe80000100800 */
[----:B------:R1:W-:Y:S04]  /*12d90*/  LDGSTS.E [R0+0x73c00], [R96.64], P2 ;  /* 0x73c0000060007fae */ /* 0x0003e80009121848 */
[----:B--2---:R-:W2:Y:S04]  /*12da0*/  LDL.LU.64 R204, [R1+0x300] ;  /* 0x0003000001cc7983 */ /* 0x004ea80000300a00 */
[----:B------:R1:W-:Y:S04]  /*12db0*/  LDGSTS.E [R0+0x74c00], [R88.64], P2 ;  /* 0x74c0000058007fae */ /* 0x0003e80009121848 */
[----:B------:R1:W-:Y:S04]  /*12dc0*/  LDGSTS.E [R0+0x75c00], [R80.64], P2 ;  /* 0x75c0000050007fae */ /* 0x0003e80009121848 */
[----:B------:R1:W-:Y:S04]  /*12dd0*/  LDGSTS.E [R0+0x76c00], [R72.64], P2 ;  /* 0x76c0000048007fae */ /* 0x0003e80009121848 */
[----:B------:R1:W-:Y:S04]  /*12de0*/  LDGSTS.E [R0+0x77c00], [R64.64], P2 ;  /* 0x77c0000040007fae */ /* 0x0003e80009121848 */
[----:B------:R-:W-:Y:S04]  /*12df0*/  STL [R1+0x868], R242 ;  /* 0x000868f201007387 */ /* 0x000fe80000100800 */
[----:B------:R1:W-:Y:S04]  /*12e00*/  LDGSTS.E [R0+0x78c00], [R56.64], P2 ;  /* 0x78c0000038007fae */ /* 0x0003e80009121848 */
[----:B------:R-:W-:Y:S04]  /*12e10*/  STL [R1+0x864], R243 ;  /* 0x000864f301007387 */ /* 0x000fe80000100800 */
[----:B------:R1:W-:Y:S04]  /*12e20*/  LDGSTS.E [R0+0x79c00], [R48.64], P2 ;  /* 0x79c0000030007fae */ /* 0x0003e80009121848 */
[----:B------:R-:W2:Y:S04]  /*12e30*/  LDL.LU.64 R212, [R1+0x2e0] ;  /* 0x0002e00001d47983 */ /* 0x000ea80000300a00 */
[----:B------:R1:W-:Y:S04]  /*12e40*/  LDGSTS.E [R0+0x7ac00], [R40.64], P2 ;  /* 0x7ac0000028007fae */ /* 0x0003e80009121848 */
[----:B------:R1:W-:Y:S04]  /*12e50*/  LDGSTS.E [R0+0x7bc00], [R32.64], P2 ;  /* 0x7bc0000020007fae */ /* 0x0003e80009121848 */
[----:B------:R1:W-:Y:S04]  /*12e60*/  LDGSTS.E [R0+0x7cc00], [R24.64], P2 ;  /* 0x7cc0000018007fae */ /* 0x0003e80009121848 */
[----:B------:R1:W-:Y:S04]  /*12e70*/  LDGSTS.E [R0+0x7dc00], [R16.64], P2 ;  /* 0x7dc0000010007fae */ /* 0x0003e80009121848 */
[----:B------:R1:W-:Y:S04]  /*12e80*/  LDGSTS.E [R0+0x7ec00], [R8.64], P2 ;  /* 0x7ec0000008007fae */ /* 0x0003e80009121848 */
[----:B------:R1:W-:Y:S01]  /*12e90*/  LDGSTS.E [R0+0x7fc00], [R242.64], P2 ;  /* 0x7fc00000f2007fae */ /* 0x0003e20009121848 */
[----:B------:R-:W-:-:S03]  /*12ea0*/  IMAD.MOV.U32 R252, RZ, RZ, c[0x0][0x188] ;  /* 0x00006200fffc7624 */ /* 0x000fc600078e00ff */
[----:B------:R-:W0:Y:S04]  /*12eb0*/  LDGDEPBAR ;  /* 0x00000000000079af */ /* 0x000e280000000000 */
[----:B---3--:R3:W-:Y:S01]  /*12ec0*/  STL [R1+0x428], R228 ;  /* 0x000428e401007387 */ /* 0x0087e20000100800 */
[----:B-1----:R-:W-:-:S03]  /*12ed0*/  IMAD.MOV.U32 R0, RZ, RZ, R229 ;  /* 0x000000ffff007224 */ /* 0x002fc600078e00e5 */
[----:B---3--:R-:W3:Y:S04]  /*12ee0*/  LDL.LU.64 R228, [R1+0x2c0] ;  /* 0x0002c00001e47983 */ /* 0x008ee80000300a00 */
[----:B------:R1:W-:Y:S04]  /*12ef0*/  STL [R1+0x424], R0 ;  /* 0x0004240001007387 */ /* 0x0003e80000100800 */
[----:B----4-:R4:W-:Y:S01]  /*12f00*/  STL [R1+0x430], R236 ;  /* 0x000430ec01007387 */ /* 0x0109e20000100800 */
[----:B-1----:R-:W-:-:S03]  /*12f10*/  IMAD.MOV.U32 R0, RZ, RZ, R237 ;  /* 0x000000ffff007224 */ /* 0x002fc600078e00ed */
[----:B----4-:R-:W4:Y:S04]  /*12f20*/  LDL.LU.64 R236, [R1+0x2a0] ;  /* 0x0002a00001ec7983 */ /* 0x010f280000300a00 */
[----:B------:R1:W-:Y:S04]  /*12f30*/  STL [R1+0x42c], R0 ;  /* 0x00042c0001007387 */ /* 0x0003e80000100800 */
[----:B------:R1:W-:Y:S02]  /*12f40*/  STL [R1+0x438], R172 ;  /* 0x000438ac01007387 */ /* 0x0003e40000100800 */
[----:B-1----:R-:W-:-:S02]  /*12f50*/  IMAD.MOV.U32 R0, RZ, RZ, R173 ;  /* 0x000000ffff007224 */ /* 0x002fc400078e00ad */
[----:B------:R-:W4:Y:S04]  /*12f60*/  LDL.LU.64 R172, [R1+0x280] ;  /* 0x0002800001ac7983 */ /* 0x000f280000300a00 */
        /* <DEDUP_REMOVED lines=9> */
[----:B-----5:R5:W-:Y:S01]  /*13000*/  STL [R1+0x468], R220 ;  /* 0x000468dc01007387 */ /* 0x020be20000100800 */
[----:B-1----:R-:W-:-:S03]  /*13010*/  IMAD.MOV.U32 R0, RZ, RZ, R221 ;  /* 0x000000ffff007224 */ /* 0x002fc600078e00dd */
[----:B-----5:R-:W5:Y:S04]  /*13020*/  LDL.LU.64 R220, [R1+0x220] ;  /* 0x0002200001dc7983 */ /* 0x020f680000300a00 */
[----:B------:R1:W-:Y:S04]  /*13030*/  STL [R1+0x464], R0 ;  /* 0x0004640001007387 */ /* 0x0003e80000100800 */
[----:B------:R1:W-:Y:S02]  /*13040*/  STL [R1+0x488], R184 ;  /* 0x000488b801007387 */ /* 0x0003e40000100800 */
[----:B-1----:R-:W-:-:S02]  /*13050*/  IMAD.MOV.U32 R0, RZ, RZ, R185 ;  /* 0x000000ffff007224 */ /* 0x002fc400078e00b9 */
[----:B------:R-:W5:Y:S04]  /*13060*/  LDL.LU.64 R184, [R1+0x200] ;  /* 0x0002000001b87983 */ /* 0x000f680000300a00 */
        /* <DEDUP_REMOVED lines=9> */
[----:B--2---:R2:W-:Y:S01]  /*13100*/  STL [R1+0x4e8], R204 ;  /* 0x0004e8cc01007387 */ /* 0x0045e20000100800 */
[----:B-1----:R-:W-:-:S03]  /*13110*/  IMAD.MOV.U32 R0, RZ, RZ, R205 ;  /* 0x000000ffff007224 */ /* 0x002fc600078e00cd */
[----:B--2---:R-:W2:Y:S04]  /*13120*/  LDL.LU.64 R204, [R1+0x1a0] ;  /* 0x0001a00001cc7983 */ /* 0x004ea80000300a00 */
[----:B------:R1:W-:Y:S04]  /*13130*/  STL [R1+0x4e4], R0 ;  /* 0x0004e40001007387 */ /* 0x0003e80000100800 */
[----:B------:R1:W-:Y:S02]  /*13140*/  STL [R1+0x508], R212 ;  /* 0x000508d401007387 */ /* 0x0003e40000100800 */
[----:B-1----:R-:W-:-:S02]  /*13150*/  IMAD.MOV.U32 R0, RZ, RZ, R213 ;  /* 0x000000ffff007224 */ /* 0x002fc400078e00d5 */
[----:B------:R-:W2:Y:S04]  /*13160*/  LDL.LU.64 R212, [R1+0x180] ;  /* 0x0001800001d47983 */ /* 0x000ea80000300a00 */
[----:B------:R1:W-:Y:S04]  /*13170*/  STL [R1+0x504], R0 ;  /* 0x0005040001007387 */ /* 0x0003e80000100800 */
        /* <DEDUP_REMOVED lines=288> */
[----:B------:R1:W-:Y:S04]  /*14380*/  STL [R1+0x678], R184 ;  /* 0x000678b801007387 */ /* 0x0003e80000100800 */
[----:B------:R-:W5:Y:S01]  /*14390*/  LDL.LU.64 R166, [R1+0x7d8] ;  /* 0x0007d80001a67983 */ /* 0x000f620000300a00 */
[----:B-1----:R-:W-:-:S05]  /*143a0*/  IMAD.MOV.U32 R0, RZ, RZ, R185 ;  /* 0x000000ffff007224 */ /* 0x002fca00078e00b9 */
[----:B------:R1:W-:Y:S04]  /*143b0*/  STL [R1+0x674], R0 ;  /* 0x0006740001007387 */ /* 0x0003e80000100800 */
[----:B------:R-:W-:Y:S04]  /*143c0*/  STL [R1+0x698], R190 ;  /* 0x000698be01007387 */ /* 0x000fe80000100800 */
[----:B------:R-:W5:Y:S01]  /*143d0*/  LDL.LU.64 R184, [R1+0x7f8] ;  /* 0x0007f80001b87983 */ /* 0x000f620000300a00 */
[----:B-1----:R-:W-:-:S05]  /*143e0*/  IMAD.MOV.U32 R0, RZ, RZ, R191 ;  /* 0x000000ffff007224 */ /* 0x002fca00078e00bf */
[----:B------:R1:W-:Y:S02]  /*143f0*/  STL [R1+0x694], R0 ;  /* 0x0006940001007387 */ /* 0x0003e40000100800 */
[----:B-1----:R-:W-:Y:S02]  /*14400*/  IMAD.MOV.U32 R0, RZ, RZ, R197 ;  /* 0x000000ffff007224 */ /* 0x002fe400078e00c5 */
[----:B------:R-:W-:Y:S04]  /*14410*/  STL [R1+0x6b8], R196 ;  /* 0x0006b8c401007387 */ /* 0x000fe80000100800 */
[----:B------:R-:W5:Y:S04]  /*14420*/  LDL.LU.64 R190, [R1+0x818] ;  /* 0x0008180001be7983 */ /* 0x000f680000300a00 */
[----:B------:R1:W-:Y:S04]  /*14430*/  STL [R1+0x6b4], R0 ;  /* 0x0006b40001007387 */ /* 0x0003e80000100800 */
[----:B--2---:R2:W-:Y:S01]  /*14440*/  STL [R1+0x6d8], R204 ;  /* 0x0006d8cc01007387 */ /* 0x0045e20000100800 */
[----:B-1----:R-:W-:-:S03]  /*14450*/  IMAD.MOV.U32 R0, RZ, RZ, R205 ;  /* 0x000000ffff007224 */ /* 0x002fc600078e00cd */
[----:B------:R-:W5:Y:S04]  /*14460*/  LDL.LU.64 R196, [R1+0x388] ;  /* 0x0003880001c47983 */ /* 0x000f680000300a00 */
[----:B------:R-:W-:Y:S04]  /*14470*/  STL [R1+0x6f8], R212 ;  /* 0x0006f8d401007387 */ /* 0x000fe80000100800 */
[----:B------:R1:W-:Y:S04]  /*14480*/  STL [R1+0x6d4], R0 ;  /* 0x0006d40001007387 */ /* 0x0003e80000100800 */
[----:B--2---:R-:W2:Y:S01]  /*14490*/  LDL.LU.64 R204, [R1+0x368] ;  /* 0x0003680001cc7983 */ /* 0x004ea20000300a00 */
[----:B-1----:R-:W-:-:S03]  /*144a0*/  IMAD.MOV.U32 R0, RZ, RZ, R213 ;  /* 0x000000ffff007224 */ /* 0x002fc600078e00d5 */
[----:B---3--:R-:W-:Y:S04]  /*144b0*/  STL [R1+0x718], R228 ;  /* 0x000718e401007387 */ /* 0x008fe80000100800 */
[----:B------:R1:W-:Y:S04]  /*144c0*/  STL [R1+0x6f4], R0 ;  /* 0x0006f40001007387 */ /* 0x0003e80000100800 */
[----:B------:R-:W3:Y:S01]  /*144d0*/  LDL.LU.64 R212, [R1+0x348] ;  /* 0x0003480001d47983 */ /* 0x000ee20000300a00 */
[----:B-1----:R-:W-:-:S05]  /*144e0*/  IMAD.MOV.U32 R0, RZ, RZ, R229 ;  /* 0x000000ffff007224 */ /* 0x002fca00078e00e5 */
[----:B------:R1:W-:Y:S04]  /*144f0*/  STL [R1+0x714], R0 ;  /* 0x0007140001007387 */ /* 0x0003e80000100800 */
[----:B----4-:R4:W-:Y:S04]  /*14500*/  STL [R1+0x738], R236 ;  /* 0x000738ec01007387 */ /* 0x0109e80000100800 */
[----:B------:R-:W3:Y:S01]  /*14510*/  LDL.LU.64 R228, [R1+0x328] ;  /* 0x0003280001e47983 */ /* 0x000ee20000300a00 */
[----:B-1----:R-:W-:-:S05]  /*14520*/  IMAD.MOV.U32 R0, RZ, RZ, R237 ;  /* 0x000000ffff007224 */ /* 0x002fca00078e00ed */
[----:B------:R1:W-:Y:S04]  /*14530*/  STL [R1+0x734], R0 ;  /* 0x0007340001007387 */ /* 0x0003e80000100800 */
[----:B------:R-:W-:Y:S04]  /*14540*/  STL [R1+0x758], R172 ;  /* 0x000758ac01007387 */ /* 0x000fe80000100800 */
[----:B----4-:R-:W4:Y:S01]  /*14550*/  LDL.LU.64 R236, [R1+0x308] ;  /* 0x0003080001ec7983 */ /* 0x010f220000300a00 */
[----:B-1----:R-:W-:-:S03]  /*14560*/  IMAD.MOV.U32 R0, RZ, RZ, R173 ;  /* 0x000000ffff007224 */ /* 0x002fc600078e00ad */
[----:B------:R-:W-:Y:S04]  /*14570*/  STL [R1+0x778], R244 ;  /* 0x000778f401007387 */ /* 0x000fe80000100800 */
[----:B------:R1:W-:Y:S02]  /*14580*/  STL [R1+0x754], R0 ;  /* 0x0007540001007387 */ /* 0x0003e40000100800 */
[----:B-1----:R-:W-:Y:S02]  /*14590*/  IMAD.MOV.U32 R0, RZ, RZ, R245 ;  /* 0x000000ffff007224 */ /* 0x002fe400078e00f5 */
[----:B------:R-:W4:Y:S04]  /*145a0*/  LDL.LU.64 R244, [R1+0x2e8] ;  /* 0x0002e80001f47983 */ /* 0x000f280000300a00 */
[----:B------:R1:W-:Y:S04]  /*145b0*/  STL [R1+0x774], R0 ;  /* 0x0007740001007387 */ /* 0x0003e80000100800 */
[----:B------:R5:W-:Y:S04]  /*145c0*/  STL [R1+0x798], R178 ;  /* 0x000798b201007387 */ /* 0x000be80000100800 */
[----:B------:R-:W4:Y:S01]  /*145d0*/  LDL.LU.64 R172, [R1+0x2c8] ;  /* 0x0002c80001ac7983 */ /* 0x000f220000300a00 */
[----:B-1----:R-:W-:-:S03]  /*145e0*/  IMAD.MOV.U32 R0, RZ, RZ, R179 ;  /* 0x000000ffff007224 */ /* 0x002fc600078e00b3 */
[----:B-----5:R-:W-:Y:S04]  /*145f0*/  STL [R1+0x7b8], R220 ;  /* 0x0007b8dc01007387 */ /* 0x020fe80000100800 */
[----:B------:R1:W-:Y:S04]  /*14600*/  STL [R1+0x794], R0 ;  /* 0x0007940001007387 */ /* 0x0003e80000100800 */
[----:B------:R-:W5:Y:S01]  /*14610*/  LDL.LU.64 R178, [R1+0x2a8] ;  /* 0x0002a80001b27983 */ /* 0x000f620000300a00 */
[----:B-1----:R-:W-:-:S03]  /*14620*/  IMAD.MOV.U32 R0, RZ, RZ, R221 ;  /* 0x000000ffff007224 */ /* 0x002fc600078e00dd */
[----:B------:R-:W-:Y:S04]  /*14630*/  STL [R1+0x7d8], R166 ;  /* 0x0007d8a601007387 */ /* 0x000fe80000100800 */
[----:B------:R1:W-:Y:S04]  /*14640*/  STL [R1+0x7b4], R0 ;  /* 0x0007b40001007387 */ /* 0x0003e80000100800 */
[----:B------:R-:W5:Y:S01]  /*14650*/  LDL.LU.64 R220, [R1+0x288] ;  /* 0x0002880001dc7983 */ /* 0x000f620000300a00 */
[----:B-1----:R-:W-:-:S03]  /*14660*/  IMAD.MOV.U32 R0, RZ, RZ, R167 ;  /* 0x000000ffff007224 */ /* 0x002fc600078e00a7 */
[----:B------:R-:W-:Y:S04]  /*14670*/  STL [R1+0x7f8], R184 ;  /* 0x0007f8b801007387 */ /* 0x000fe80000100800 */
[----:B------:R1:W-:Y:S02]  /*14680*/  STL [R1+0x7d4], R0 ;  /* 0x0007d40001007387 */ /* 0x0003e40000100800 */
[----:B-1----:R-:W-:Y:S02]  /*14690*/  IMAD.MOV.U32 R0, RZ, RZ, R185 ;  /* 0x000000ffff007224 */ /* 0x002fe400078e00b9 */
[----:B------:R-:W5:Y:S04]  /*146a0*/  LDL.LU.64 R184, [R1+0x268] ;  /* 0x0002680001b87983 */ /* 0x000f680000300a00 */
[----:B------:R1:W-:Y:S04]  /*146b0*/  STL [R1+0x7f4], R0 ;  /* 0x0007f40001007387 */ /* 0x0003e80000100800 */
[----:B------:R1:W-:Y:S02]  /*146c0*/  STL [R1+0x818], R190 ;  /* 0x000818be01007387 */ /* 0x0003e40000100800 */
[----:B-1----:R-:W-:-:S02]  /*146d0*/  IMAD.MOV.U32 R0, RZ, RZ, R191 ;  /* 0x000000ffff007224 */ /* 0x002fc400078e00bf */
[----:B------:R-:W-:Y:S04]  /*146e0*/  STL [R1+0x460], R196 ;  /* 0x000460c401007387 */ /* 0x000fe80000100800 */
[----:B------:R1:W-:Y:S04]  /*146f0*/  STL [R1+0x814], R0 ;  /* 0x0008140001007387 */ /* 0x0003e80000100800 */
[----:B------:R-:W5:Y:S01]  /*14700*/  LDL.LU.64 R190, [R1+0x248] ;  /* 0x0002480001be7983 */ /* 0x000f620000300a00 */
[----:B-1----:R-:W-:-:S03]  /*14710*/  IMAD.MOV.U32 R0, RZ, RZ, R197 ;  /* 0x000000ffff007224 */ /* 0x002fc600078e00c5 */
[----:B--2---:R-:W-:Y:S04]  /*14720*/  STL [R1+0x480], R204 ;  /* 0x000480cc01007387 */ /* 0x004fe80000100800 */
[----:B------:R1:W-:Y:S04]  /*14730*/  STL [R1+0x45c], R0 ;  /* 0x00045c0001007387 */ /* 0x0003e80000100800 */
[----:B------:R-:W2:Y:S01]  /*14740*/  LDL.LU.64 R196, [R1+0x228] ;  /* 0x0002280001c47983 */ /* 0x000ea20000300a00 */
[----:B-1----:R-:W-:-:S03]  /*14750*/  IMAD.MOV.U32 R0, RZ, RZ, R205 ;  /* 0x000000ffff007224 */ /* 0x002fc600078e00cd */
[----:B------:R-:W2:Y:S04]  /*14760*/  LDL.LU.64 R204, [R1+0x208] ;  /* 0x0002080001cc7983 */ /* 0x000ea80000300a00 */
[----:B------:R3:W-:Y:S02]  /*14770*/  STL [R1+0x47c], R0 ;  /* 0x00047c0001007387 */ /* 0x0007e40000100800 */
[----:B---3--:R-:W-:Y:S02]  /*14780*/  IMAD.MOV.U32 R0, RZ, RZ, R213 ;  /* 0x000000ffff007224 */ /* 0x008fe400078e00d5 */
[----:B------:R1:W-:Y:S04]  /*14790*/  STL [R1+0x4a0], R212 ;  /* 0x0004a0d401007387 */ /* 0x0003e80000100800 */
[----:B-1----:R-:W3:Y:S04]  /*147a0*/  LDL.LU.64 R212, [R1+0x1e8] ;  /* 0x0001e80001d47983 */ /* 0x002ee80000300a00 */
[----:B------:R1:W-:Y:S04]  /*147b0*/  STL [R1+0x49c], R0 ;  /* 0x00049c0001007387 */ /* 0x0003e80000100800 */
[----:B------:R4:W-:Y:S01]  /*147c0*/  STL [R1+0x4c0], R228 ;  /* 0x0004c0e401007387 */ /* 0x0009e20000100800 */
[----:B-1----:R-:W-:-:S03]  /*147d0*/  IMAD.MOV.U32 R0, RZ, RZ, R229 ;  /* 0x000000ffff007224 */ /* 0x002fc600078e00e5 */
[----:B----4-:R-:W-:Y:S04]  /*147e0*/  STL [R1+0x4e0], R236 ;  /* 0x0004e0ec01007387 */ /* 0x010fe80000100800 */
[----:B------:R1:W-:Y:S04]  /*147f0*/  STL [R1+0x4bc], R0 ;  /* 0x0004bc0001007387 */ /* 0x0003e80000100800 */
[----:B------:R-:W4:Y:S01]  /*14800*/  LDL.LU.64 R228, [R1+0x1c8] ;  /* 0x0001c80001e47983 */ /* 0x000f220000300a00 */
[----:B-1----:R-:W-:-:S03]  /*14810*/  IMAD.MOV.U32 R0, RZ, RZ, R237 ;  /* 0x000000ffff007224 */ /* 0x002fc600078e00ed */
[----:B------:R-:W4:Y:S04]  /*14820*/  LDL.LU.64 R236, [R1+0x1a8] ;  /* 0x0001a80001ec7983 */ /* 0x000f280000300a00 */
[----:B------:R1:W-:Y:S02]  /*14830*/  STL [R1+0x4dc], R0 ;  /* 0x0004dc0001007387 */ /* 0x0003e40000100800 */
[----:B-1----:R-:W-:Y:S02]  /*14840*/  IMAD.MOV.U32 R0, RZ, RZ, R245 ;  /* 0x000000ffff007224 */ /* 0x002fe400078e00f5 */
[----:B------:R1:W-:Y:S04]  /*14850*/  STL [R1+0x500], R244 ;  /* 0x000500f401007387 */ /* 0x0003e80000100800 */
[----:B------:R-:W-:Y:S04]  /*14860*/  STL [R1+0x520], R172 ;  /* 0x000520ac01007387 */ /* 0x000fe80000100800 */
[----:B------:R1:W-:Y:S04]  /*14870*/  STL [R1+0x4fc], R0 ;  /* 0x0004fc0001007387 */ /* 0x0003e80000100800 */
[----:B-1----:R-:W4:Y:S01]  /*14880*/  LDL.LU.64 R244, [R1+0x188] ;  /* 0x0001880001f47983 */ /* 0x002f220000300a00 */
[----:B------:R-:W-:-:S03]  /*14890*/  IMAD.MOV.U32 R0, RZ, RZ, R173 ;  /* 0x000000ffff007224 */ /* 0x000fc600078e00ad */
[----:B-----5:R-:W-:Y:S04]  /*148a0*/  STL [R1+0x540], R178 ;  /* 0x000540b201007387 */ /* 0x020fe80000100800 */
[----:B------:R1:W-:Y:S04]  /*148b0*/  STL [R1+0x51c], R0 ;  /* 0x00051c0001007387 */ /* 0x0003e80000100800 */
[----:B------:R-:W5:Y:S01]  /*148c0*/  LDL.LU.64 R158, [R1+0x168] ;  /* 0x00016800019e7983 */ /* 0x000f620000300a00 */
[----:B-1----:R-:W-:-:S05]  /*148d0*/  IMAD.MOV.U32 R0, RZ, RZ, R179 ;  /* 0x000000ffff007224 */ /* 0x002fca00078e00b3 */
[----:B------:R1:W-:Y:S04]  /*148e0*/  STL [R1+0x53c], R0 ;  /* 0x00053c0001007387 */ /* 0x0003e80000100800 */
[----:B------:R1:W-:Y:S04]  /*148f0*/  STL [R1+0x560], R220 ;  /* 0x000560dc01007387 */ /* 0x0003e80000100800 */
[----:B------:R-:W5:Y:S01]  /*14900*/  LDL.LU.64 R166, [R1+0x148] ;  /* 0x0001480001a67983 */ /* 0x000f620000300a00 */
[----:B-1----:R-:W-:-:S03]  /*14910*/  IMAD.MOV.U32 R0, RZ, RZ, R221 ;  /* 0x000000ffff007224 */ /* 0x002fc600078e00dd */
[----:B------:R-:W5:Y:S04]  /*14920*/  LDL.LU.64 R172, [R1+0x128] ;  /* 0x0001280001ac7983 */ /* 0x000f680000300a00 */
[----:B------:R1:W-:Y:S04]  /*14930*/  STL [R1+0x55c], R0 ;  /* 0x00055c0001007387 */ /* 0x0003e80000100800 */
[----:B------:R-:W-:Y:S04]  /*14940*/  STL [R1+0x580], R184 ;  /* 0x000580b801007387 */ /* 0x000fe80000100800 */
[----:B------:R-:W5:Y:S01]  /*14950*/  LDL.LU.64 R220, [R1+0x108] ;  /* 0x0001080001dc7983 */ /* 0x000f620000300a00 */
[----:B-1----:R-:W-:-:S03]  /*14960*/  IMAD.MOV.U32 R0, RZ, RZ, R185 ;  /* 0x000000ffff007224 */ /* 0x002fc600078e00b9 */
[----:B------:R-:W5:Y:S04]  /*14970*/  LDL.LU.64 R178, [R1+0xe8] ;  /* 0x0000e80001b27983 */ /* 0x000f680000300a00 */
[----:B------:R1:W-:Y:S02]  /*14980*/  STL [R1+0x57c], R0 ;  /* 0x00057c0001007387 */ /* 0x0003e40000100800 */
[----:B-1----:R-:W-:Y:S02]  /*14990*/  IMAD.MOV.U32 R0, RZ, RZ, R191 ;  /* 0x000000ffff007224 */ /* 0x002fe400078e00bf */
[----:B------:R-:W-:Y:S04]  /*149a0*/  STL [R1+0x5a0], R190 ;  /* 0x0005a0be01007387 */ /* 0x000fe80000100800 */
[----:B------:R-:W5:Y:S04]  /*149b0*/  LDL.LU.64 R184, [R1+0xc8] ;  /* 0x0000c80001b87983 */ /* 0x000f680000300a00 */
[----:B------:R2:W-:Y:S02]  /*149c0*/  STL [R1+0x59c], R0 ;  /* 0x00059c0001007387 */ /* 0x0005e40000100800 */
[----:B--2---:R-:W-:-:S02]  /*149d0*/  IMAD.MOV.U32 R0, RZ, RZ, R197 ;  /* 0x000000ffff007224 */ /* 0x004fc400078e00c5 */
[----:B------:R-:W-:Y:S04]  /*149e0*/  STL [R1+0x5c0], R196 ;  /* 0x0005c0c401007387 */ /* 0x000fe80000100800 */
[----:B------:R-:W-:Y:S04]  /*149f0*/  STL [R1+0x5e0], R204 ;  /* 0x0005e0cc01007387 */ /* 0x000fe80000100800 */
[----:B------:R1:W-:Y:S04]  /*14a00*/  STL [R1+0x5bc], R0 ;  /* 0x0005bc0001007387 */ /* 0x0003e80000100800 */
[----:B------:R-:W2:Y:S01]  /*14a10*/  LDL.LU.64 R190, [R1+0xa8] ;  /* 0x0000a80001be7983 */ /* 0x000ea20000300a00 */
[----:B-1----:R-:W-:-:S05]  /*14a20*/  IMAD.MOV.U32 R0, RZ, RZ, R205 ;  /* 0x000000ffff007224 */ /* 0x002fca00078e00cd */
[----:B------:R1:W-:Y:S04]  /*14a30*/  STL [R1+0x5dc], R0 ;  /* 0x0005dc0001007387 */ /* 0x0003e80000100800 */
[----:B---3--:R-:W-:Y:S01]  /*14a40*/  STL [R1+0x600], R212 ;  /* 0x000600d401007387 */ /* 0x008fe20000100800 */
[----:B-1----:R-:W-:-:S03]  /*14a50*/  IMAD.MOV.U32 R0, RZ, RZ, R213 ;  /* 0x000000ffff007224 */ /* 0x002fc600078e00d5 */
[----:B------:R-:W3:Y:S04]  /*14a60*/  LDL.LU.64 R196, [R1+0x88] ;  /* 0x0000880001c47983 */ /* 0x000ee80000300a00 */
[----:B------:R-:W3:Y:S04]  /*14a70*/  LDL.LU.64 R204, [R1+0x68] ;  /* 0x0000680001cc7983 */ /* 0x000ee80000300a00 */
[----:B------:R4:W-:Y:S02]  /*14a80*/  STL [R1+0x5fc], R0 ;  /* 0x0005fc0001007387 */ /* 0x0009e40000100800 */
[----:B----4-:R-:W-:-:S02]  /*14a90*/  IMAD.MOV.U32 R0, RZ, RZ, R229 ;  /* 0x000000ffff007224 */ /* 0x010fc400078e00e5 */
[----:B------:R1:W-:Y:S04]  /*14aa0*/  STL [R1+0x620], R228 ;  /* 0x000620e401007387 */ /* 0x0003e80000100800 */
[----:B------:R-:W-:Y:S04]  /*14ab0*/  STL [R1+0x640], R236 ;  /* 0x000640ec01007387 */ /* 0x000fe80000100800 */
[----:B------:R4:W-:Y:S04]  /*14ac0*/  STL [R1+0x61c], R0 ;  /* 0x00061c0001007387 */ /* 0x0009e80000100800 */
[----:B------:R-:W3:Y:S04]  /*14ad0*/  LDL.LU.64 R212, [R1+0x38] ;  /* 0x0000380001d47983 */ /* 0x000ee80000300a00 */
[----:B-1----:R-:W3:Y:S01]  /*14ae0*/  LDL.LU.64 R228, [R1+0x40] ;  /* 0x0000400001e47983 */ /* 0x002ee20000300a00 */
[----:B----4-:R-:W-:-:S05]  /*14af0*/  IMAD.MOV.U32 R0, RZ, RZ, R237 ;  /* 0x000000ffff007224 */ /* 0x010fca00078e00ed */
[----:B------:R1:W-:Y:S04]  /*14b00*/  STL [R1+0x63c], R0 ;  /* 0x00063c0001007387 */ /* 0x0003e80000100800 */
[----:B------:R4:W-:Y:S04]  /*14b10*/  STL [R1+0x660], R244 ;  /* 0x000660f401007387 */ /* 0x0009e80000100800 */
[----:B------:R-:W3:Y:S01]  /*14b20*/  LDL.LU.64 R236, [R1+0x48] ;  /* 0x0000480001ec7983 */ /* 0x000ee20000300a00 */
[----:B-1----:R-:W-:-:S03]  /*14b30*/  IMAD.MOV.U32 R0, RZ, RZ, R245 ;  /* 0x000000ffff007224 */ /* 0x002fc600078e00f5 */
[----:B----4-:R-:W4:Y:S04]  /*14b40*/  LDL.LU.64 R244, [R1+0x50] ;  /* 0x0000500001f47983 */ /* 0x010f280000300a00 */
[----:B------:R1:W-:Y:S04]  /*14b50*/  STL [R1+0x65c], R0 ;  /* 0x00065c0001007387 */ /* 0x0003e80000100800 */
[----:B-----5:R-:W-:Y:S01]  /*14b60*/  STL [R1+0x680], R158 ;  /* 0x0006809e01007387 */ /* 0x020fe20000100800 */
[----:B-1----:R-:W-:-:S03]  /*14b70*/  IMAD.MOV.U32 R0, RZ, RZ, R159 ;  /* 0x000000ffff007224 */ /* 0x002fc600078e009f */
[----:B------:R-:W-:Y:S04]  /*14b80*/  STL [R1+0x6a0], R166 ;  /* 0x0006a0a601007387 */ /* 0x000fe80000100800 */
[----:B------:R1:W-:Y:S04]  /*14b90*/  STL [R1+0x67c], R0 ;  /* 0x00067c0001007387 */ /* 0x0003e80000100800 */
[----:B------:R-:W-:Y:S01]  /*14ba0*/  STL [R1+0x6c0], R172 ;  /* 0x0006c0ac01007387 */ /* 0x000fe20000100800 */
[----:B-1----:R-:W-:-:S05]  /*14bb0*/  IMAD.MOV.U32 R0, RZ, RZ, R167 ;  /* 0x000000ffff007224 */ /* 0x002fca00078e00a7 */
[----:B------:R1:W-:Y:S04]  /*14bc0*/  STL [R1+0x69c], R0 ;  /* 0x00069c0001007387 */ /* 0x0003e80000100800 */
[----:B------:R-:W-:Y:S01]  /*14bd0*/  STL [R1+0x6e0], R220 ;  /* 0x0006e0dc01007387 */ /* 0x000fe20000100800 */
[----:B-1----:R-:W-:-:S05]  /*14be0*/  IMAD.MOV.U32 R0, RZ, RZ, R173 ;  /* 0x000000ffff007224 */ /* 0x002fca00078e00ad */
[----:B------:R1:W-:Y:S02]  /*14bf0*/  STL [R1+0x6bc], R0 ;  /* 0x0006bc0001007387 */ /* 0x0003e40000100800 */
[----:B-1----:R-:W-:Y:S02]  /*14c00*/  IMAD.MOV.U32 R0, RZ, RZ, R221 ;  /* 0x000000ffff007224 */ /* 0x002fe400078e00dd */
[----:B------:R-:W1:Y:S04]  /*14c10*/  S2R R221, SR_TID.X ;  /* 0x0000000000dd7919 */ /* 0x000e680000002100 */
[----:B------:R-:W-:Y:S04]  /*14c20*/  STL [R1+0x700], R178 ;  /* 0x000700b201007387 */ /* 0x000fe80000100800 */
[----:B------:R5:W-:Y:S04]  /*14c30*/  STL [R1+0x6dc], R0 ;  /* 0x0006dc0001007387 */ /* 0x000be80000100800 */
[----:B------:R-:W-:Y:S01]  /*14c40*/  STL [R1+0x720], R184 ;  /* 0x000720b801007387 */ /* 0x000fe20000100800 */
[----:B-----5:R-:W-:-:S02]  /*14c50*/  IMAD.MOV.U32 R0, RZ, RZ, R179 ;  /* 0x000000ffff007224 */ /* 0x020fc400078e00b3 */
[----:B------:R-:W-:-:S03]  /*14c60*/  IMAD.MOV.U32 R2, RZ, RZ, R185 ;  /* 0x000000ffff027224 */ /* 0x000fc600078e00b9 */
[----:B------:R1:W-:Y:S02]  /*14c70*/  STL [R1+0x6fc], R0 ;  /* 0x0006fc0001007387 */ /* 0x0003e40000100800 */
[----:B-1----:R-:W-:Y:S02]  /*14c80*/  LOP3.LUT R0, R221, 0x80, RZ, 0xc0, !PT ;  /* 0x00000080dd007812 */ /* 0x002fe400078ec0ff */
[----:B------:R-:W-:Y:S02]  /*14c90*/  STL [R1+0x71c], R2 ;  /* 0x00071c0201007387 */ /* 0x000fe40000100800 */
[----:B------:R1:W3:Y:S02]  /*14ca0*/  R2UR UR7, R0 ;  /* 0x00000000000773c2 */ /* 0x0002e400000e0000 */
[----:B--2---:R-:W-:Y:S01]  /*14cb0*/  STL [R1+0x740], R190 ;  /* 0x000740be01007387 */ /* 0x004fe20000100800 */
[----:B-1----:R-:W-:Y:S02]  /*14cc0*/  IMAD.MOV.U32 R0, RZ, RZ, R191 ;  /* 0x000000ffff007224 */ /* 0x002fe400078e00bf */
[----:B------:R-:W-:Y:S01]  /*14cd0*/  IMAD.SHL.U32 R252, R252, 0x80, RZ ;  /* 0x00000080fcfc7824 */ /* 0x000fe200078e00ff */
[----:B---3--:R-:W-:Y:S04]  /*14ce0*/  STL [R1+0x760], R196 ;  /* 0x000760c401007387 */ /* 0x008fe80000100800 */
[----:B------:R1:W-:Y:S04]  /*14cf0*/  STL [R1+0x73c], R0 ;  /* 0x00073c0001007387 */ /* 0x0003e80000100800 */
[----:B------:R-:W-:Y:S01]  /*14d00*/  STL [R1+0x780], R204 ;  /* 0x000780cc01007387 */ /* 0x000fe20000100800 */
[----:B-1----:R-:W-:-:S05]  /*14d10*/  IMAD.MOV.U32 R0, RZ, RZ, R197 ;  /* 0x000000ffff007224 */ /* 0x002fca00078e00c5 */
[----:B------:R1:W-:Y:S04]  /*14d20*/  STL [R1+0x75c], R0 ;  /* 0x00075c0001007387 */ /* 0x0003e80000100800 */
[----:B------:R-:W-:Y:S01]  /*14d30*/  STL [R1+0x7a0], R246 ;  /* 0x0007a0f601007387 */ /* 0x000fe20000100800 */
[----:B-1----:R-:W-:-:S05]  /*14d40*/  IMAD.MOV.U32 R0, RZ, RZ, R205 ;  /* 0x000000ffff007224 */ /* 0x002fca00078e00cd */
[----:B------:R1:W-:Y:S04]  /*14d50*/  STL [R1+0x77c], R0 ;  /* 0x00077c0001007387 */ /* 0x0003e80000100800 */
[----:B------:R-:W-:Y:S01]  /*14d60*/  STL [R1+0x79c], R247 ;  /* 0x00079cf701007387 */ /* 0x000fe20000100800 */
[----:B-1----:R-:W-:-:S03]  /*14d70*/  IMAD.MOV.U32 R0, RZ, RZ, R213 ;  /* 0x000000ffff007224 */ /* 0x002fc600078e00d5 */
[----:B------:R-:W-:Y:S04]  /*14d80*/  STL [R1+0x7c0], R212 ;  /* 0x0007c0d401007387 */ /* 0x000fe80000100800 */
[----:B------:R-:W-:Y:S04]  /*14d90*/  STL [R1+0x7e0], R228 ;  /* 0x0007e0e401007387 */ /* 0x000fe80000100800 */
[----:B------:R1:W-:Y:S02]  /*14da0*/  STL [R1+0x7bc], R0 ;  /* 0x0007bc0001007387 */ /* 0x0003e40000100800 */
[----:B-1----:R-:W-:-:S02]  /*14db0*/  IMAD.MOV.U32 R0, RZ, RZ, R229 ;  /* 0x000000ffff007224 */ /* 0x002fc400078e00e5 */
[----:B------:R-:W-:Y:S04]  /*14dc0*/  STL [R1+0x800], R236 ;  /* 0x000800ec01007387 */ /* 0x000fe80000100800 */
[----:B------:R1:W-:Y:S04]  /*14dd0*/  STL [R1+0x7dc], R0 ;  /* 0x0007dc0001007387 */ /* 0x0003e80000100800 */
[----:B----4-:R-:W-:Y:S01]  /*14de0*/  STL [R1+0x820], R244 ;  /* 0x000820f401007387 */ /* 0x010fe20000100800 */
[----:B-1----:R-:W-:-:S05]  /*14df0*/  IMAD.MOV.U32 R0, RZ, RZ, R237 ;  /* 0x000000ffff007224 */ /* 0x002fca00078e00ed */
[----:B------:R1:W-:Y:S02]  /*14e00*/  STL [R1+0x7fc], R0 ;  /* 0x0007fc0001007387 */ /* 0x0003e40000100800 */
[----:B-1----:R-:W-:-:S05]  /*14e10*/  IMAD.MOV.U32 R0, RZ, RZ, R245 ;  /* 0x000000ffff007224 */ /* 0x002fca00078e00f5 */
[----:B------:R1:W-:Y:S01]  /*14e20*/  STL [R1+0x81c], R0 ;  /* 0x00081c0001007387 */ /* 0x0003e20000100800 */
[----:B------:R-:W-:Y:S05]  /*14e30*/  @P6 BRA `(.L_x_0) ;  /* 0x00000bc000006947 */ /* 0x000fea0003800000 */
[----:B------:R2:W-:Y:S01]  /*14e40*/  STL [R1+0x190], RZ ;  /* 0x000190ff01007387 */ /* 0x0005e20000100800 */
[----:B-1----:R-:W-:Y:S01]  /*14e50*/  IMAD.SHL.U32 R0, R221, 0x80, RZ ;  /* 0x00000080dd007824 */ /* 0x002fe200078e00ff */
[----:B------:R-:W-:Y:S01]  /*14e60*/  CS2R R120, SRZ ;  /* 0x0000000000787805 */ /* 0x000fe2000001ff00 */
[----:B------:R-:W-:Y:S01]  /*14e70*/  CS2R R122, SRZ ;  /* 0x00000000007a7805 */ /* 0x000fe2000001ff00 */
[----:B------:R2:W-:Y:S01]  /*14e80*/  STL [R1+0x194], RZ ;  /* 0x000194ff01007387 */ /* 0x0005e20000100800 */
[----:B------:R-:W-:Y:S01]  /*14e90*/  CS2R R116, SRZ ;  /* 0x0000000000747805 */ /* 0x000fe2000001ff00 */
[----:B------:R-:W-:Y:S01]  /*14ea0*/  LOP3.LUT R0, R0, 0x3000, RZ, 0xc0, !PT ;  /* 0x0000300000007812 */ /* 0x000fe200078ec0ff */
[----:B------:R-:W-:Y:S01]  /*14eb0*/  CS2R R118, SRZ ;  /* 0x0000000000767805 */ /* 0x000fe2000001ff00 */
[----:B------:R2:W-:Y:S01]  /*14ec0*/  STL [R1+0x198], RZ ;  /* 0x000198ff01007387 */ /* 0x0005e20000100800 */
[----:B------:R-:W-:Y:S01]  /*14ed0*/  CS2R R112, SRZ ;  /* 0x0000000000707805 */ /* 0x000fe2000001ff00 */
[----:B------:R-:W-:Y:S01]  /*14ee0*/  CS2R R114, SRZ ;  /* 0x0000000000727805 */ /* 0x000fe2000001ff00 */
        /* <DEDUP_REMOVED lines=87> */
[----:B------:R-:W-:-:S02]  /*15460*/  CS2R R10, SRZ ;  /* 0x00000000000a7805 */ /* 0x000fc4000001ff00 */
[----:B------:R2:W-:Y:S04]  /*15470*/  STL [R1+0x184], RZ ;  /* 0x000184ff01007387 */ /* 0x0005e80000100800 */
        /* <DEDUP_REMOVED lines=75> */
[----:B------:R2:W-:Y:S04]  /*15930*/  STL [R1+0xc48], R0 ;  /* 0x000c480001007387 */ /* 0x0005e80000100800 */
        /* <DEDUP_REMOVED lines=10> */
[----:B------:R2:W-:Y:S01]  /*159e0*/  STL [R1+0x1c], RZ ;  /* 0x00001cff01007387 */ /* 0x0005e20000100800 */
[----:B------:R-:W-:Y:S05]  /*159f0*/  BRA `(.L_x_1) ;  /* 0x0002337000007947 */ /* 0x000fea0003800000 */
.L_x_0:
[----:B------:R-:W-:Y:S01]  /*15a00*/  IMAD.MOV.U32 R36, RZ, RZ, 0x7f ;  /* 0x0000007fff247424 */ /* 0x000fe200078e00ff */
[C---:B------:R-:W-:Y:S01]  /*15a10*/  LOP3.LUT R5, R221.reuse, 0x3, RZ, 0xc0, !PT ;  /* 0x00000003dd057812 */ /* 0x040fe200078ec0ff */
[----:B-1----:R-:W-:Y:S01]  /*15a20*/  IMAD.U32 R0, RZ, RZ, UR7 ;  /* 0x00000007ff007e24 */ /* 0x002fe2000f8e00ff */
[C---:B------:R-:W-:Y:S01]  /*15a30*/  LOP3.LUT R6, R221.reuse, 0x1c, RZ, 0xc0, !PT ;  /* 0x0000001cdd067812 */ /* 0x040fe200078ec0ff */
[----:B------:R-:W-:Y:S01]  /*15a40*/  IMAD.SHL.U32 R7, R221, 0x2, RZ ;  /* 0x00000002dd077824 */ /* 0x000fe200078e00ff */
[----:B------:R-:W-:Y:S01]  /*15a50*/  IADD3 R36, R36, c[0x0][0x180], RZ ;  /* 0x0000600024247a10 */ /* 0x000fe20007ffe0ff */
[----:B------:R-:W-:Y:S01]  /*15a60*/  IMAD R5, R5, 0x420, RZ ;  /* 0x0000042005057824 */ /* 0x000fe200078e02ff */
[----:B------:R-:W-:Y:S01]  /*15a70*/  LEA.HI R0, R0, R6, RZ, 0x1f ;  /* 0x0000000600007211 */ /* 0x000fe200078ff8ff */
[----:B------:R-:W-:Y:S01]  /*15a80*/  USHF.R.S32.HI UR6, URZ, 0x1f, UR4 ;  /* 0x0000001f3f067899 */ /* 0x000fe20008011404 */
[----:B------:R-:W-:Y:S01]  /*15a90*/  SHF.R.S32.HI R3, RZ, 0x1f, R36 ;  /* 0x0000001fff037819 */ /* 0x000fe20000011424 */
[----:B------:R-:W-:Y:S01]  /*15aa0*/  CS2R R120, SRZ ;  /* 0x0000000000787805 */ /* 0x000fe2000001ff00 */
[----:B------:R-:W-:Y:S01]  /*15ab0*/  LOP3.LUT R4, R221, 0x7, RZ, 0xc0, !PT ;  /* 0x00000007dd047812 */ /* 0x000fe200078ec0ff */
[----:B------:R-:W-:Y:S01]  /*15ac0*/  CS2R R122, SRZ ;  /* 0x00000000007a7805 */ /* 0x000fe2000001ff00 */
[----:B------:R-:W-:Y:S01]  /*15ad0*/  LEA.HI R3, R3, R36, RZ, 0x7 ;  /* 0x0000002403037211 */ /* 0x000fe200078f38ff */
[----:B------:R-:W-:Y:S01]  /*15ae0*/  CS2R R116, SRZ ;  /* 0x0000000000747805 */ /* 0x000fe2000001ff00 */
[----:B------:R-:W-:Y:S01]  /*15af0*/  LOP3.LUT R36, R5, R0, RZ, 0x3c, !PT ;  /* 0x0000000005247212 */ /* 0x000fe200078e3cff */
[----:B------:R-:W-:Y:S01]  /*15b00*/  IMAD.SHL.U32 R2, R4, 0x10, RZ ;  /* 0x0000001004027824 */ /* 0x000fe200078e00ff */
[----:B------:R-:W-:Y:S01]  /*15b10*/  SHF.R.S32.HI R3, RZ, 0x7, R3 ;  /* 0x00000007ff037819 */ /* 0x000fe20000011403 */
[----:B------:R-:W-:Y:S01]  /*15b20*/  CS2R R118, SRZ ;  /* 0x0000000000767805 */ /* 0x000fe2000001ff00 */
[----:B------:R-:W-:Y:S01]  /*15b30*/  SHF.R.S32.HI R0, RZ, 0x1f, R252 ;  /* 0x0000001fff007819 */ /* 0x000fe200000114fc */
[----:B------:R-:W-:Y:S01]  /*15b40*/  STL [R1+0xc30], R36 ;  /* 0x000c302401007387 */ /* 0x000fe20000100800 */
[----:B------:R-:W-:Y:S01]  /*15b50*/  LOP3.LUT R2, R2, 0x30, R7, 0x78, !PT ;  /* 0x0000003002027812 */ /* 0x000fe200078e7807 */
[----:B------:R-:W-:Y:S01]  /*15b60*/  CS2R R112, SRZ ;  /* 0x0000000000707805 */ /* 0x000fe2000001ff00 */
[----:B------:R-:W-:Y:S01]  /*15b70*/  IADD3 R37, R3, -0x2, RZ ;  /* 0xfffffffe03257810 */ /* 0x000fe20007ffe0ff */
[----:B------:R-:W-:Y:S01]  /*15b80*/  STL [R1+0x420], RZ ;  /* 0x000420ff01007387 */ /* 0x000fe20000100800 */
[----:B------:R-:W-:Y:S01]  /*15b90*/  LOP3.LUT R3, R36, 0x20, RZ, 0x3c, !PT ;  /* 0x0000002024037812 */ /* 0x000fe200078e3cff */
[----:B------:R-:W-:Y:S01]  /*15ba0*/  IMAD R2, R4, 0x200, R2 ;  /* 0x0000020004027824 */ /* 0x000fe200078e0202 */
[----:B------:R-:W-:Y:S01]  /*15bb0*/  SHF.L.U64.HI R0, R252, 0x2, R0 ;  /* 0x00000002fc007819 */ /* 0x000fe20000010200 */
[----:B------:R-:W-:Y:S01]  /*15bc0*/  STL [R1+0x190], RZ ;  /* 0x000190ff01007387 */ /* 0x000fe20000100800 */
[----:B------:R-:W-:Y:S01]  /*15bd0*/  IMAD.SHL.U32 R4, R221, 0x80, RZ ;  /* 0x00000080dd047824 */ /* 0x000fe200078e00ff */
[----:B------:R-:W-:Y:S01]  /*15be0*/  CS2R R114, SRZ ;  /* 0x0000000000727805 */ /* 0x000fe2000001ff00 */
[----:B------:R-:W-:Y:S01]  /*15bf0*/  CS2R R108, SRZ ;  /* 0x00000000006c7805 */ /* 0x000fe2000001ff00 */
[----:B------:R-:W-:Y:S01]  /*15c00*/  STL [R1+0x194], RZ ;  /* 0x000194ff01007387 */ /* 0x000fe20000100800 */
[----:B------:R-:W-:Y:S01]  /*15c10*/  CS2R R110, SRZ ;  /* 0x00000000006e7805 */ /* 0x000fe2000001ff00 */
[----:B------:R-:W-:Y:S01]  /*15c20*/  LOP3.LUT R4, R4, 0x3000, RZ, 0xc0, !PT ;  /* 0x0000300004047812 */ /* 0x000fe200078ec0ff */
[----:B------:R-:W-:Y:S01]  /*15c30*/  CS2R R104, SRZ ;  /* 0x0000000000687805 */ /* 0x000fe2000001ff00 */
[----:B------:R-:W-:Y:S01]  /*15c40*/  STL [R1+0x198], RZ ;  /* 0x000198ff01007387 */ /* 0x000fe20000100800 */
[----:B------:R-:W-:Y:S01]  /*15c50*/  CS2R R106, SRZ ;  /* 0x00000000006a7805 */ /* 0x000fe2000001ff00 */
[----:B------:R-:W-:Y:S01]  /*15c60*/  CS2R R100, SRZ ;  /* 0x0000000000647805 */ /* 0x000fe2000001ff00 */
[----:B------:R-:W-:Y:S01]  /*15c70*/  IMAD.IADD R2, R2, 0x1, R4 ;  /* 0x0000000102027824 */ /* 0x000fe200078e0204 */
[----:B------:R-:W-:Y:S01]  /*15c80*/  STL [R1+0x19c], RZ ;  /* 0x00019cff01007387 */ /* 0x000fe20000100800 */
[----:B------:R-:W-:Y:S01]  /*15c90*/  CS2R R102, SRZ ;  /* 0x0000000000667805 */ /* 0x000fe2000001ff00 */
[----:B------:R-:W-:Y:S01]  /*15ca0*/  CS2R R96, SRZ ;  /* 0x0000000000607805 */ /* 0x000fe2000001ff00 */
[----:B------:R-:W-:Y:S01]  /*15cb0*/  CS2R R98, SRZ ;  /* 0x0000000000627805 */ /* 0x000fe2000001ff00 */
        /* <DEDUP_REMOVED lines=77> */
[----:B------:R-:W-:-:S02]  /*16190*/  USHF.L.U32 UR10, UR4, 0x2, URZ ;  /* 0x00000002040a7899 */ /* 0x000fc4000800063f */
[----:B------:R-:W-:Y:S01]  /*161a0*/  USHF.L.U64.HI UR6, UR4, 0x2, UR6 ;  /* 0x0000000204067899 */ /* 0x000fe20008010206 */
[----:B------:R-:W-:Y:S01]  /*161b0*/  STL [R1+0x180], RZ ;  /* 0x000180ff01007387 */ /* 0x000fe20000100800 */
[----:B------:R-:W-:Y:S02]  /*161c0*/  UMOV UR5, 0x1 ;  /* 0x0000000100057882 */ /* 0x000fe40000000000 */
[----:B------:R-:W-:Y:S01]  /*161d0*/  UMOV UR4, 0xffffffff ;  /* 0xffffffff00047882 */ /* 0x000fe20000000000 */
[----:B------:R-:W-:Y:S04]  /*161e0*/  STL [R1+0x184], RZ ;  /* 0x000184ff01007387 */ /* 0x000fe80000100800 */
        /* <DEDUP_REMOVED lines=62> */
[----:B------:R1:W-:Y:S04]  /*165d0*/  STL [R1+0xc48], R4 ;  /* 0x000c480401007387 */ /* 0x0003e80000100800 */
[----:B------:R2:W-:Y:S04]  /*165e0*/  STL [R1+0xc38], R2 ;  /* 0x000c380201007387 */ /* 0x0005e80000100800 */
[----:B------:R3:W-:Y:S01]  /*165f0*/  STL [R1+0xf0], RZ ;  /* 0x0000f0ff01007387 */ /* 0x0007e20000100800 */
[----:B-1----:R-:W-:-:S03]  /*16600*/  CS2R R4, SRZ ;  /* 0x0000000000047805 */ /* 0x002fc6000001ff00 */
[----:B------:R3:W-:Y:S01]  /*16610*/  STL [R1+0xf4], RZ ;  /* 0x0000f4ff01007387 */ /* 0x0007e20000100800 */
[----:B--2---:R-:W-:-:S03]  /*16620*/  LOP3.LUT R2, R2, 0x40, RZ, 0x3c, !PT ;  /* 0x0000004002027812 */ /* 0x004fc600078e3cff */
        /* <DEDUP_REMOVED lines=23> */
[----:B------:R3:W-:Y:S02]  /*167a0*/  STL [R1+0xc3c], R2 ;  /* 0x000c3c0201007387 */ /* 0x0007e40000100800 */
.L_x_2:
[----:B-1----:R-:W2:Y:S01]  /*167b0*/  LDL R38, [R1+0xc30] ;  /* 0x000c300001267983 */ /* 0x002ea20000100800 */
[----:B------:R-:W-:-:S04]  /*167c0*/  DEPBAR.LE SB0, 0x2 ;  /* 0x000080800000791a */ /* 0x000fc80000000000 */
[----:B------:R-:W4:Y:S04]  /*167d0*/  LDL R37, [R1+0xc58] ;  /* 0x000c580001257983 */ /* 0x000f280000100800 */
[----:B------:R-:W5:Y:S01]  /*167e0*/  LDL R36, [R1+0xc38] ;  /* 0x000c380001247983 */ /* 0x000f620000100800 */
[----:B------:R-:W-:-:S03]  /*167f0*/  UIADD3 UR4, UR4, 0x1, URZ ;  /* 0x0000000104047890 */ /* 0x000fc6000fffe03f */
[----:B------:R-:W-:Y:S01]  /*16800*/  STL [R1+0x1908], R225 ;  /* 0x001908e101007387 */ /* 0x000fe20000100800 */
[----:B------:R-:W-:-:S03]  /*16810*/  UISETP.GT.AND UP0, UPT, UR4, 0x1, UPT ;  /* 0x000000010400788c */ /* 0x000fc6000bf04270 */
[----:B------:R-:W-:Y:S01]  /*16820*/  STL [R1+0x1904], R226 ;  /* 0x001904e201007387 */ /* 0x000fe20000100800 */
[----:B------:R-:W-:-:S03]  /*16830*/  USEL UR4, UR4, URZ, !UP0 ;  /* 0x0000003f04047287 */ /* 0x000fc6000c000000 */
[----:B------:R-:W-:Y:S03]  /*16840*/  STL [R1+0x1900], R227 ;  /* 0x001900e301007387 */ /* 0x000fe60000100800 */
[----:B---3--:R-:W-:Y:S01]  /*16850*/  IMAD.U32 R2, RZ, RZ, UR4 ;  /* 0x00000004ff027e24 */ /* 0x008fe2000f8e00ff */
[----:B------:R-:W-:Y:S01]  /*16860*/  STL.64 [R1+0x18b8], R6 ;  /* 0x0018b80601007387 */ /* 0x000fe20000100a00 */
[----:B------:R-:W-:Y:S02]  /*16870*/  IMAD.U32 R3, RZ, RZ, UR4 ;  /* 0x00000004ff037e24 */ /* 0x000fe4000f8e00ff */
[----:B------:R-:W-:Y:S01]  /*16880*/  IMAD.U32 R252, RZ, RZ, UR4 ;  /* 0x00000004fffc7e24 */ /* 0x000fe2000f8e00ff */
[----:B------:R1:W-:Y:S04]  /*16890*/  STL.64 [R1+0x18b0], R4 ;  /* 0x0018b00401007387 */ /* 0x0003e80000100a00 */
[----:B------:R-:W-:Y:S04]  /*168a0*/  STL.64 [R1+0x18a8], R10 ;  /* 0x0018a80a01007387 */ /* 0x000fe80000100a00 */
[----:B------:R-:W-:Y:S04]  /*168b0*/  STL.64 [R1+0x18a0], R8 ;  /* 0x0018a00801007387 */ /* 0x000fe80000100a00 */
[----:B------:R-:W-:Y:S04]  /*168c0*/  STL [R1+0xcd0], R0 ;  /* 0x000cd00001007387 */ /* 0x000fe80000100800 */
[----:B-1----:R-:W3:Y:S04]  /*168d0*/  LDL.LU.64 R4, [R1+0x190] ;  /* 0x0001900001047983 */ /* 0x002ee80000300a00 */
[----:B------:R-:W3:Y:S04]  /*168e0*/  LDL.LU.64 R6, [R1+0x198] ;  /* 0x0001980001067983 */ /* 0x000ee80000300a00 */
[----:B------:R-:W-:Y:S01]  /*168f0*/  BAR.SYNC.DEFER_BLOCKING 0x0 ;  /* 0x0000000000007b1d */ /* 0x000fe20000010000 */
[----:B--2---:R-:W-:-:S02]  /*16900*/  IMAD R2, R2, 0x20000, R38 ;  /* 0x0002000002027824 */ /* 0x004fc400078e0226 */
[----:B----4-:R-:W-:-:S03]  /*16910*/  IMAD R3, R3, 0x20000, R37 ;  /* 0x0002000003037824 */ /* 0x010fc600078e0225 */
[----:B------:R-:W-:Y:S01]  /*16920*/  LDS R132, [R2] ;  /* 0x0000000002847984 */ /* 0x000fe20000000800 */
[----:B-----5:R-:W-:-:S03]  /*16930*/  IMAD R252, R252, 0x20000, R36 ;  /* 0x00020000fcfc7824 */ /* 0x020fc600078e0224 */
[----:B------:R-:W-:Y:S04]  /*16940*/  LDS R134, [R2+0x1000] ;  /* 0x0010000002867984 */ /* 0x000fe80000000800 */
[----:B------:R-:W-:Y:S04]  /*16950*/  LDS R133, [R3] ;  /* 0x0000000003857984 */ /* 0x000fe80000000800 */
[----:B------:R-:W-:Y:S04]  /*16960*/  LDS R135, [R3+0x1000] ;  /* 0x0010000003877984 */ /* 0x000fe80000000800 */
[----:B------:R-:W1:Y:S04]  /*16970*/  LDSM.16.M88.4 R36, [R252+0x5c000] ;  /* 0x05c00000fc24783b */ /* 0x000e680000000200 */
[----:B------:R-:W2:Y:S04]  /*16980*/  LDSM.16.M88.4 R40, [R252+0x58000] ;  /* 0x05800000fc28783b */ /* 0x000ea80000000200 */
[----:B------:R-:W4:Y:S04]  /*16990*/  LDSM.16.M88.4 R60, [R252+0x54000] ;  /* 0x05400000fc3c783b */ /* 0x000f280000000200 */
[----:B------:R-:W5:Y:S04]  /*169a0*/  LDSM.16.M88.4 R64, [R252+0x50000] ;  /* 0x05000000fc40783b */ /* 0x000f680000000200 */
[----:B------:R-:W-:Y:S04]  /*169b0*/  LDS R128, [R2+0x80] ;  /* 0x0000800002807984 */ /* 0x000fe80000000800 */
[----:B------:R-:W-:Y:S04]  /*169c0*/  LDS R130, [R2+0x1080] ;  /* 0x0010800002827984 */ /* 0x000fe80000000800 */
[----:B------:R-:W-:Y:S04]  /*169d0*/  LDS R129, [R3+0x80] ;  /* 0x0000800003817984 */ /* 0x000fe80000000800 */
[----:B------:R-:W-:Y:S04]  /*169e0*/  LDS R131, [R3+0x1080] ;  /* 0x0010800003837984 */ /* 0x000fe80000000800 */
[----:B------:R-:W3:Y:S04]  /*169f0*/  LDSM.16.M88.4 R48, [R252+0x40000] ;  /* 0x04000000fc30783b */ /* 0x000ee80000000200 */
[----:B------:R-:W3:Y:S04]  /*16a00*/  LDSM.16.M88.4 R44, [R252+0x44000] ;  /* 0x04400000fc2c783b */ /* 0x000ee80000000200 */
[----:B------:R-:W3:Y:S04]  /*16a10*/  LDSM.16.M88.4 R56, [R252+0x48000] ;  /* 0x04800000fc38783b */ /* 0x000ee80000000200 */
[----:B------:R-:W3:Y:S04]  /*16a20*/  LDSM.16.M88.4 R52, [R252+0x4c000] ;  /* 0x04c00000fc34783b */ /* 0x000ee80000000200 */
[----:B------:R-:W-:Y:S04]  /*16a30*/  LDS R124, [R2+0x100] ;  /* 0x00010000027c7984 */ /* 0x000fe80000000800 */
[----:B------:R-:W-:Y:S04]  /*16a40*/  LDS R126, [R2+0x1100] ;  /* 0x00110000027e7984 */ /* 0x000fe80000000800 */
[----:B------:R-:W-:Y:S04]  /*16a50*/  LDS R125, [R3+0x100] ;  /* 0x00010000037d7984 */ /* 0x000fe80000000800 */
[----:B------:R-:W3:Y:S01]  /*16a60*/  LDS R127, [R3+0x1100] ;  /* 0x00110000037f7984 */ /* 0x000ee20000000800 */
[C---:B-1----:R-:W-:Y:S03]  /*16a70*/  HMMA.1688.F32.TF32 R96, R132.reuse, R36, R96 ;  /* 0x000000248460723c */ /* 0x042fe60000081060 */
[----:B------:R-:W-:Y:S04]  /*16a80*/  LDS R156, [R2+0x200] ;  /* 0x00020000029c7984 */ /* 0x000fe80000000800 */
[----:B------:R-:W-:Y:S01]  /*16a90*/  LDS R158, [R2+0x1200] ;  /* 0x00120000029e7984 */ /* 0x000fe20000000800 */
[C---:B--2---:R-:W-:Y:S03]  /*16aa0*/  HMMA.1688.F32.TF32 R100, R132.reuse, R40, R100 ;  /* 0x000000288464723c */ /* 0x044fe60000081064 */
[----:B------:R-:W-:Y:S04]  /*16ab0*/  LDS R157, [R3+0x200] ;  /* 0x00020000039d7984 */ /* 0x000fe80000000800 */
[----:B------:R-:W-:Y:S01]  /*16ac0*/  LDS R159, [R3+0x1200] ;  /* 0x00120000039f7984 */ /* 0x000fe20000000800 */
[C---:B----4-:R-:W-:Y:S03]  /*16ad0*/  HMMA.1688.F32.TF32 R104, R132.reuse, R60, R104 ;  /* 0x0000003c8468723c */ /* 0x050fe60000081068 */
[----:B------:R-:W-:Y:S04]  /*16ae0*/  LDS R188, [R2+0x280] ;  /* 0x0002800002bc7984 */ /* 0x000fe80000000800 */
[----:B------:R-:W-:Y:S01]  /*16af0*/  LDS R190, [R2+0x1280] ;  /* 0x0012800002be7984 */ /* 0x000fe20000000800 */
[----:B-----5:R-:W-:Y:S03]  /*16b00*/  HMMA.1688.F32.TF32 R108, R132, R64, R108 ;  /* 0x00000040846c723c */ /* 0x020fe6000008106c */
[----:B---3--:R-:W-:Y:S04]  /*16b10*/  STL [R1+0x1888], R50 ;  /* 0x0018883201007387 */ /* 0x008fe80000100800 */
[----:B------:R-:W-:Y:S01]  /*16b20*/  LDS R189, [R3+0x280] ;  /* 0x0002800003bd7984 */ /* 0x000fe20000000800 */
[C---:B------:R-:W-:Y:S03]  /*16b30*/  HMMA.1688.F32.TF32 R248, R128.reuse, R48, R248 ;  /* 0x0000003080f8723c */ /* 0x040fe600000810f8 */
[----:B------:R-:W-:Y:S04]  /*16b40*/  STL [R1+0x1884], R51 ;  /* 0x0018843301007387 */ /* 0x000fe80000100800 */
[----:B------:R-:W-:Y:S01]  /*16b50*/  LDS R191, [R3+0x1280] ;  /* 0x0012800003bf7984 */ /* 0x000fe20000000800 */
[C---:B------:R-:W-:Y:S03]  /*16b60*/  HMMA.1688.F32.TF32 R244, R128.reuse, R44, R244 ;  /* 0x0000002c80f4723c */ /* 0x040fe600000810f4 */
[----:B------:R-:W-:Y:S04]  /*16b70*/  STL [R1+0x187c], R46 ;  /* 0x00187c2e01007387 */ /* 0x000fe80000100800 */
[----:B------:R-:W-:Y:S01]  /*16b80*/  LDS R220, [R2+0x300] ;  /* 0x0003000002dc7984 */ /* 0x000fe20000000800 */
[C---:B------:R-:W-:Y:S03]  /*16b90*/  HMMA.1688.F32.TF32 R240, R128.reuse, R56, R240 ;  /* 0x0000003880f0723c */ /* 0x040fe600000810f0 */
[----:B------:R-:W-:Y:S04]  /*16ba0*/  STL [R1+0x1878], R47 ;  /* 0x0018782f01007387 */ /* 0x000fe80000100800 */
[----:B------:R-:W-:Y:S01]  /*16bb0*/  STL [R1+0x1874], R58 ;  /* 0x0018743a01007387 */ /* 0x000fe20000100800 */
[C---:B------:R-:W-:Y:S03]  /*16bc0*/  HMMA.1688.F32.TF32 R12, R128.reuse, R52, R12 ;  /* 0x00000034800c723c */ /* 0x040fe6000008100c */
[----:B------:R-:W-:Y:S04]  /*16bd0*/  STL [R1+0x1870], R59 ;  /* 0x0018703b01007387 */ /* 0x000fe80000100800 */
[----:B------:R1:W-:Y:S01]  /*16be0*/  STL [R1+0x188c], R54 ;  /* 0x00188c3601007387 */ /* 0x0003e20000100800 */
[C---:B------:R-:W-:Y:S03]  /*16bf0*/  HMMA.1688.F32.TF32 R16, R128.reuse, R64, R16 ;  /* 0x000000408010723c */ /* 0x040fe60000081010 */
[----:B------:R-:W-:Y:S04]  /*16c00*/  STL [R1+0x1880], R55 ;  /* 0x0018803701007387 */ /* 0x000fe80000100800 */
[----:B------:R2:W-:Y:S01]  /*16c10*/  STL [R1+0x1894], R66 ;  /* 0x0018944201007387 */ /* 0x0005e20000100800 */
[----:B------:R-:W-:Y:S03]  /*16c20*/  HMMA.1688.F32.TF32 R20, R128, R60, R20 ;  /* 0x0000003c8014723c */ /* 0x000fe60000081014 */
[----:B------:R3:W-:Y:S01]  /*16c30*/  STL [R1+0x1890], R67 ;  /* 0x0018904301007387 */ /* 0x0007e20000100800 */
[----:B-1----:R-:W-:-:S03]  /*16c40*/  IMAD.MOV.U32 R54, RZ, RZ, R99 ;  /* 0x000000ffff367224 */ /* 0x002fc600078e0063 */
[----:B------:R1:W-:Y:S01]  /*16c50*/  STL [R1+0x1898], R63 ;  /* 0x0018983f01007387 */ /* 0x0003e20000100800 */
[C---:B------:R-:W-:Y:S01]  /*16c60*/  HMMA.1688.F32.TF32 R24, R128.reuse, R40, R24 ;  /* 0x000000288018723c */ /* 0x040fe20000081018 */
[----:B--2---:R-:W-:Y:S02]  /*16c70*/  IMAD.MOV.U32 R66, RZ, RZ, R97 ;  /* 0x000000ffff427224 */ /* 0x004fe400078e0061 */
[----:B------:R2:W-:Y:S01]  /*16c80*/  STL [R1+0x1658], R252 ;  /* 0x001658fc01007387 */ /* 0x0005e20000100800 */
[----:B------:R-:W-:Y:S02]  /*16c90*/  IMAD.MOV.U32 R47, RZ, RZ, R100 ;  /* 0x000000ffff2f7224 */ /* 0x000fe400078e0064 */
[----:B---3--:R-:W-:Y:S01]  /*16ca0*/  IMAD.MOV.U32 R67, RZ, RZ, R98 ;  /* 0x000000ffff437224 */ /* 0x008fe200078e0062 */
[----:B------:R-:W-:Y:S01]  /*16cb0*/  LDS R222, [R2+0x1300] ;  /* 0x0013000002de7984 */ /* 0x000fe20000000800 */
[----:B------:R-:W-:Y:S01]  /*16cc0*/  HMMA.1688.F32.TF32 R28, R128, R36, R28 ;  /* 0x00000024801c723c */ /* 0x000fe2000008101c */
[----:B-1----:R-:W-:-:S02]  /*16cd0*/  IMAD.MOV.U32 R63, RZ, RZ, R96 ;  /* 0x000000ffff3f7224 */ /* 0x002fc400078e0060 */
[----:B------:R-:W3:Y:S01]  /*16ce0*/  LDL.LU.64 R96, [R1+0x250] ;  /* 0x0002500001607983 */ /* 0x000ee20000300a00 */
[----:B------:R-:W-:Y:S02]  /*16cf0*/  IMAD.MOV.U32 R58, RZ, RZ, R101 ;  /* 0x000000ffff3a7224 */ /* 0x000fe400078e0065 */
[----:B------:R-:W-:Y:S01]  /*16d00*/  IMAD.MOV.U32 R59, RZ, RZ, R102 ;  /* 0x000000ffff3b7224 */ /* 0x000fe200078e0066 */
[----:B------:R-:W3:Y:S01]  /*16d10*/  LDL.LU.64 R98, [R1+0x258] ;  /* 0x0002580001627983 */ /* 0x000ee20000300a00 */
[----:B------:R-:W-:Y:S01]  /*16d20*/  HMMA.1688.F32.TF32 R112, R132, R52, R112 ;  /* 0x000000348470723c */ /* 0x000fe20000081070 */
[----:B------:R-:W-:Y:S02]  /*16d30*/  IMAD.MOV.U32 R0, RZ, RZ, R103 ;  /* 0x000000ffff007224 */ /* 0x000fe400078e0067 */
[----:B------:R-:W4:Y:S01]  /*16d40*/  LDL.LU.64 R100, [R1+0x240] ;  /* 0x0002400001647983 */ /* 0x000f220000300a00 */
[----:B------:R-:W-:Y:S02]  /*16d50*/  IMAD.MOV.U32 R50, RZ, RZ, R104 ;  /* 0x000000ffff327224 */ /* 0x000fe400078e0068 */
[----:B------:R-:W-:Y:S01]  /*16d60*/  IMAD.MOV.U32 R51, RZ, RZ, R105 ;  /* 0x000000ffff337224 */ /* 0x000fe200078e0069 */
[----:B------:R-:W4:Y:S01]  /*16d70*/  LDL.LU.64 R102, [R1+0x248] ;  /* 0x0002480001667983 */ /* 0x000f220000300a00 */
[----:B------:R-:W-:Y:S01]  /*16d80*/  HMMA.1688.F32.TF32 R32, R124, R48, R32 ;  /* 0x000000307c20723c */ /* 0x000fe20000081020 */
[----:B------:R-:W-:-:S02]  /*16d90*/  IMAD.MOV.U32 R55, RZ, RZ, R106 ;  /* 0x000000ffff377224 */ /* 0x000fc400078e006a */
[----:B------:R-:W-:Y:S01]  /*16da0*/  IMAD.MOV.U32 R46, RZ, RZ, R107 ;  /* 0x000000ffff2e7224 */ /* 0x000fe200078e006b */
[----:B------:R-:W5:Y:S01]  /*16db0*/  LDL.LU.64 R104, [R1+0x230] ;  /* 0x0002300001687983 */ /* 0x000f620000300a00 */
[----:B------:R-:W-:-:S03]  /*16dc0*/  IMAD.MOV.U32 R225, RZ, RZ, R108 ;  /* 0x000000ffffe17224 */ /* 0x000fc600078e006c */
[C---:B------:R-:W-:Y:S01]  /*16dd0*/  HMMA.1688.F32.TF32 R116, R132.reuse, R56, R116 ;  /* 0x000000388474723c */ /* 0x040fe20000081074 */
[----:B------:R-:W-:Y:S01]  /*16de0*/  IMAD.MOV.U32 R226, RZ, RZ, R109 ;  /* 0x000000ffffe27224 */ /* 0x000fe200078e006d */
[----:B------:R-:W5:Y:S01]  /*16df0*/  LDL.LU.64 R106, [R1+0x238] ;  /* 0x00023800016a7983 */ /* 0x000f620000300a00 */
[----:B------:R-:W-:Y:S02]  /*16e00*/  IMAD.MOV.U32 R227, RZ, RZ, R110 ;  /* 0x000000ffffe37224 */ /* 0x000fe400078e006e */
[----:B--2---:R-:W-:Y:S01]  /*16e10*/  IMAD.MOV.U32 R252, RZ, RZ, R111 ;  /* 0x000000fffffc7224 */ /* 0x004fe200078e006f */
[----:B------:R-:W2:Y:S02]  /*16e20*/  LDL.LU.64 R108, [R1+0x1f0] ;  /* 0x0001f000016c7983 */ /* 0x000ea40000300a00 */
[C---:B------:R-:W-:Y:S02]  /*16e30*/  HMMA.1688.F32.TF32 R8, R132.reuse, R48, R4 ;  /* 0x000000308408723c */ /* 0x040fe40000081004 */
[----:B------:R-:W2:Y:S04]  /*16e40*/  LDL.LU.64 R110, [R1+0x1f8] ;  /* 0x0001f800016e7983 */ /* 0x000ea80000300a00 */
[----:B------:R-:W-:Y:S02]  /*16e50*/  LDS R221, [R3+0x300] ;  /* 0x0003000003dd7984 */ /* 0x000fe40000000800 */
[----:B------:R-:W-:Y:S02]  /*16e60*/  HMMA.1688.F32.TF32 R120, R132, R44, R120 ;  /* 0x0000002c8478723c */ /* 0x000fe40000081078 */
        /* <DEDUP_REMOVED lines=13> */
[----:B------:R-:W-:Y:S01]  /*16f40*/  STL.64 [R1+0x18d0], R24 ;  /* 0x0018d01801007387 */ /* 0x000fe20000100a00 */
[----:B------:R-:W-:-:S03]  /*16f50*/  IMAD.MOV.U32 R187, RZ, RZ, R112 ;  /* 0x000000ffffbb7224 */ /* 0x000fc600078e0070 */
[----:B------:R-:W-:Y:S01]  /*16f60*/  STL.64 [R1+0x18e8], R30 ;  /* 0x0018e81e01007387 */ /* 0x000fe20000100a00 */
[----:B------:R-:W-:-:S03]  /*16f70*/  IMAD.MOV.U32 R186, RZ, RZ, R113 ;  /* 0x000000ffffba7224 */ /* 0x000fc600078e0071 */
[----:B------:R-:W-:Y:S01]  /*16f80*/  STL.64 [R1+0x18e0], R28 ;  /* 0x0018e01c01007387 */ /* 0x000fe20000100a00 */
[----:B------:R-:W-:-:S03]  /*16f90*/  IMAD.MOV.U32 R185, RZ, RZ, R114 ;  /* 0x000000ffffb97224 */ /* 0x000fc600078e0072 */
[----:B------:R-:W-:Y:S01]  /*16fa0*/  STL.64 [R1+0x18f8], R34 ;  /* 0x0018f82201007387 */ /* 0x000fe20000100a00 */
[----:B------:R-:W-:-:S03]  /*16fb0*/  IMAD.MOV.U32 R184, RZ, RZ, R115 ;  /* 0x000000ffffb87224 */ /* 0x000fc600078e0073 */
[----:B------:R1:W-:Y:S01]  /*16fc0*/  STL.64 [R1+0x18f0], R32 ;  /* 0x0018f02001007387 */ /* 0x0003e20000100a00 */
[----:B------:R-:W-:Y:S02]  /*16fd0*/  IMAD.MOV.U32 R183, RZ, RZ, R116 ;  /* 0x000000ffffb77224 */ /* 0x000fe400078e0074 */
[----:B------:R-:W-:Y:S01]  /*16fe0*/  IMAD.MOV.U32 R182, RZ, RZ, R117 ;  /* 0x000000ffffb67224 */ /* 0x000fe200078e0075 */
[----:B------:R-:W2:Y:S01]  /*16ff0*/  LDL.LU.64 R112, [R1+0x1e0] ;  /* 0x0001e00001707983 */ /* 0x000ea20000300a00 */
[----:B------:R-:W-:Y:S02]  /*17000*/  IMAD.MOV.U32 R5, RZ, RZ, R10 ;  /* 0x000000ffff057224 */ /* 0x000fe400078e000a */
[----:B------:R-:W-:Y:S01]  /*17010*/  IMAD.MOV.U32 R4, RZ, RZ, R11 ;  /* 0x000000ffff047224 */ /* 0x000fe200078e000b */
[----:B------:R-:W2:Y:S01]  /*17020*/  LDL.LU.64 R114, [R1+0x1e8] ;  /* 0x0001e80001727983 */ /* 0x000ea20000300a00 */
[----:B------:R-:W-:Y:S02]  /*17030*/  IMAD.MOV.U32 R181, RZ, RZ, R118 ;  /* 0x000000ffffb57224 */ /* 0x000fe400078e0076 */
[----:B------:R-:W-:Y:S01]  /*17040*/  IMAD.MOV.U32 R180, RZ, RZ, R119 ;  /* 0x000000ffffb47224 */ /* 0x000fe200078e0077 */
[----:B------:R-:W2:Y:S01]  /*17050*/  LDL.LU.64 R116, [R1+0x180] ;  /* 0x0001800001747983 */ /* 0x000ea20000300a00 */
[----:B------:R-:W-:-:S02]  /*17060*/  IMAD.MOV.U32 R7, RZ, RZ, R8 ;  /* 0x000000ffff077224 */ /* 0x000fc400078e0008 */
[----:B------:R-:W-:Y:S01]  /*17070*/  IMAD.MOV.U32 R6, RZ, RZ, R9 ;  /* 0x000000ffff067224 */ /* 0x000fe200078e0009 */
[----:B------:R-:W2:Y:S01]  /*17080*/  LDL.LU.64 R118, [R1+0x188] ;  /* 0x0001880001767983 */ /* 0x000ea20000300a00 */
[----:B------:R-:W-:Y:S02]  /*17090*/  IMAD.MOV.U32 R11, RZ, RZ, R120 ;  /* 0x000000ffff0b7224 */ /* 0x000fe400078e0078 */
[----:B------:R-:W-:Y:S01]  /*170a0*/  IMAD.MOV.U32 R10, RZ, RZ, R121 ;  /* 0x000000ffff0a7224 */ /* 0x000fe200078e0079 */
[----:B------:R-:W-:Y:S01]  /*170b0*/  LDS R223, [R3+0x1300] ;  /* 0x0013000003df7984 */ /* 0x000fe20000000800 */
[----:B------:R-:W-:Y:S02]  /*170c0*/  IMAD.MOV.U32 R9, RZ, RZ, R122 ;  /* 0x000000ffff097224 */ /* 0x000fe400078e007a */
[----:B------:R-:W-:Y:S01]  /*170d0*/  IMAD.MOV.U32 R8, RZ, RZ, R123 ;  /* 0x000000ffff087224 */ /* 0x000fe200078e007b */
        /* <DEDUP_REMOVED lines=18> */
[----:B-1----:R-:W2:Y:S04]  /*17200*/  LDL.LU.64 R32, [R1+0xe0] ;  /* 0x0000e00001207983 */ /* 0x002ea80000300a00 */
        /* <DEDUP_REMOVED lines=10> */
[----:B------:R-:W2:Y:S01]  /*172b0*/  LDL.LU.64 R14, [R1+0x88] ;  /* 0x00008800010e7983 */ /* 0x000ea20000300a00 */
[----:B------:R-:W-:Y:S01]  /*172c0*/  IMAD.MOV.U32 R248, RZ, RZ, R225 ;  /* 0x000000fffff87224 */ /* 0x000fe200078e00e1 */
[----:B------:R-:W-:Y:S01]  /*172d0*/  HMMA.1688.F32.TF32 R68, R124, R44, R68 ;  /* 0x0000002c7c44723c */ /* 0x000fe20000081044 */
[----:B------:R-:W-:Y:S01]  /*172e0*/  IMAD.MOV.U32 R249, RZ, RZ, R226 ;  /* 0x000000fffff97224 */ /* 0x000fe200078e00e2 */
[----:B------:R-:W2:Y:S01]  /*172f0*/  LDL.LU R225, [R1+0x1908] ;  /* 0x0019080001e17983 */ /* 0x000ea20000300800 */
[----:B------:R-:W-:-:S03]  /*17300*/  IMAD.MOV.U32 R250, RZ, RZ, R227 ;  /* 0x000000fffffa7224 */ /* 0x000fc600078e00e3 */
[----:B------:R-:W2:Y:S02]  /*17310*/  LDL.LU R226, [R1+0x1904] ;  /* 0x0019040001e27983 */ /* 0x000ea40000300800 */
[C---:B------:R-:W-:Y:S02]  /*17320*/  HMMA.1688.F32.TF32 R72, R124.reuse, R56, R72 ;  /* 0x000000387c48723c */ /* 0x040fe40000081048 */
[----:B------:R-:W2:Y:S06]  /*17330*/  LDL.LU R227, [R1+0x1900] ;  /* 0x0019000001e37983 */ /* 0x000eac0000300800 */
[C---:B------:R-:W-:Y:S08]  /*17340*/  HMMA.1688.F32.TF32 R76, R124.reuse, R52, R76 ;  /* 0x000000347c4c723c */ /* 0x040ff0000008104c */
[C---:B------:R-:W-:Y:S08]  /*17350*/  HMMA.1688.F32.TF32 R80, R124.reuse, R64, R80 ;  /* 0x000000407c50723c */ /* 0x040ff00000081050 */
[C---:B------:R-:W-:Y:S08]  /*17360*/  HMMA.1688.F32.TF32 R84, R124.reuse, R60, R84 ;  /* 0x0000003c7c54723c */ /* 0x040ff00000081054 */
[C---:B------:R-:W-:Y:S08]  /*17370*/  HMMA.1688.F32.TF32 R88, R124.reuse, R40, R88 ;  /* 0x000000287c58723c */ /* 0x040ff00000081058 */
[----:B------:R-:W-:Y:S01]  /*17380*/  HMMA.1688.F32.TF32 R92, R124, R36, R92 ;  /* 0x000000247c5c723c */ /* 0x000fe2000008105c */
[----:B------:R-:W-:Y:S04]  /*17390*/  LDS R124, [R2+0x180] ;  /* 0x00018000027c7984 */ /* 0x000fe80000000800 */
[----:B------:R-:W-:Y:S04]  /*173a0*/  LDS R126, [R2+0x1180] ;  /* 0x00118000027e7984 */ /* 0x000fe80000000800 */
[----:B------:R-:W-:Y:S04]  /*173b0*/  LDS R125, [R3+0x180] ;  /* 0x00018000037d7984 */ /* 0x000fe80000000800 */
[----:B------:R-:W3:Y:S02]  /*173c0*/  LDS R127, [R3+0x1180] ;  /* 0x00118000037f7984 */ /* 0x000ee40000000800 */
[C---:B---3--:R-:W-:Y:S08]  /*173d0*/  HMMA.1688.F32.TF32 R96, R124.reuse, R48, R96 ;  /* 0x000000307c60723c */ /* 0x048ff00000081060 */
[C---:B----4-:R-:W-:Y:S08]  /*173e0*/  HMMA.1688.F32.TF32 R100, R124.reuse, R44, R100 ;  /* 0x0000002c7c64723c */ /* 0x050ff00000081064 */
[C---:B-----5:R-:W-:Y:S08]  /*173f0*/  HMMA.1688.F32.TF32 R104, R124.reuse, R56, R104 ;  /* 0x000000387c68723c */ /* 0x060ff00000081068 */
[C---:B--2---:R-:W-:Y:S08]  /*17400*/  HMMA.1688.F32.TF32 R108, R124.reuse, R52, R108 ;  /* 0x000000347c6c723c */ /* 0x044ff0000008106c */
[C---:B------:R-:W-:Y:S08]  /*17410*/  HMMA.1688.F32.TF32 R112, R124.reuse, R64, R112 ;  /* 0x000000407c70723c */ /* 0x040ff00000081070 */
[C---:B------:R-:W-:Y:S08]  /*17420*/  HMMA.1688.F32.TF32 R116, R124.reuse, R60, R116 ;  /* 0x0000003c7c74723c */ /* 0x040ff00000081074 */
[C---:B------:R-:W-:Y:S08]  /*17430*/  HMMA.1688.F32.TF32 R120, R124.reuse, R40, R120 ;  /* 0x000000287c78723c */ /* 0x040ff00000081078 */
[----:B------:R-:W-:Y:S08]  /*17440*/  HMMA.1688.F32.TF32 R124, R124, R36, R160 ;  /* 0x000000247c7c723c */ /* 0x000ff000000810a0 */
[C---:B------:R-:W-:Y:S08]  /*17450*/  HMMA.1688.F32.TF32 R128, R156.reuse, R48, R128 ;  /* 0x000000309c80723c */ /* 0x040ff00000081080 */
[C---:B------:R-:W-:Y:S08]  /*17460*/  HMMA.1688.F32.TF32 R132, R156.reuse, R44, R132 ;  /* 0x0000002c9c84723c */ /* 0x040ff00000081084 */
[C---:B------:R-:W-:Y:S08]  /*17470*/  HMMA.1688.F32.TF32 R136, R156.reuse, R56, R136 ;  /* 0x000000389c88723c */ /* 0x040ff00000081088 */
[C---:B------:R-:W-:Y:S08]  /*17480*/  HMMA.1688.F32.TF32 R140, R156.reuse, R52, R140 ;  /* 0x000000349c8c723c */ /* 0x040ff0000008108c */
[C---:B------:R-:W-:Y:S08]  /*17490*/  HMMA.1688.F32.TF32 R144, R156.reuse, R64, R144 ;  /* 0x000000409c90723c */ /* 0x040ff00000081090 */
[C---:B------:R-:W-:Y:S08]  /*174a0*/  HMMA.1688.F32.TF32 R148, R156.reuse, R60, R148 ;  /* 0x0000003c9c94723c */ /* 0x040ff00000081094 */
[C---:B------:R-:W-:Y:S08]  /*174b0*/  HMMA.1688.F32.TF32 R152, R156.reuse, R40, R152 ;  /* 0x000000289c98723c */ /* 0x040ff00000081098 */
[----:B------:R-:W-:Y:S01]  /*174c0*/  HMMA.1688.F32.TF32 R156, R156, R36, R32 ;  /* 0x000000249c9c723c */ /* 0x000fe20000081020 */
[----:B------:R-:W2:Y:S04]  /*174d0*/  LDL.LU.64 R32, [R1+0xf0] ;  /* 0x0000f00001207983 */ /* 0x000ea80000300a00 */
[----:B------:R-:W2:Y:S03]  /*174e0*/  LDL.LU.64 R34, [R1+0xf8] ;  /* 0x0000f80001227983 */ /* 0x000ea60000300a00 */
[C---:B------:R-:W-:Y:S01]  /*174f0*/  HMMA.1688.F32.TF32 R160, R188.reuse, R48, R28 ;  /* 0x00000030bca0723c */ /* 0x040fe2000008101c */
[----:B------:R-:W3:Y:S04]  /*17500*/  LDL.LU.64 R28, [R1+0x70] ;  /* 0x00007000011c7983 */ /* 0x000ee80000300a00 */
[----:B------:R-:W3:Y:S03]  /*17510*/  LDL.LU.64 R30, [R1+0x78] ;  /* 0x00007800011e7983 */ /* 0x000ee60000300a00 */
[C---:B------:R-:W-:Y:S01]  /*17520*/  HMMA.1688.F32.TF32 R164, R188.reuse, R44, R24 ;  /* 0x0000002cbca4723c */ /* 0x040fe20000081018 */
[----:B------:R-:W4:Y:S04]  /*17530*/  LDL.LU.64 R24, [R1+0x60] ;  /* 0x0000600001187983 */ /* 0x000f280000300a00 */
[----:B------:R-:W4:Y:S03]  /*17540*/  LDL.LU.64 R26, [R1+0x68] ;  /* 0x00006800011a7983 */ /* 0x000f260000300a00 */
[C---:B------:R-:W-:Y:S01]  /*17550*/  HMMA.1688.F32.TF32 R168, R188.reuse, R56, R20 ;  /* 0x00000038bca8723c */ /* 0x040fe20000081014 */
[----:B------:R-:W5:Y:S04]  /*17560*/  LDL.LU.64 R20, [R1+0x40] ;  /* 0x0000400001147983 */ /* 0x000f680000300a00 */
[----:B------:R-:W5:Y:S03]  /*17570*/  LDL.LU.64 R22, [R1+0x48] ;  /* 0x0000480001167983 */ /* 0x000f660000300a00 */
[----:B------:R-:W-:Y:S07]  /*17580*/  HMMA.1688.F32.TF32 R172, R188, R52, R16 ;  /* 0x00000034bcac723c */ /* 0x000fee0000081010 */
[----:B------:R-:W-:-:S02]  /*17590*/  IMAD.MOV.U32 R18, RZ, RZ, R5 ;  /* 0x000000ffff127224 */ /* 0x000fc400078e0005 */
[----:B------:R-:W-:Y:S02]  /*175a0*/  IMAD.MOV.U32 R19, RZ, RZ, R4 ;  /* 0x000000ffff137224 */ /* 0x000fe400078e0004 */
[----:B------:R-:W-:Y:S01]  /*175b0*/  IMAD.MOV.U32 R16, RZ, RZ, R7 ;  /* 0x000000ffff107224 */ /* 0x000fe200078e0007 */
[----:B------:R-:W5:Y:S01]  /*175c0*/  LDL.LU.64 R4, [R1+0x30] ;  /* 0x0000300001047983 */ /* 0x000f620000300a00 */
[----:B------:R-:W-:-:S03]  /*175d0*/  IMAD.MOV.U32 R17, RZ, RZ, R6 ;  /* 0x000000ffff117224 */ /* 0x000fc600078e0006 */
[----:B------:R-:W5:Y:S01]  /*175e0*/  LDL.LU.64 R6, [R1+0x38] ;  /* 0x0000380001067983 */ /* 0x000f620000300a00 */
[----:B------:R-:W-:Y:S07]  /*175f0*/  HMMA.1688.F32.TF32 R176, R188, R64, R12 ;  /* 0x00000040bcb0723c */ /* 0x000fee000008100c */
[----:B------:R-:W-:Y:S02]  /*17600*/  IMAD.MOV.U32 R14, RZ, RZ, R9 ;  /* 0x000000ffff0e7224 */ /* 0x000fe400078e0009 */
[----:B------:R-:W-:-:S02]  /*17610*/  IMAD.MOV.U32 R15, RZ, RZ, R8 ;  /* 0x000000ffff0f7224 */ /* 0x000fc400078e0008 */
[----:B------:R-:W-:Y:S01]  /*17620*/  IMAD.MOV.U32 R12, RZ, RZ, R11 ;  /* 0x000000ffff0c7224 */ /* 0x000fe200078e000b */
[----:B------:R-:W5:Y:S01]  /*17630*/  LDL.LU.64 R8, [R1+0x10] ;  /* 0x0000100001087983 */ /* 0x000f620000300a00 */
[----:B------:R-:W-:-:S03]  /*17640*/  IMAD.MOV.U32 R13, RZ, RZ, R10 ;  /* 0x000000ffff0d7224 */ /* 0x000fc600078e000a */
[----:B------:R-:W5:Y:S01]  /*17650*/  LDL.LU.64 R10, [R1+0x18] ;  /* 0x00001800010a7983 */ /* 0x000f620000300a00 */
        /* <DEDUP_REMOVED lines=11> */
[----:B------:R-:W2:Y:S01]  /*17710*/  LDS R227, [R3+0x1380] ;  /* 0x0013800003e37984 */ /* 0x000ea20000000800 */
[----:B------:R-:W-:Y:S01]  /*17720*/  IMAD.MOV.U32 R251, RZ, RZ, R252 ;  /* 0x000000fffffb7224 */ /* 0x000fe200078e00fc */
[C---:B--2---:R-:W-:Y:S08]  /*17730*/  HMMA.1688.F32.TF32 R32, R224.reuse, R48, R32 ;  /* 0x00000030e020723c */ /* 0x044ff00000081020 */
[C---:B---3--:R-:W-:Y:S08]  /*17740*/  HMMA.1688.F32.TF32 R28, R224.reuse, R44, R28 ;  /* 0x0000002ce01c723c */ /* 0x048ff0000008101c */
[C---:B----4-:R-:W-:Y:S08]  /*17750*/  HMMA.1688.F32.TF32 R24, R224.reuse, R56, R24 ;  /* 0x00000038e018723c */ /* 0x050ff00000081018 */
[C---:B-----5:R-:W-:Y:S01]  /*17760*/  HMMA.1688.F32.TF32 R20, R224.reuse, R52, R20 ;  /* 0x00000034e014723c */ /* 0x060fe20000081014 */
[----:B------:R-:W-:Y:S04]  /*17770*/  STL.64 [R1+0x1f0], R32 ;  /* 0x0001f02001007387 */ /* 0x000fe80000100a00 */
[----:B------:R1:W-:Y:S03]  /*17780*/  STL.64 [R1+0x1f8], R34 ;  /* 0x0001f82201007387 */ /* 0x0003e60000100a00 */
[----:B------:R-:W-:Y:S01]  /*17790*/  IMAD.MOV.U32 R252, RZ, RZ, R31 ;  /* 0x000000fffffc7224 */ /* 0x000fe200078e001f */
[----:B-1----:R-:W2:Y:S01]  /*177a0*/  LDL.LU.64 R34, [R1+0x18f8] ;  /* 0x0018f80001227983 */ /* 0x002ea20000300a00 */
[C---:B------:R-:W-:Y:S03]  /*177b0*/  HMMA.1688.F32.TF32 R4, R224.reuse, R64, R4 ;  /* 0x00000040e004723c */ /* 0x040fe60000081004 */
[----:B------:R-:W2:Y:S04]  /*177c0*/  LDL.LU.64 R32, [R1+0x18f0] ;  /* 0x0018f00001207983 */ /* 0x000ea80000300a00 */
[----:B------:R-:W-:Y:S04]  /*177d0*/  STL.64 [R1+0x150], R28 ;  /* 0x0001501c01007387 */ /* 0x000fe80000100a00 */
[----:B------:R1:W-:Y:S01]  /*177e0*/  STL [R1+0x158], R30 ;  /* 0x0001581e01007387 */ /* 0x0003e20000100800 */
[----:B------:R-:W-:Y:S03]  /*177f0*/  HMMA.1688.F32.TF32 R8, R224, R60, R8 ;  /* 0x0000003ce008723c */ /* 0x000fe60000081008 */
[----:B-1----:R-:W3:Y:S04]  /*17800*/  LDL.LU.64 R30, [R1+0x18e8] ;  /* 0x0018e800011e7983 */ /* 0x002ee80000300a00 */
[----:B------:R-:W3:Y:S04]  /*17810*/  LDL.LU.64 R28, [R1+0x18e0] ;  /* 0x0018e000011c7983 */ /* 0x000ee80000300a00 */
[----:B------:R1:W-:Y:S04]  /*17820*/  STL [R1+0x181c], R252 ;  /* 0x00181cfc01007387 */ /* 0x0003e80000100800 */
[----:B------:R-:W-:Y:S04]  /*17830*/  STL.64 [R1+0x110], R24 ;  /* 0x0001101801007387 */ /* 0x000fe80000100a00 */
[----:B------:R4:W-:Y:S01]  /*17840*/  STL.64 [R1+0x118], R26 ;  /* 0x0001181a01007387 */ /* 0x0009e20000100a00 */
[----:B-1----:R-:W-:-:S03]  /*17850*/  IMAD.MOV.U32 R252, RZ, RZ, R23 ;  /* 0x000000fffffc7224 */ /* 0x002fc600078e0017 */
[----:B----4-:R-:W4:Y:S04]  /*17860*/  LDL.LU.64 R26, [R1+0x18d8] ;  /* 0x0018d800011a7983 */ /* 0x010f280000300a00 */
[----:B------:R-:W4:Y:S04]  /*17870*/  LDL.LU.64 R24, [R1+0x18d0] ;  /* 0x0018d00001187983 */ /* 0x000f280000300a00 */
[----:B------:R-:W-:Y:S04]  /*17880*/  STL.64 [R1+0x100], R20 ;  /* 0x0001001401007387 */ /* 0x000fe80000100a00 */
[----:B------:R1:W-:Y:S04]  /*17890*/  STL [R1+0x108], R22 ;  /* 0x0001081601007387 */ /* 0x0003e80000100800 */
[----:B-1----:R-:W5:Y:S04]  /*178a0*/  LDL.LU.64 R22, [R1+0x18c8] ;  /* 0x0018c80001167983 */ /* 0x002f680000300a00 */
[----:B------:R-:W5:Y:S04]  /*178b0*/  LDL.LU.64 R20, [R1+0x18c0] ;  /* 0x0018c00001147983 */ /* 0x000f680000300a00 */
[----:B------:R-:W-:Y:S04]  /*178c0*/  STL.64 [R1+0x90], R4 ;  /* 0x0000900401007387 */ /* 0x000fe80000100a00 */
[----:B------:R1:W-:Y:S04]  /*178d0*/  STL.64 [R1+0x98], R6 ;  /* 0x0000980601007387 */ /* 0x0003e80000100a00 */
[----:B-1----:R-:W2:Y:S04]  /*178e0*/  LDL.LU.64 R6, [R1+0x18b8] ;  /* 0x0018b80001067983 */ /* 0x002ea80000300a00 */
[----:B------:R-:W2:Y:S04]  /*178f0*/  LDL.LU.64 R4, [R1+0x18b0] ;  /* 0x0018b00001047983 */ /* 0x000ea80000300a00 */
[----:B------:R-:W-:Y:S04]  /*17900*/  STL.64 [R1+0x80], R8 ;  /* 0x0000800801007387 */ /* 0x000fe80000100a00 */
[----:B------:R1:W-:Y:S04]  /*17910*/  STL.64 [R1+0x88], R10 ;  /* 0x0000880a01007387 */ /* 0x0003e80000100a00 */
[----:B-1----:R-:W3:Y:S04]  /*17920*/  LDL.LU.64 R10, [R1+0x18a8] ;  /* 0x0018a800010a7983 */ /* 0x002ee80000300a00 */
[----:B------:R-:W3:Y:S01]  /*17930*/  LDL.LU.64 R8, [R1+0x18a0] ;  /* 0x0018a00001087983 */ /* 0x000ee20000300a00 */
[C---:B--2---:R-:W-:Y:S08]  /*17940*/  HMMA.1688.F32.TF32 R4, R224.reuse, R40, R4 ;  /* 0x00000028e004723c */ /* 0x044ff00000081004 */
[----:B---3--:R-:W-:Y:S11]  /*17950*/  HMMA.1688.F32.TF32 R8, R224, R36, R8 ;  /* 0x00000024e008723c */ /* 0x008ff60000081008 */
[----:B------:R-:W-:Y:S04]  /*17960*/  @!UPT UIADD3 URZ, URZ, URZ, URZ ;  /* 0x0000003f3f3ff290 */ /* 0x000fe8000fffe03f */
[----:B------:R1:W-:Y:S04]  /*17970*/  STL.64 [R1+0x70], R4 ;  /* 0x0000700401007387 */ /* 0x0003e80000100a00 */
[----:B------:R2:W-:Y:S01]  /*17980*/  STL.64 [R1+0x78], R6 ;  /* 0x0000780601007387 */ /* 0x0005e20000100a00 */
[----:B------:R-:W-:Y:S02]  /*17990*/  IMAD.MOV.U32 R224, RZ, RZ, R50 ;  /* 0x000000ffffe07224 */ /* 0x000fe400078e0032 */
[----:B-1----:R-:W-:Y:S02]  /*179a0*/  IMAD.MOV.U32 R4, RZ, RZ, R63 ;  /* 0x000000ffff047224 */ /* 0x002fe400078e003f */
[----:B------:R-:W3:Y:S01]  /*179b0*/  LDL.LU R63, [R1+0x1898] ;  /* 0x00189800013f7983 */ /* 0x000ee20000300800 */
[----:B------:R-:W-:-:S02]  /*179c0*/  IMAD.MOV.U32 R5, RZ, RZ, R66 ;  /* 0x000000ffff057224 */ /* 0x000fc400078e0042 */
[----:B--2---:R-:W-:Y:S01]  /*179d0*/  IMAD.MOV.U32 R6, RZ, RZ, R67 ;  /* 0x000000ffff067224 */ /* 0x004fe200078e0043 */
[----:B------:R-:W2:Y:S01]  /*179e0*/  LDL.LU R66, [R1+0x1894] ;  /* 0x0018940001427983 */ /* 0x000ea20000300800 */
[----:B------:R-:W-:-:S03]  /*179f0*/  IMAD.MOV.U32 R7, RZ, RZ, R54 ;  /* 0x000000ffff077224 */ /* 0x000fc600078e0036 */
[----:B------:R-:W2:Y:S01]  /*17a00*/  LDL.LU R67, [R1+0x1890] ;  /* 0x0018900001437983 */ /* 0x000ea20000300800 */
[----:B------:R-:W-:-:S03]  /*17a10*/  IMAD.MOV.U32 R225, RZ, RZ, R51 ;  /* 0x000000ffffe17224 */ /* 0x000fc600078e0033 */
[----:B------:R-:W3:Y:S04]  /*17a20*/  LDL.LU R54, [R1+0x188c] ;  /* 0x00188c0001367983 */ /* 0x000ee80000300800 */
[----:B------:R-:W3:Y:S01]  /*17a30*/  LDL.LU R50, [R1+0x1888] ;  /* 0x0018880001327983 */ /* 0x000ee20000300800 */
[----:B------:R-:W-:-:S03]  /*17a40*/  IMAD.MOV.U32 R226, RZ, RZ, R55 ;  /* 0x000000ffffe27224 */ /* 0x000fc600078e0037 */
[----:B------:R1:W-:Y:S01]  /*17a50*/  STL.64 [R1+0x60], R8 ;  /* 0x0000600801007387 */ /* 0x0003e20000100a00 */
[----:B------:R-:W-:-:S03]  /*17a60*/  IMAD.MOV.U32 R227, RZ, RZ, R46 ;  /* 0x000000ffffe37224 */ /* 0x000fc600078e002e */
[----:B------:R4:W-:Y:S04]  /*17a70*/  STL.64 [R1+0x68], R10 ;  /* 0x0000680a01007387 */ /* 0x0009e80000100a00 */
[----:B------:R-:W3:Y:S04]  /*17a80*/  LDL.LU R51, [R1+0x1884] ;  /* 0x0018840001337983 */ /* 0x000ee80000300800 */
[----:B------:R-:W5:Y:S01]  /*17a90*/  LDL.LU R55, [R1+0x1880] ;  /* 0x0018800001377983 */ /* 0x000f620000300800 */
[----:B-1----:R-:W-:-:S03]  /*17aa0*/  IMAD.MOV.U32 R8, RZ, RZ, R47 ;  /* 0x000000ffff087224 */ /* 0x002fc600078e002f */
[----:B------:R-:W5:Y:S01]  /*17ab0*/  LDL.LU R46, [R1+0x187c] ;  /* 0x00187c00012e7983 */ /* 0x000f620000300800 */
[----:B------:R-:W-:-:S03]  /*17ac0*/  IMAD.MOV.U32 R9, RZ, RZ, R58 ;  /* 0x000000ffff097224 */ /* 0x000fc600078e003a */
[----:B------:R-:W5:Y:S01]  /*17ad0*/  LDL.LU R47, [R1+0x1878] ;  /* 0x00187800012f7983 */ /* 0x000f620000300800 */
[----:B----4-:R-:W-:-:S03]  /*17ae0*/  IMAD.MOV.U32 R10, RZ, RZ, R59 ;  /* 0x000000ffff0a7224 */ /* 0x010fc600078e003b */
[----:B------:R-:W4:Y:S04]  /*17af0*/  LDL.LU R58, [R1+0x1874] ;  /* 0x00187400013a7983 */ /* 0x000f280000300800 */
[----:B------:R-:W4:Y:S01]  /*17b00*/  LDL.LU R59, [R1+0x1870] ;  /* 0x00187000013b7983 */ /* 0x000f220000300800 */
[----:B------:R-:W-:Y:S02]  /*17b10*/  IMAD.MOV.U32 R244, RZ, RZ, R187 ;  /* 0x000000fffff47224 */ /* 0x000fe400078e00bb */
[----:B------:R-:W-:Y:S02]  /*17b20*/  IMAD.MOV.U32 R245, RZ, RZ, R186 ;  /* 0x000000fffff57224 */ /* 0x000fe400078e00ba */
[----:B------:R-:W-:Y:S02]  /*17b30*/  IMAD.MOV.U32 R246, RZ, RZ, R185 ;  /* 0x000000fffff67224 */ /* 0x000fe400078e00b9 */
[----:B------:R-:W-:-:S02]  /*17b40*/  IMAD.MOV.U32 R247, RZ, RZ, R184 ;  /* 0x000000fffff77224 */ /* 0x000fc400078e00b8 */
[----:B------:R-:W-:Y:S01]  /*17b50*/  IMAD.MOV.U32 R240, RZ, RZ, R183 ;  /* 0x000000fffff07224 */ /* 0x000fe200078e00b7 */
[C---:B------:R-:W-:Y:S01]  /*17b60*/  HMMA.1688.F32.TF32 R184, R188.reuse, R40, R232 ;  /* 0x00000028bcb8723c */ /* 0x040fe200000810e8 */
[----:B------:R-:W-:Y:S01]  /*17b70*/  IMAD.MOV.U32 R241, RZ, RZ, R182 ;  /* 0x000000fffff17224 */ /* 0x000fe200078e00b6 */
[----:B------:R-:W-:Y:S01]  /*17b80*/  LDS R232, [R2+0x2080] ;  /* 0x0020800002e87984 */ /* 0x000fe20000000800 */
[----:B------:R-:W-:Y:S02]  /*17b90*/  IMAD.MOV.U32 R242, RZ, RZ, R181 ;  /* 0x000000fffff27224 */ /* 0x000fe400078e00b5 */
[----:B------:R-:W-:Y:S01]  /*17ba0*/  IMAD.MOV.U32 R243, RZ, RZ, R180 ;  /* 0x000000fffff37224 */ /* 0x000fe200078e00b4 */
[----:B------:R-:W-:Y:S02]  /*17bb0*/  LDS R234, [R2+0x3080] ;  /* 0x0030800002ea7984 */ /* 0x000fe40000000800 */
[C---:B------:R-:W-:Y:S02]  /*17bc0*/  HMMA.1688.F32.TF32 R180, R188.reuse, R60, R236 ;  /* 0x0000003cbcb4723c */ /* 0x040fe400000810ec */
[----:B------:R-:W-:Y:S04]  /*17bd0*/  LDS R233, [R3+0x2080] ;  /* 0x0020800003e97984 */ /* 0x000fe80000000800 */
[----:B------:R-:W-:Y:S02]  /*17be0*/  LDS R235, [R3+0x3080] ;  /* 0x0030800003eb7984 */ /* 0x000fe40000000800 */
[----:B------:R-:W-:Y:S02]  /*17bf0*/  HMMA.1688.F32.TF32 R188, R188, R36, R228 ;  /* 0x00000024bcbc723c */ /* 0x000fe400000810e4 */
[----:B------:R-:W-:Y:S04]  /*17c00*/  LDS R228, [R2+0x2000] ;  /* 0x0020000002e47984 */ /* 0x000fe80000000800 */
[----:B------:R-:W-:Y:S04]  /*17c10*/  LDS R230, [R2+0x3000] ;  /* 0x0030000002e67984 */ /* 0x000fe80000000800 */
[----:B------:R-:W-:Y:S04]  /*17c20*/  LDS R229, [R3+0x2000] ;  /* 0x0020000003e57984 */ /* 0x000fe80000000800 */
[----:B------:R-:W2:Y:S01]  /*17c30*/  LDS R231, [R3+0x3000] ;  /* 0x0030000003e77984 */ /* 0x000ea20000000800 */
[----:B------:R-:W-:-:S03]  /*17c40*/  IMAD.MOV.U32 R11, RZ, RZ, R0 ;  /* 0x000000ffff0b7224 */ /* 0x000fc600078e0000 */
[----:B------:R-:W-:Y:S04]  /*17c50*/  LDS R236, [R2+0x2100] ;  /* 0x0021000002ec7984 */ /* 0x000fe80000000800 */
[----:B------:R-:W-:Y:S04]  /*17c60*/  LDS R238, [R2+0x3100] ;  /* 0x0031000002ee7984 */ /* 0x000fe80000000800 */
[----:B------:R-:W-:Y:S04]  /*17c70*/  LDS R237, [R3+0x2100] ;  /* 0x0021000003ed7984 */ /* 0x000fe80000000800 */
[----:B------:R-:W1:Y:S01]  /*17c80*/  LDS R239, [R3+0x3100] ;  /* 0x0031000003ef7984 */ /* 0x000e620000000800 */
[C---:B--2---:R-:W-:Y:S08]  /*17c90*/  HMMA.1688.F32.TF32 R248, R228.reuse, R66, R248 ;  /* 0x00000042e4f8723c */ /* 0x044ff000000810f8 */
[C---:B---3--:R-:W-:Y:S08]  /*17ca0*/  HMMA.1688.F32.TF32 R16, R228.reuse, R50, R16 ;  /* 0x00000032e410723c */ /* 0x048ff00000081010 */
[C---:B-----5:R-:W-:Y:S08]  /*17cb0*/  HMMA.1688.F32.TF32 R12, R228.reuse, R46, R12 ;  /* 0x0000002ee40c723c */ /* 0x060ff0000008100c */
[C---:B----4-:R-:W-:Y:S08]  /*17cc0*/  HMMA.1688.F32.TF32 R240, R228.reuse, R58, R240 ;  /* 0x0000003ae4f0723c */ /* 0x050ff000000810f0 */
[C---:B------:R-:W-:Y:S01]  /*17cd0*/  HMMA.1688.F32.TF32 R244, R228.reuse, R54, R244 ;  /* 0x00000036e4f4723c */ /* 0x040fe200000810f4 */
[----:B------:R-:W-:Y:S04]  /*17ce0*/  STL.64 [R1+0x1a0], R16 ;  /* 0x0001a01001007387 */ /* 0x000fe80000100a00 */
[----:B------:R2:W-:Y:S04]  /*17cf0*/  STL.64 [R1+0x1a8], R18 ;  /* 0x0001a81201007387 */ /* 0x0005e80000100a00 */
[----:B--2---:R-:W2:Y:S04]  /*17d00*/  LDL.LU.64 R18, [R1+0x1868] ;  /* 0x0018680001127983 */ /* 0x004ea80000300a00 */
[----:B------:R-:W2:Y:S04]  /*17d10*/  LDL.LU.64 R16, [R1+0x1860] ;  /* 0x0018600001107983 */ /* 0x000ea80000300a00 */
[----:B------:R-:W-:Y:S04]  /*17d20*/  STL.64 [R1+0x40], R12 ;  /* 0x0000400c01007387 */ /* 0x000fe80000100a00 */
[----:B------:R3:W-:Y:S04]  /*17d30*/  STL.64 [R1+0x48], R14 ;  /* 0x0000480e01007387 */ /* 0x0007e80000100a00 */
[----:B---3--:R-:W3:Y:S04]  /*17d40*/  LDL.LU.64 R14, [R1+0x1858] ;  /* 0x00185800010e7983 */ /* 0x008ee80000300a00 */
[----:B------:R-:W3:Y:S04]  /*17d50*/  LDL.LU.64 R12, [R1+0x1850] ;  /* 0x00185000010c7983 */ /* 0x000ee80000300a00 */
[----:B------:R-:W-:Y:S04]  /*17d60*/  STL.64 [R1+0x30], R240 ;  /* 0x000030f001007387 */ /* 0x000fe80000100a00 */
[----:B------:R4:W-:Y:S04]  /*17d70*/  STL.64 [R1+0x38], R242 ;  /* 0x000038f201007387 */ /* 0x0009e80000100a00 */
[----:B----4-:R-:W4:Y:S04]  /*17d80*/  LDL.LU.64 R242, [R1+0x1848] ;  /* 0x0018480001f27983 */ /* 0x010f280000300a00 */
[----:B------:R-:W4:Y:S04]  /*17d90*/  LDL.LU.64 R240, [R1+0x1840] ;  /* 0x0018400001f07983 */ /* 0x000f280000300a00 */
[----:B------:R-:W-:Y:S04]  /*17da0*/  STL.64 [R1+0x190], R244 ;  /* 0x000190f401007387 */ /* 0x000fe80000100a00 */
[----:B------:R5:W-:Y:S04]  /*17db0*/  STL.64 [R1+0x198], R246 ;  /* 0x000198f601007387 */ /* 0x000be80000100a00 */
[----:B-----5:R-:W5:Y:S04]  /*17dc0*/  LDL.LU.64 R246, [R1+0x1838] ;  /* 0x0018380001f67983 */ /* 0x020f680000300a00 */
[----:B------:R-:W5:Y:S04]  /*17dd0*/  LDL.LU.64 R244, [R1+0x1830] ;  /* 0x0018300001f47983 */ /* 0x000f680000300a00 */
[----:B------:R-:W-:Y:S04]  /*17de0*/  STL.64 [R1+0x10], R248 ;  /* 0x000010f801007387 */ /* 0x000fe80000100a00 */
[----:B------:R1:W-:Y:S04]  /*17df0*/  STL.64 [R1+0x18], R250 ;  /* 0x000018fa01007387 */ /* 0x0003e80000100a00 */
[----:B-1----:R-:W2:Y:S04]  /*17e00*/  LDL.LU.64 R250, [R1+0x1828] ;  /* 0x0018280001fa7983 */ /* 0x002ea80000300a00 */
[----:B------:R-:W2:Y:S01]  /*17e10*/  LDL.LU.64 R248, [R1+0x1820] ;  /* 0x0018200001f87983 */ /* 0x000ea20000300a00 */
[C---:B------:R-:W-:Y:S08]  /*17e20*/  HMMA.1688.F32.TF32 R224, R228.reuse, R62, R224 ;  /* 0x0000003ee4e0723c */ /* 0x040ff000000810e0 */
[C---:B------:R-:W-:Y:S08]  /*17e30*/  HMMA.1688.F32.TF32 R8, R228.reuse, R42, R8 ;  /* 0x0000002ae408723c */ /* 0x040ff00000081008 */
[----:B------:R-:W-:Y:S01]  /*17e40*/  HMMA.1688.F32.TF32 R4, R228, R38, R4 ;  /* 0x00000026e404723c */ /* 0x000fe20000081004 */
[----:B------:R-:W-:Y:S04]  /*17e50*/  LDS R228, [R2+0x2300] ;  /* 0x0023000002e47984 */ /* 0x000fe80000000800 */
[----:B------:R-:W-:Y:S04]  /*17e60*/  LDS R230, [R2+0x3300] ;  /* 0x0033000002e67984 */ /* 0x000fe80000000800 */
[----:B------:R-:W-:Y:S01]  /*17e70*/  STL.64 [R1+0x188], R226 ;  /* 0x000188e201007387 */ /* 0x000fe20000100a00 */
[----:B------:R-:W-:Y:S01]  /*17e80*/  IMAD.MOV.U32 R36, RZ, RZ, R224 ;  /* 0x000000ffff247224 */ /* 0x000fe200078e00e0 */
[C---:B------:R-:W-:Y:S01]  /*17e90*/  HMMA.1688.F32.TF32 R68, R236.reuse, R46, R68 ;  /* 0x0000002eec44723c */ /* 0x040fe20000081044 */
[----:B------:R-:W-:Y:S01]  /*17ea0*/  IMAD.MOV.U32 R37, RZ, RZ, R225 ;  /* 0x000000ffff257224 */ /* 0x000fe200078e00e1 */
[----:B------:R-:W-:Y:S04]  /*17eb0*/  LDS R229, [R3+0x2300] ;  /* 0x0023000003e57984 */ /* 0x000fe80000000800 */
[----:B------:R-:W-:Y:S04]  /*17ec0*/  STL.64 [R1+0x170], R8 ;  /* 0x0001700801007387 */ /* 0x000fe80000100a00 */
[----:B------:R-:W-:Y:S03]  /*17ed0*/  STL.64 [R1+0x178], R10 ;  /* 0x0001780a01007387 */ /* 0x000fe60000100a00 */
[----:B------:R-:W-:Y:S01]  /*17ee0*/  IMAD.MOV.U32 R40, RZ, RZ, R4 ;  /* 0x000000ffff287224 */ /* 0x000fe200078e0004 */
[----:B------:R5:W-:Y:S01]  /*17ef0*/  STL.64 [R1+0x148], R6 ;  /* 0x0001480601007387 */ /* 0x000be20000100a00 */
[----:B------:R-:W-:Y:S01]  /*17f00*/  IMAD.MOV.U32 R41, RZ, RZ, R5 ;  /* 0x000000ffff297224 */ /* 0x000fe200078e0005 */
[----:B------:R-:W-:Y:S02]  /*17f10*/  HMMA.1688.F32.TF32 R72, R236, R58, R72 ;  /* 0x0000003aec48723c */ /* 0x000fe40000081048 */
[----:B------:R-:W-:Y:S06]  /*17f20*/  LDS R231, [R3+0x3300] ;  /* 0x0033000003e77984 */ /* 0x000fec0000000800 */
[C---:B-----5:R-:W-:Y:S01]  /*17f30*/  HMMA.1688.F32.TF32 R4, R232.reuse, R46, R244 ;  /* 0x0000002ee804723c */ /* 0x060fe200000810f4 */
[----:B------:R-:W-:Y:S04]  /*17f40*/  LDS R244, [R2+0x4000] ;  /* 0x0040000002f47984 */ /* 0x000fe80000000800 */
[----:B------:R-:W-:Y:S03]  /*17f50*/  LDS R246, [R2+0x5000] ;  /* 0x0050000002f67984 */ /* 0x000fe60000000800 */
[----:B--2---:R-:W-:Y:S11]  /*17f60*/  HMMA.1688.F32.TF32 R8, R232, R50, R248 ;  /* 0x00000032e808723c */ /* 0x004ff600000810f8 */
[----:B------:R-:W-:Y:S05]  /*17f70*/  @!UPT UIADD3 URZ, URZ, URZ, URZ ;  /* 0x0000003f3f3ff290 */ /* 0x000fea000fffe03f */
[----:B------:R-:W-:Y:S01]  /*17f80*/  IMAD.MOV.U32 R52, RZ, RZ, R4 ;  /* 0x000000ffff347224 */ /* 0x000fe200078e0004 */
[----:B------:R-:W-:Y:S01]  /*17f90*/  LDS R245, [R3+0x4000] ;  /* 0x0040000003f57984 */ /* 0x000fe20000000800 */
[----:B------:R-:W-:-:S03]  /*17fa0*/  IMAD.MOV.U32 R53, RZ, RZ, R5 ;  /* 0x000000ffff357224 */ /* 0x000fc600078e0005 */
[----:B------:R-:W-:Y:S04]  /*17fb0*/  LDS R247, [R3+0x5000] ;  /* 0x0050000003f77984 */ /* 0x000fe80000000800 */
[----:B------:R-:W-:Y:S04]  /*17fc0*/  STL.64 [R1+0x130], R8 ;  /* 0x0001300801007387 */ /* 0x000fe80000100a00 */
[----:B------:R-:W-:Y:S04]  /*17fd0*/  STL.64 [R1+0x138], R10 ;  /* 0x0001380a01007387 */ /* 0x000fe80000100a00 */
[----:B------:R4:W-:Y:S04]  /*17fe0*/  STL.64 [R1+0xf8], R6 ;  /* 0x0000f80601007387 */ /* 0x0009e80000100a00 */
[----:B------:R-:W-:Y:S04]  /*17ff0*/  LDS R8, [R2+0x2200] ;  /* 0x0022000002087984 */ /* 0x000fe80000000800 */
[----:B------:R-:W-:Y:S01]  /*18000*/  LDS R10, [R2+0x3200] ;  /* 0x00320000020a7984 */ /* 0x000fe20000000800 */
[C---:B----4-:R-:W-:Y:S03]  /*18010*/  HMMA.1688.F32.TF32 R4, R232.reuse, R58, R240 ;  /* 0x0000003ae804723c */ /* 0x050fe600000810f0 */
[----:B------:R-:W-:Y:S04]  /*18020*/  LDS R9, [R3+0x2200] ;  /* 0x0022000003097984 */ /* 0x000fe80000000800 */
[----:B------:R-:W-:Y:S11]  /*18030*/  LDS R11, [R3+0x3200] ;  /* 0x00320000030b7984 */ /* 0x000ff60000000800 */
[----:B------:R-:W-:Y:S05]  /*18040*/  @!UPT UIADD3 URZ, URZ, URZ, URZ ;  /* 0x0000003f3f3ff290 */ /* 0x000fea000fffe03f */
[----:B------:R3:W-:Y:S01]  /*18050*/  STL.64 [R1+0xe8], R6 ;  /* 0x0000e80601007387 */ /* 0x0007e20000100a00 */
[----:B------:R-:W-:Y:S02]  /*18060*/  IMAD.MOV.U32 R56, RZ, RZ, R4 ;  /* 0x000000ffff387224 */ /* 0x000fe400078e0004 */
[----:B------:R-:W-:Y:S02]  /*18070*/  IMAD.MOV.U32 R57, RZ, RZ, R5 ;  /* 0x000000ffff397224 */ /* 0x000fe400078e0005 */
[C---:B---3--:R-:W-:Y:S11]  /*18080*/  HMMA.1688.F32.TF32 R4, R232.reuse, R54, R12 ;  /* 0x00000036e804723c */ /* 0x048ff6000008100c */
[----:B------:R-:W-:Y:S11]  /*18090*/  @!UPT UIADD3 URZ, URZ, URZ, URZ ;  /* 0x0000003f3f3ff290 */ /* 0x000ff6000fffe03f */
[----:B------:R-:W-:Y:S02]  /*180a0*/  @!UPT UIADD3 URZ, URZ, URZ, URZ ;  /* 0x0000003f3f3ff290 */ /* 0x000fe4000fffe03f */
[----:B------:R-:W-:Y:S02]  /*180b0*/  IMAD.MOV.U32 R44, RZ, RZ, R4 ;  /* 0x000000ffff2c7224 */ /* 0x000fe400078e0004 */
[----:B------:R-:W-:Y:S02]  /*180c0*/  IMAD.MOV.U32 R45, RZ, RZ, R5 ;  /* 0x000000ffff2d7224 */ /* 0x000fe400078e0005 */
[----:B------:R-:W-:Y:S02]  /*180d0*/  IMAD.MOV.U32 R241, RZ, RZ, R6 ;  /* 0x000000fffff17224 */ /* 0x000fe400078e0006 */
[----:B------:R-:W-:Y:S02]  /*180e0*/  IMAD.MOV.U32 R240, RZ, RZ, R7 ;  /* 0x000000fffff07224 */ /* 0x000fe400078e0007 */
[C---:B------:R-:W-:Y:S11]  /*180f0*/  HMMA.1688.F32.TF32 R4, R232.reuse, R66, R16 ;  /* 0x00000042e804723c */ /* 0x040ff60000081010 */
[----:B------:R-:W-:Y:S11]  /*18100*/  @!UPT UIADD3 URZ, URZ, URZ, URZ ;  /* 0x0000003f3f3ff290 */ /* 0x000ff6000fffe03f */
[----:B------:R-:W-:Y:S01]  /*18110*/  @!UPT UIADD3 URZ, URZ, URZ, URZ ;  /* 0x0000003f3f3ff290 */ /* 0x000fe2000fffe03f */
[----:B------:R1:W-:Y:S01]  /*18120*/  STL.64 [R1+0xc8], R6 ;  /* 0x0000c80601007387 */ /* 0x0003e20000100a00 */
[----:B------:R-:W-:Y:S02]  /*18130*/  IMAD.MOV.U32 R48, RZ, RZ, R4 ;  /* 0x000000ffff307224 */ /* 0x000fe400078e0004 */
[----:B------:R-:W-:Y:S02]  /*18140*/  IMAD.MOV.U32 R49, RZ, RZ, R5 ;  /* 0x000000ffff317224 */ /* 0x000fe400078e0005 */
[----:B-1----:R-:W-:Y:S11]  /*18150*/  HMMA.1688.F32.TF32 R4, R232, R62, R20 ;  /* 0x0000003ee804723c */ /* 0x002ff60000081014 */
[----:B------:R-:W-:Y:S11]  /*18160*/  @!UPT UIADD3 URZ, URZ, URZ, URZ ;  /* 0x0000003f3f3ff290 */ /* 0x000ff6000fffe03f */
[----:B------:R-:W-:Y:S01]  /*18170*/  @!UPT UIADD3 URZ, URZ, URZ, URZ ;  /* 0x0000003f3f3ff290 */ /* 0x000fe2000fffe03f */
[----:B------:R-:W-:Y:S01]  /*18180*/  STL.64 [R1+0xb0], R4 ;  /* 0x0000b00401007387 */ /* 0x000fe20000100a00 */
[----:B------:R-:W-:-:S03]  /*18190*/  IMAD.MOV.U32 R0, RZ, RZ, R7 ;  /* 0x000000ffff007224 */ /* 0x000fc600078e0007 */
[----:B------:R1:W-:Y:S02]  /*181a0*/  STL [R1+0xb8], R6 ;  /* 0x0000b80601007387 */ /* 0x0003e40000100800 */
[C---:B-1----:R-:W-:Y:S11]  /*181b0*/  HMMA.1688.F32.TF32 R4, R232.reuse, R42, R24 ;  /* 0x0000002ae804723c */ /* 0x042ff60000081018 */
[----:B------:R-:W-:Y:S11]  /*181c0*/  @!UPT UIADD3 URZ, URZ, URZ, URZ ;  /* 0x0000003f3f3ff290 */ /* 0x000ff6000fffe03f */
[----:B------:R-:W-:Y:S02]  /*181d0*/  @!UPT UIADD3 URZ, URZ, URZ, URZ ;  /* 0x0000003f3f3ff290 */ /* 0x000fe4000fffe03f */
[----:B------:R-:W-:Y:S02]  /*181e0*/  IMAD.MOV.U32 R249, RZ, RZ, R4 ;  /* 0x000000fffff97224 */ /* 0x000fe400078e0004 */
[----:B------:R-:W-:Y:S01]  /*181f0*/  IMAD.MOV.U32 R248, RZ, RZ, R5 ;  /* 0x000000fffff87224 */ /* 0x000fe200078e0005 */
[----:B------:R-:W-:Y:S01]  /*18200*/  LDS R4, [R2+0x2180] ;  /* 0x0021800002047984 */ /* 0x000fe20000000800 */
[----:B------:R-:W-:Y:S02]  /*18210*/  IMAD.MOV.U32 R243, RZ, RZ, R6 ;  /* 0x000000fffff37224 */ /* 0x000fe400078e0006 */
[----:B------:R-:W-:Y:S01]  /*18220*/  IMAD.MOV.U32 R242, RZ, RZ, R7 ;  /* 0x000000fffff27224 */ /* 0x000fe200078e0007 */
[----:B------:R-:W-:Y:S04]  /*18230*/  LDS R6, [R2+0x3180] ;  /* 0x0031800002067984 */ /* 0x000fe80000000800 */
[----:B------:R-:W-:Y:S04]  /*18240*/  LDS R5, [R3+0x2180] ;  /* 0x0021800003057984 */ /* 0x000fe80000000800 */
[----:B------:R-:W1:Y:S01]  /*18250*/  LDS R7, [R3+0x3180] ;  /* 0x0031800003077984 */ /* 0x000e620000000800 */
[----:B------:R-:W-:Y:S08]  /*18260*/  HMMA.1688.F32.TF32 R232, R232, R38, R28 ;  /* 0x00000026e8e8723c */ /* 0x000ff0000008101c */
[C---:B-1----:R-:W-:Y:S11]  /*18270*/  HMMA.1688.F32.TF32 R12, R4.reuse, R46, R100 ;  /* 0x0000002e040c723c */ /* 0x042ff60000081064 */
[----:B------:R-:W-:Y:S04]  /*18280*/  @!UPT UIADD3 URZ, URZ, URZ, URZ ;  /* 0x0000003f3f3ff290 */ /* 0x000fe8000fffe03f */
[----:B------:R1:W-:Y:S04]  /*18290*/  STL [R1+0x1818], R232 ;  /* 0x001818e801007387 */ /* 0x0003e80000100800 */
[----:B------:R-:W-:Y:S01]  /*182a0*/  LDS R100, [R2+0x4080] ;  /* 0x0040800002647984 */ /* 0x000fe20000000800 */
[C---:B------:R-:W-:Y:S03]  /*182b0*/  HMMA.1688.F32.TF32 R16, R4.reuse, R50, R96 ;  /* 0x000000320410723c */ /* 0x040fe60000081060 */
[----:B------:R-:W-:Y:S04]  /*182c0*/  LDS R102, [R2+0x5080] ;  /* 0x0050800002667984 */ /* 0x000fe80000000800 */
[----:B------:R-:W-:Y:S01]  /*182d0*/  LDS R101, [R3+0x4080] ;  /* 0x0040800003657984 */ /* 0x000fe20000000800 */
[----:B------:R-:W-:Y:S03]  /*182e0*/  HMMA.1688.F32.TF32 R108, R4, R54, R108 ;  /* 0x00000036046c723c */ /* 0x000fe6000008106c */
[----:B------:R-:W-:Y:S01]  /*182f0*/  LDS R103, [R3+0x5080] ;  /* 0x0050800003677984 */ /* 0x000fe20000000800 */
[----:B------:R-:W-:-:S02]  /*18300*/  IMAD.MOV.U32 R65, RZ, RZ, R12 ;  /* 0x000000ffff417224 */ /* 0x000fc400078e000c */
[----:B------:R-:W-:Y:S02]  /*18310*/  IMAD.MOV.U32 R64, RZ, RZ, R13 ;  /* 0x000000ffff407224 */ /* 0x000fe400078e000d */
[----:B------:R-:W-:Y:S02]  /*18320*/  IMAD.MOV.U32 R61, RZ, RZ, R14 ;  /* 0x000000ffff3d7224 */ /* 0x000fe400078e000e */
[----:B------:R-:W-:Y:S01]  /*18330*/  IMAD.MOV.U32 R60, RZ, RZ, R15 ;  /* 0x000000ffff3c7224 */ /* 0x000fe200078e000f */
[----:B------:R2:W-:Y:S01]  /*18340*/  STL [R1+0x1814], R233 ;  /* 0x001814e901007387 */ /* 0x0005e20000100800 */
[C---:B------:R-:W-:Y:S03]  /*18350*/  HMMA.1688.F32.TF32 R12, R4.reuse, R58, R104 ;  /* 0x0000003a040c723c */ /* 0x040fe60000081068 */
[----:B------:R3:W-:Y:S04]  /*18360*/  STL [R1+0x1810], R234 ;  /* 0x001810ea01007387 */ /* 0x0007e80000100800 */
[----:B------:R4:W-:Y:S01]  /*18370*/  STL [R1+0x180c], R235 ;  /* 0x00180ceb01007387 */ /* 0x0009e20000100800 */
[C---:B------:R-:W-:Y:S03]  /*18380*/  HMMA.1688.F32.TF32 R112, R4.reuse, R66, R112 ;  /* 0x000000420470723c */ /* 0x040fe60000081070 */
[----:B------:R-:W-:Y:S04]  /*18390*/  LDS R104, [R2+0x2380] ;  /* 0x0023800002687984 */ /* 0x000fe80000000800 */
[----:B------:R-:W-:Y:S01]  /*183a0*/  LDS R106, [R2+0x3380] ;  /* 0x00338000026a7984 */ /* 0x000fe20000000800 */
[C---:B------:R-:W-:Y:S03]  /*183b0*/  HMMA.1688.F32.TF32 R116, R4.reuse, R62, R116 ;  /* 0x0000003e0474723c */ /* 0x040fe60000081074 */
[----:B------:R-:W-:Y:S04]  /*183c0*/  LDS R105, [R3+0x2380] ;  /* 0x0023800003697984 */ /* 0x000fe80000000800 */
[----:B------:R-:W-:Y:S01]  /*183d0*/  LDS R107, [R3+0x3380] ;  /* 0x00338000036b7984 */ /* 0x000fe20000000800 */
[----:B-1----:R-:W-:Y:S01]  /*183e0*/  IMAD.MOV.U32 R232, RZ, RZ, R12 ;  /* 0x000000ffffe87224 */ /* 0x002fe200078e000c */
[----:B------:R-:W-:Y:S01]  /*183f0*/  HMMA.1688.F32.TF32 R120, R4, R42, R120 ;  /* 0x0000002a0478723c */ /* 0x000fe20000081078 */
[----:B--2---:R-:W-:Y:S01]  /*18400*/  IMAD.MOV.U32 R233, RZ, RZ, R13 ;  /* 0x000000ffffe97224 */ /* 0x004fe200078e000d */
[----:B------:R-:W-:Y:S01]  /*18410*/  LDS R96, [R2+0x4100] ;  /* 0x0041000002607984 */ /* 0x000fe20000000800 */
[----:B---3--:R-:W-:-:S02]  /*18420*/  IMAD.MOV.U32 R234, RZ, RZ, R14 ;  /* 0x000000ffffea7224 */ /* 0x008fc400078e000e */
[----:B----4-:R-:W-:Y:S01]  /*18430*/  IMAD.MOV.U32 R235, RZ, RZ, R15 ;  /* 0x000000ffffeb7224 */ /* 0x010fe200078e000f */
[----:B------:R-:W-:Y:S02]  /*18440*/  LDS R98, [R2+0x5100] ;  /* 0x0051000002627984 */ /* 0x000fe40000000800 */
[-C--:B------:R-:W-:Y:S02]  /*18450*/  HMMA.1688.F32.TF32 R12, R4, R38.reuse, R124 ;  /* 0x00000026040c723c */ /* 0x080fe4000008107c */
[----:B------:R-:W-:Y:S04]  /*18460*/  LDS R97, [R3+0x4100] ;  /* 0x0041000003617984 */ /* 0x000fe80000000800 */
[----:B------:R-:W-:Y:S02]  /*18470*/  LDS R99, [R3+0x5100] ;  /* 0x0051000003637984 */ /* 0x000fe40000000800 */
[----:B------:R-:W-:Y:S02]  /*18480*/  HMMA.1688.F32.TF32 R4, R8, R38, R156 ;  /* 0x000000260804723c */ /* 0x000fe4000008109c */
[----:B------:R-:W-:Y:S04]  /*18490*/  STL.64 [R1+0x1e0], R16 ;  /* 0x0001e01001007387 */ /* 0x000fe80000100a00 */
[----:B------:R-:W-:Y:S11]  /*184a0*/  STL.64 [R1+0x1e8], R18 ;  /* 0x0001e81201007387 */ /* 0x000ff60000100a00 */
[----:B------:R-:W-:Y:S07]  /*184b0*/  @!UPT UIADD3 URZ, URZ, URZ, URZ ;  /* 0x0000003f3f3ff290 */ /* 0x000fee000fffe03f */
[----:B------:R-:W-:Y:S02]  /*184c0*/  IMAD.MOV.U32 R158, RZ, RZ, R5 ;  /* 0x000000ffff9e7224 */ /* 0x000fe400078e0005 */
[----:B------:R-:W2:Y:S01]  /*184d0*/  LDL R5, [R1+0xc3c] ;  /* 0x000c3c0001057983 */ /* 0x000ea20000100800 */
        /* <DEDUP_REMOVED lines=9> */
[----:B------:R-:W1:Y:S01]  /*18570*/  LDS R239, [R3+0x3280] ;  /* 0x0032800003ef7984 */ /* 0x000e620000000800 */
[-C--:B------:R-:W-:Y:S08]  /*18580*/  HMMA.1688.F32.TF32 R192, R228, R50.reuse, R192 ;  /* 0x00000032e4c0723c */ /* 0x080ff000000810c0 */
[C---:B-1----:R-:W-:Y:S08]  /*18590*/  HMMA.1688.F32.TF32 R160, R236.reuse, R50, R160 ;  /* 0x00000032eca0723c */ /* 0x042ff000000810a0 */
[C---:B------:R-:W-:Y:S08]  /*185a0*/  HMMA.1688.F32.TF32 R164, R236.reuse, R46, R164 ;  /* 0x0000002eeca4723c */ /* 0x040ff000000810a4 */
[C---:B------:R-:W-:Y:S08]  /*185b0*/  HMMA.1688.F32.TF32 R168, R236.reuse, R58, R168 ;  /* 0x0000003aeca8723c */ /* 0x040ff000000810a8 */
[C---:B------:R-:W-:Y:S01]  /*185c0*/  HMMA.1688.F32.TF32 R172, R236.reuse, R54, R172 ;  /* 0x00000036ecac723c */ /* 0x040fe200000810ac */
[----:B------:R-:W-:Y:S07]  /*185d0*/  STL [R1+0x178c], R160 ;  /* 0x00178ca001007387 */ /* 0x000fee0000100800 */
[C---:B------:R-:W-:Y:S01]  /*185e0*/  HMMA.1688.F32.TF32 R176, R236.reuse, R66, R176 ;  /* 0x00000042ecb0723c */ /* 0x040fe200000810b0 */
[----:B------:R-:W-:Y:S07]  /*185f0*/  STL [R1+0x1788], R161 ;  /* 0x001788a101007387 */ /* 0x000fee0000100800 */
[C---:B------:R-:W-:Y:S01]  /*18600*/  HMMA.1688.F32.TF32 R180, R236.reuse, R62, R180 ;  /* 0x0000003eecb4723c */ /* 0x040fe200000810b4 */
[----:B------:R-:W-:Y:S04]  /*18610*/  STL [R1+0x1784], R162 ;  /* 0x001784a201007387 */ /* 0x000fe80000100800 */
[----:B------:R-:W-:Y:S03]  /*18620*/  STL [R1+0x1780], R163 ;  /* 0x001780a301007387 */ /* 0x000fe60000100800 */
[C---:B------:R-:W-:Y:S01]  /*18630*/  HMMA.1688.F32.TF32 R184, R236.reuse, R42, R184 ;  /* 0x0000002aecb8723c */ /* 0x040fe200000810b8 */
[----:B------:R-:W-:Y:S04]  /*18640*/  STL [R1+0x179c], R164 ;  /* 0x00179ca401007387 */ /* 0x000fe80000100800 */
[----:B------:R-:W-:Y:S03]  /*18650*/  STL [R1+0x1798], R165 ;  /* 0x001798a501007387 */ /* 0x000fe60000100800 */
[----:B------:R-:W-:Y:S01]  /*18660*/  HMMA.1688.F32.TF32 R236, R236, R38, R188 ;  /* 0x00000026ecec723c */ /* 0x000fe200000810bc */
[----:B------:R-:W-:Y:S04]  /*18670*/  STL [R1+0x1794], R166 ;  /* 0x001794a601007387 */ /* 0x000fe80000100800 */
[----:B------:R-:W-:Y:S04]  /*18680*/  STL [R1+0x1790], R167 ;  /* 0x001790a701007387 */ /* 0x000fe80000100800 */
[----:B------:R-:W-:Y:S04]  /*18690*/  STL [R1+0x17a8], R168 ;  /* 0x0017a8a801007387 */ /* 0x000fe80000100800 */
[----:B------:R-:W-:Y:S01]  /*186a0*/  STL [R1+0x17a4], R169 ;  /* 0x0017a4a901007387 */ /* 0x000fe20000100800 */
[C---:B------:R-:W-:Y:S03]  /*186b0*/  HMMA.1688.F32.TF32 R196, R228.reuse, R46, R196 ;  /* 0x0000002ee4c4723c */ /* 0x040fe600000810c4 */
[----:B------:R-:W-:Y:S04]  /*186c0*/  STL [R1+0x17a0], R170 ;  /* 0x0017a0aa01007387 */ /* 0x000fe80000100800 */
[----:B------:R1:W-:Y:S04]  /*186d0*/  STL [R1+0x177c], R171 ;  /* 0x00177cab01007387 */ /* 0x0003e80000100800 */
[----:B------:R3:W-:Y:S04]  /*186e0*/  STL [R1+0x17b8], R172 ;  /* 0x0017b8ac01007387 */ /* 0x0007e80000100800 */
[----:B------:R4:W-:Y:S01]  /*186f0*/  STL [R1+0x17b4], R173 ;  /* 0x0017b4ad01007387 */ /* 0x0009e20000100800 */
[C---:B------:R-:W-:Y:S03]  /*18700*/  HMMA.1688.F32.TF32 R200, R228.reuse, R58, R200 ;  /* 0x0000003ae4c8723c */ /* 0x040fe600000810c8 */
[----:B------:R5:W-:Y:S04]  /*18710*/  STL [R1+0x17b0], R174 ;  /* 0x0017b0ae01007387 */ /* 0x000be80000100800 */
[----:B------:R1:W-:Y:S04]  /*18720*/  STL [R1+0x17ac], R175 ;  /* 0x0017acaf01007387 */ /* 0x0003e80000100800 */
[----:B------:R-:W-:Y:S04]  /*18730*/  STL [R1+0x1778], R176 ;  /* 0x001778b001007387 */ /* 0x000fe80000100800 */
[----:B------:R-:W-:Y:S01]  /*18740*/  STL [R1+0x1774], R177 ;  /* 0x001774b101007387 */ /* 0x000fe20000100800 */
[C---:B------:R-:W-:Y:S03]  /*18750*/  HMMA.1688.F32.TF32 R204, R228.reuse, R54, R204 ;  /* 0x00000036e4cc723c */ /* 0x040fe600000810cc */
[----:B------:R-:W-:Y:S04]  /*18760*/  STL [R1+0x1770], R178 ;  /* 0x001770b201007387 */ /* 0x000fe80000100800 */
[----:B------:R-:W-:Y:S04]  /*18770*/  STL [R1+0x176c], R179 ;  /* 0x00176cb301007387 */ /* 0x000fe80000100800 */
[----:B------:R-:W-:Y:S04]  /*18780*/  STL [R1+0x1768], R180 ;  /* 0x001768b401007387 */ /* 0x000fe80000100800 */
[----:B------:R-:W-:Y:S01]  /*18790*/  STL [R1+0x1764], R181 ;  /* 0x001764b501007387 */ /* 0x000fe20000100800 */
[C---:B------:R-:W-:Y:S03]  /*187a0*/  HMMA.1688.F32.TF32 R208, R228.reuse, R66, R208 ;  /* 0x00000042e4d0723c */ /* 0x040fe600000810d0 */
        /* <DEDUP_REMOVED lines=8> */
[----:B------:R-:W-:Y:S03]  /*18830*/  HMMA.1688.F32.TF32 R228, R228, R38, R220 ;  /* 0x00000026e4e4723c */ /* 0x000fe600000810dc */
        /* <DEDUP_REMOVED lines=13> */
[----:B------:R-:W-:-:S03]  /*18910*/  IMAD.MOV.U32 R159, RZ, RZ, R4 ;  /* 0x000000ffff9f7224 */ /* 0x000fc600078e0004 */
[----:B------:R-:W-:Y:S01]  /*18920*/  STL [R1+0x17f4], R201 ;  /* 0x0017f4c901007387 */ /* 0x000fe20000100800 */
[----:B------:R-:W-:-:S03]  /*18930*/  IMAD.U32 R4, RZ, RZ, UR4 ;  /* 0x00000004ff047e24 */ /* 0x000fc6000f8e00ff */
[----:B------:R-:W-:Y:S04]  /*18940*/  STL [R1+0x17f0], R202 ;  /* 0x0017f0ca01007387 */ /* 0x000fe80000100800 */
[----:B------:R-:W-:Y:S04]  /*18950*/  STL [R1+0x17ec], R203 ;  /* 0x0017eccb01007387 */ /* 0x000fe80000100800 */
[----:B------:R-:W-:Y:S04]  /*18960*/  STL [R1+0x1804], R204 ;  /* 0x001804cc01007387 */ /* 0x000fe80000100800 */
[----:B------:R-:W-:Y:S01]  /*18970*/  STL [R1+0x1800], R205 ;  /* 0x001800cd01007387 */ /* 0x000fe20000100800 */
[----:B--2---:R-:W-:-:S03]  /*18980*/  IMAD R5, R4, 0x20000, R5 ;  /* 0x0002000004057824 */ /* 0x004fc600078e0205 */
[----:B------:R-:W-:Y:S04]  /*18990*/  STL [R1+0x17fc], R206 ;  /* 0x0017fcce01007387 */ /* 0x000fe80000100800 */
[----:B------:R-:W-:Y:S04]  /*189a0*/  STL [R1+0x1748], R207 ;  /* 0x001748cf01007387 */ /* 0x000fe80000100800 */
[----:B------:R-:W-:Y:S04]  /*189b0*/  STL [R1+0x1808], R211 ;  /* 0x001808d301007387 */ /* 0x000fe80000100800 */
[----:B------:R-:W-:Y:S04]  /*189c0*/  STL [R1+0x1744], R215 ;  /* 0x001744d701007387 */ /* 0x000fe80000100800 */
[----:B------:R-:W-:Y:S01]  /*189d0*/  STL [R1+0x1740], R231 ;  /* 0x001740e701007387 */ /* 0x000fe20000100800 */
[----:B-1----:R-:W-:-:S03]  /*189e0*/  IMAD.MOV.U32 R171, RZ, RZ, R252 ;  /* 0x000000ffffab7224 */ /* 0x002fc600078e00fc */
[----:B------:R-:W2:Y:S04]  /*189f0*/  LDL.LU R168, [R1+0x100] ;  /* 0x0001000001a87983 */ /* 0x000ea80000300800 */
[----:B------:R-:W2:Y:S04]  /*18a00*/  LDL.LU R169, [R1+0x104] ;  /* 0x0001040001a97983 */ /* 0x000ea80000300800 */
[----:B------:R-:W2:Y:S04]  /*18a10*/  LDL.LU R170, [R1+0x108] ;  /* 0x0001080001aa7983 */ /* 0x000ea80000300800 */
[----:B------:R-:W-:Y:S04]  /*18a20*/  STL [R1+0x410], R5 ;  /* 0x0004100501007387 */ /* 0x000fe80000100800 */
[----:B------:R-:W2:Y:S04]  /*18a30*/  LDL.LU R252, [R1+0x181c] ;  /* 0x00181c0001fc7983 */ /* 0x000ea80000300800 */
[----:B------:R-:W2:Y:S04]  /*18a40*/  LDL.LU R164, [R1+0x110] ;  /* 0x0001100001a47983 */ /* 0x000ea80000300800 */
[----:B------:R-:W2:Y:S04]  /*18a50*/  LDL.LU R165, [R1+0x114] ;  /* 0x0001140001a57983 */ /* 0x000ea80000300800 */
[----:B------:R-:W2:Y:S04]  /*18a60*/  LDL.LU R166, [R1+0x118] ;  /* 0x0001180001a67983 */ /* 0x000ea80000300800 */
[----:B------:R-:W2:Y:S04]  /*18a70*/  LDL.LU R167, [R1+0x11c] ;  /* 0x00011c0001a77983 */ /* 0x000ea80000300800 */
[----:B---3--:R-:W3:Y:S04]  /*18a80*/  LDL.LU R172, [R1+0x1f0] ;  /* 0x0001f00001ac7983 */ /* 0x008ee80000300800 */
[----:B----4-:R-:W3:Y:S04]  /*18a90*/  LDL.LU R173, [R1+0x1f4] ;  /* 0x0001f40001ad7983 */ /* 0x010ee80000300800 */
[----:B-----5:R-:W3:Y:S04]  /*18aa0*/  LDL.LU R174, [R1+0x1f8] ;  /* 0x0001f80001ae7983 */ /* 0x020ee80000300800 */
[----:B------:R-:W3:Y:S04]  /*18ab0*/  LDL.LU R175, [R1+0x1fc] ;  /* 0x0001fc0001af7983 */ /* 0x000ee80000300800 */
[----:B------:R-:W4:Y:S04]  /*18ac0*/  LDL.LU R160, [R1+0x150] ;  /* 0x0001500001a07983 */ /* 0x000f280000300800 */
[----:B------:R-:W4:Y:S04]  /*18ad0*/  LDL.LU R161, [R1+0x154] ;  /* 0x0001540001a17983 */ /* 0x000f280000300800 */
[----:B------:R-:W4:Y:S01]  /*18ae0*/  LDL.LU R162, [R1+0x158] ;  /* 0x0001580001a27983 */ /* 0x000f220000300800 */
[----:B------:R-:W-:-:S02]  /*18af0*/  IMAD.MOV.U32 R127, RZ, RZ, R12 ;  /* 0x000000ffff7f7224 */ /* 0x000fc400078e000c */
[----:B------:R-:W-:Y:S01]  /*18b00*/  IMAD.MOV.U32 R126, RZ, RZ, R13 ;  /* 0x000000ffff7e7224 */ /* 0x000fe200078e000d */
[----:B------:R-:W-:Y:S01]  /*18b10*/  LDSM.16.M88.4 R24, [R5+0x48000] ;  /* 0x048000000518783b */ /* 0x000fe20000000200 */
[----:B------:R-:W-:Y:S02]  /*18b20*/  IMAD.MOV.U32 R125, RZ, RZ, R14 ;  /* 0x000000ffff7d7224 */ /* 0x000fe400078e000e */
[----:B------:R-:W-:Y:S01]  /*18b30*/  IMAD.MOV.U32 R124, RZ, RZ, R15 ;  /* 0x000000ffff7c7224 */ /* 0x000fe200078e000f */
[----:B------:R-:W-:Y:S04]  /*18b40*/  LDSM.16.M88.4 R16, [R5+0x40000] ;  /* 0x040000000510783b */ /* 0x000fe80000000200 */
[----:B------:R-:W1:Y:S04]  /*18b50*/  LDSM.16.M88.4 R12, [R5+0x44000] ;  /* 0x04400000050c783b */ /* 0x000e680000000200 */
[----:B------:R-:W5:Y:S01]  /*18b60*/  LDSM.16.M88.4 R20, [R5+0x4c000] ;  /* 0x04c000000514783b */ /* 0x000f620000000200 */
[C---:B------:R-:W-:Y:S03]  /*18b70*/  HMMA.1688.F32.TF32 R152, R8.reuse, R42, R152 ;  /* 0x0000002a0898723c */ /* 0x040fe60000081098 */
[----:B------:R-:W2:Y:S05]  /*18b80*/  LDSM.16.M88.4 R28, [R5+0x54000] ;  /* 0x05400000051c783b */ /* 0x000eaa0000000200 */
[C---:B------:R-:W-:Y:S08]  /*18b90*/  HMMA.1688.F32.TF32 R132, R8.reuse, R46, R132 ;  /* 0x0000002e0884723c */ /* 0x040ff00000081084 */
[C---:B------:R-:W-:Y:S08]  /*18ba0*/  HMMA.1688.F32.TF32 R140, R8.reuse, R54, R140 ;  /* 0x00000036088c723c */ /* 0x040ff0000008108c */
[C---:B------:R-:W-:Y:S08]  /*18bb0*/  HMMA.1688.F32.TF32 R136, R8.reuse, R58, R136 ;  /* 0x0000003a0888723c */ /* 0x040ff00000081088 */
[----:B------:R-:W-:Y:S01]  /*18bc0*/  HMMA.1688.F32.TF32 R128, R8, R50, R128 ;  /* 0x000000320880723c */ /* 0x000fe20000081080 */
[----:B------:R-:W-:Y:S01]  /*18bd0*/  IMAD.MOV.U32 R157, RZ, RZ, R6 ;  /* 0x000000ffff9d7224 */ /* 0x000fe200078e0006 */
[----:B------:R-:W2:Y:S04]  /*18be0*/  LDSM.16.M88.4 R32, [R5+0x50000] ;  /* 0x050000000520783b */ /* 0x000ea80000000200 */
[----:B-1----:R-:W-:Y:S04]  /*18bf0*/  STL [R1+0x16e8], R15 ;  /* 0x0016e80f01007387 */ /* 0x002fe80000100800 */
[----:B------:R-:W-:Y:S04]  /*18c00*/  STL [R1+0x16e4], R26 ;  /* 0x0016e41a01007387 */ /* 0x000fe80000100800 */
[----:B------:R-:W-:Y:S01]  /*18c10*/  STL [R1+0x16e0], R27 ;  /* 0x0016e01b01007387 */ /* 0x000fe20000100800 */
[----:B--2---:R-:W-:Y:S01]  /*18c20*/  IMAD.MOV.U32 R163, RZ, RZ, R252 ;  /* 0x000000ffffa37224 */ /* 0x004fe200078e00fc */
[C---:B------:R-:W-:Y:S08]  /*18c30*/  HMMA.1688.F32.TF32 R164, R104.reuse, R58, R164 ;  /* 0x0000003a68a4723c */ /* 0x040ff000000810a4 */
[C---:B---3--:R-:W-:Y:S08]  /*18c40*/  HMMA.1688.F32.TF32 R172, R104.reuse, R50, R172 ;  /* 0x0000003268ac723c */ /* 0x048ff000000810ac */
[----:B----4-:R-:W-:Y:S08]  /*18c50*/  HMMA.1688.F32.TF32 R160, R104, R46, R160 ;  /* 0x0000002e68a0723c */ /* 0x010ff000000810a0 */
[----:B------:R-:W-:-:S02]  /*18c60*/  IMAD.MOV.U32 R180, RZ, RZ, R164 ;  /* 0x000000ffffb47224 */ /* 0x000fc400078e00a4 */
[----:B------:R-:W-:Y:S02]  /*18c70*/  IMAD.MOV.U32 R181, RZ, RZ, R165 ;  /* 0x000000ffffb57224 */ /* 0x000fe400078e00a5 */
[----:B------:R-:W-:Y:S02]  /*18c80*/  IMAD.MOV.U32 R182, RZ, RZ, R166 ;  /* 0x000000ffffb67224 */ /* 0x000fe400078e00a6 */
[----:B------:R-:W-:Y:S02]  /*18c90*/  IMAD.MOV.U32 R183, RZ, RZ, R167 ;  /* 0x000000ffffb77224 */ /* 0x000fe400078e00a7 */
[----:B------:R-:W-:-:S08]  /*18ca0*/  IMAD.MOV.U32 R207, RZ, RZ, R172 ;  /* 0x000000ffffcf7224 */ /* 0x000fd000078e00ac */
[----:B------:R-:W-:Y:S02]  /*18cb0*/  IMAD.MOV.U32 R184, RZ, RZ, R160 ;  /* 0x000000ffffb87224 */ /* 0x000fe400078e00a0 */
[----:B------:R-:W-:Y:S01]  /*18cc0*/  IMAD.MOV.U32 R185, RZ, RZ, R161 ;  /* 0x000000ffffb97224 */ /* 0x000fe200078e00a1 */
[----:B------:R-:W2:Y:S01]  /*18cd0*/  LDL.LU R160, [R1+0x90] ;  /* 0x0000900001a07983 */ /* 0x000ea20000300800 */
[----:B------:R-:W-:Y:S02]  /*18ce0*/  IMAD.MOV.U32 R186, RZ, RZ, R162 ;  /* 0x000000ffffba7224 */ /* 0x000fe400078e00a2 */
[----:B------:R-:W-:Y:S01]  /*18cf0*/  IMAD.MOV.U32 R187, RZ, RZ, R163 ;  /* 0x000000ffffbb7224 */ /* 0x000fe200078e00a3 */
[----:B------:R-:W2:Y:S04]  /*18d00*/  LDL.LU R161, [R1+0x94] ;  /* 0x0000940001a17983 */ /* 0x000ea80000300800 */
[----:B------:R-:W2:Y:S04]  /*18d10*/  LDL.LU R162, [R1+0x98] ;  /* 0x0000980001a27983 */ /* 0x000ea80000300800 */
[----:B------:R-:W2:Y:S04]  /*18d20*/  LDL.LU R163, [R1+0x9c] ;  /* 0x00009c0001a37983 */ /* 0x000ea80000300800 */
[----:B------:R-:W3:Y:S04]  /*18d30*/  LDL.LU R164, [R1+0x80] ;  /* 0x0000800001a47983 */ /* 0x000ee80000300800 */
[----:B------:R-:W3:Y:S04]  /*18d40*/  LDL.LU R165, [R1+0x84] ;  /* 0x0000840001a57983 */ /* 0x000ee80000300800 */
[----:B------:R-:W3:Y:S04]  /*18d50*/  LDL.LU R166, [R1+0x88] ;  /* 0x0000880001a67983 */ /* 0x000ee80000300800 */
[----:B------:R-:W3:Y:S04]  /*18d60*/  LDL.LU R167, [R1+0x8c] ;  /* 0x00008c0001a77983 */ /* 0x000ee80000300800 */
[----:B------:R-:W4:Y:S01]  /*18d70*/  LDL.LU R200, [R1+0x70] ;  /* 0x0000700001c87983 */ /* 0x000f220000300800 */
[----:B------:R-:W-:-:S03]  /*18d80*/  IMAD.MOV.U32 R215, RZ, RZ, R173 ;  /* 0x000000ffffd77224 */ /* 0x000fc600078e00ad */
[----:B------:R-:W4:Y:S01]  /*18d90*/  LDL.LU R201, [R1+0x74] ;  /* 0x0000740001c97983 */ /* 0x000f220000300800 */
[----:B------:R-:W-:-:S03]  /*18da0*/  IMAD.MOV.U32 R231, RZ, RZ, R174 ;  /* 0x000000ffffe77224 */ /* 0x000fc600078e00ae */
[----:B------:R-:W4:Y:S01]  /*18db0*/  LDL.LU R202, [R1+0x78] ;  /* 0x0000780001ca7983 */ /* 0x000f220000300800 */
[----:B------:R-:W-:-:S03]  /*18dc0*/  IMAD.MOV.U32 R252, RZ, RZ, R175 ;  /* 0x000000fffffc7224 */ /* 0x000fc600078e00af */
[----:B------:R-:W4:Y:S04]  /*18dd0*/  LDL.LU R203, [R1+0x7c] ;  /* 0x00007c0001cb7983 */ /* 0x000f280000300800 */
[----:B------:R-:W5:Y:S04]  /*18de0*/  LDL.LU R172, [R1+0x60] ;  /* 0x0000600001ac7983 */ /* 0x000f680000300800 */
        /* <DEDUP_REMOVED lines=18> */
[----:B------:R-:W5:Y:S01]  /*18f10*/  LDL.LU R191, [R1+0x19c] ;  /* 0x00019c0001bf7983 */ /* 0x000f620000300800 */
[C---:B------:R-:W-:Y:S11]  /*18f20*/  HMMA.1688.F32.TF32 R168, R104.reuse, R54, R168 ;  /* 0x0000003668a8723c */ /* 0x040ff600000810a8 */
[----:B------:R-:W-:Y:S11]  /*18f30*/  @!UPT UIADD3 URZ, URZ, URZ, URZ ;  /* 0x0000003f3f3ff290 */ /* 0x000ff6000fffe03f */
[----:B------:R-:W-:Y:S02]  /*18f40*/  @!UPT UIADD3 URZ, URZ, URZ, URZ ;  /* 0x0000003f3f3ff290 */ /* 0x000fe4000fffe03f */
[----:B------:R-:W-:Y:S02]  /*18f50*/  IMAD.MOV.U32 R176, RZ, RZ, R168 ;  /* 0x000000ffffb07224 */ /* 0x000fe400078e00a8 */
[----:B------:R-:W-:Y:S02]  /*18f60*/  IMAD.MOV.U32 R177, RZ, RZ, R169 ;  /* 0x000000ffffb17224 */ /* 0x000fe400078e00a9 */
[----:B------:R-:W-:Y:S02]  /*18f70*/  IMAD.MOV.U32 R178, RZ, RZ, R170 ;  /* 0x000000ffffb27224 */ /* 0x000fe400078e00aa */
[----:B------:R-:W-:Y:S02]  /*18f80*/  IMAD.MOV.U32 R179, RZ, RZ, R171 ;  /* 0x000000ffffb37224 */ /* 0x000fe400078e00ab */
[----:B------:R-:W-:Y:S02]  /*18f90*/  IMAD.MOV.U32 R47, RZ, RZ, R240 ;  /* 0x000000ffff2f7224 */ /* 0x000fe400078e00f0 */
[----:B------:R-:W-:Y:S01]  /*18fa0*/  IMAD.MOV.U32 R46, RZ, RZ, R241 ;  /* 0x000000ffff2e7224 */ /* 0x000fe200078e00f1 */
[C---:B--2---:R-:W-:Y:S08]  /*18fb0*/  HMMA.1688.F32.TF32 R168, R104.reuse, R66, R160 ;  /* 0x0000004268a8723c */ /* 0x044ff000000810a0 */
[C---:B---3--:R-:W-:Y:S08]  /*18fc0*/  HMMA.1688.F32.TF32 R220, R104.reuse, R62, R164 ;  /* 0x0000003e68dc723c */ /* 0x048ff000000810a4 */
[C---:B----4-:R-:W-:Y:S08]  /*18fd0*/  HMMA.1688.F32.TF32 R200, R104.reuse, R42, R200 ;  /* 0x0000002a68c8723c */ /* 0x050ff000000810c8 */
[----:B-----5:R-:W-:Y:S11]  /*18fe0*/  HMMA.1688.F32.TF32 R104, R104, R38, R172 ;  /* 0x000000266868723c */ /* 0x020ff600000810ac */
        /* <DEDUP_REMOVED lines=20> */
[C---:B------:R-:W-:Y:S01]  /*19130*/  HMMA.1688.F32.TF32 R104, R244.reuse, R24, R196 ;  /* 0x00000018f468723c */ /* 0x040fe200000810c4 */
[----:B------:R-:W-:Y:S11]  /*19140*/  IMAD.MOV.U32 R161, RZ, RZ, R168 ;  /* 0x000000ffffa17224 */ /* 0x000ff600078e00a8 */
[----:B------:R-:W-:Y:S11]  /*19150*/  @!UPT UIADD3 URZ, URZ, URZ, URZ ;  /* 0x0000003f3f3ff290 */ /* 0x000ff6000fffe03f */
[----:B------:R-:W-:Y:S01]  /*19160*/  @!UPT UIADD3 URZ, URZ, URZ, URZ ;  /* 0x0000003f3f3ff290 */ /* 0x000fe2000fffe03f */
[----:B------:R-:W-:Y:S02]  /*19170*/  IMAD.MOV.U32 R196, RZ, RZ, R104 ;  /* 0x000000ffffc47224 */ /* 0x000fe400078e0068 */
[----:B------:R-:W-:Y:S02]  /*19180*/  IMAD.MOV.U32 R197, RZ, RZ, R105 ;  /* 0x000000ffffc57224 */ /* 0x000fe400078e0069 */
[----:B------:R-:W-:Y:S02]  /*19190*/  IMAD.MOV.U32 R198, RZ, RZ, R106 ;  /* 0x000000ffffc67224 */ /* 0x000fe400078e006a */
[----:B------:R-:W-:Y:S02]  /*191a0*/  IMAD.MOV.U32 R199, RZ, RZ, R107 ;  /* 0x000000ffffc77224 */ /* 0x000fe400078e006b */
[----:B------:R-:W-:Y:S01]  /*191b0*/  HMMA.1688.F32.TF32 R104, R244, R20, R188 ;  /* 0x00000014f468723c */ /* 0x000fe200000810bc */
[----:B------:R-:W-:Y:S02]  /*191c0*/  IMAD.MOV.U32 R162, RZ, RZ, R169 ;  /* 0x000000ffffa27224 */ /* 0x000fe400078e00a9 */
[----:B------:R-:W-:-:S02]  /*191d0*/  IMAD.MOV.U32 R168, RZ, RZ, R200 ;  /* 0x000000ffffa87224 */ /* 0x000fc400078e00c8 */
[----:B------:R-:W-:Y:S02]  /*191e0*/  IMAD.MOV.U32 R163, RZ, RZ, R170 ;  /* 0x000000ffffa37224 */ /* 0x000fe400078e00aa */
[----:B------:R-:W-:Y:S02]  /*191f0*/  IMAD.MOV.U32 R169, RZ, RZ, R201 ;  /* 0x000000ffffa97224 */ /* 0x000fe400078e00c9 */
[----:B------:R-:W-:Y:S02]  /*19200*/  IMAD.MOV.U32 R170, RZ, RZ, R202 ;  /* 0x000000ffffaa7224 */ /* 0x000fe400078e00ca */
[----:B------:R-:W-:Y:S11]  /*19210*/  IMAD.MOV.U32 R164, RZ, RZ, R203 ;  /* 0x000000ffffa47224 */ /* 0x000ff600078e00cb */
[----:B------:R-:W-:Y:S02]  /*19220*/  @!UPT UIADD3 URZ, URZ, URZ, URZ ;  /* 0x0000003f3f3ff290 */ /* 0x000fe4000fffe03f */
        /* <DEDUP_REMOVED lines=9> */
[----:B------:R-:W3:Y:S01]  /*192c0*/  LDL.LU R39, [R1+0x18c] ;  /* 0x00018c0001277983 */ /* 0x000ee20000300800 */
[----:B------:R-:W-:-:S03]  /*192d0*/  IMAD.MOV.U32 R189, RZ, RZ, R248 ;  /* 0x000000ffffbd7224 */ /* 0x000fc600078e00f8 */
[----:B------:R-:W4:Y:S01]  /*192e0*/  LDL.LU R42, [R1+0x148] ;  /* 0x00014800012a7983 */ /* 0x000f220000300800 */
[----:B------:R-:W-:-:S03]  /*192f0*/  IMAD.MOV.U32 R188, RZ, RZ, R249 ;  /* 0x000000ffffbc7224 */ /* 0x000fc600078e00f9 */
[----:B------:R-:W4:Y:S04]  /*19300*/  LDL.LU R43, [R1+0x14c] ;  /* 0x00014c00012b7983 */ /* 0x000f280000300800 */
[----:B------:R-:W5:Y:S04]  /*19310*/  LDL.LU R248, [R1+0x170] ;  /* 0x0001700001f87983 */ /* 0x000f680000300800 */
[----:B------:R-:W5:Y:S01]  /*19320*/  LDL.LU R249, [R1+0x174] ;  /* 0x0001740001f97983 */ /* 0x000f620000300800 */
[----:B------:R-:W-:-:S03]  /*19330*/  IMAD.MOV.U32 R191, RZ, RZ, R242 ;  /* 0x000000ffffbf7224 */ /* 0x000fc600078e00f2 */
[----:B------:R-:W5:Y:S01]  /*19340*/  LDL.LU R250, [R1+0x178] ;  /* 0x0001780001fa7983 */ /* 0x000f620000300800 */
[----:B------:R-:W-:-:S03]  /*19350*/  IMAD.MOV.U32 R190, RZ, RZ, R243 ;  /* 0x000000ffffbe7224 */ /* 0x000fc600078e00f3 */
[----:B------:R-:W5:Y:S04]  /*19360*/  LDL.LU R251, [R1+0x17c] ;  /* 0x00017c0001fb7983 */ /* 0x000f680000300800 */
[----:B------:R-:W4:Y:S04]  /*19370*/  LDL.LU R240, [R1+0x130] ;  /* 0x0001300001f07983 */ /* 0x000f280000300800 */
[----:B------:R-:W4:Y:S04]  /*19380*/  LDL.LU R241, [R1+0x134] ;  /* 0x0001340001f17983 */ /* 0x000f280000300800 */
[----:B------:R-:W4:Y:S04]  /*19390*/  LDL.LU R242, [R1+0x138] ;  /* 0x0001380001f27983 */ /* 0x000f280000300800 */
[----:B------:R-:W4:Y:S04]  /*193a0*/  LDL.LU R243, [R1+0x13c] ;  /* 0x00013c0001f37983 */ /* 0x000f280000300800 */
[----:B------:R-:W4:Y:S04]  /*193b0*/  LDL.LU R54, [R1+0xf8] ;  /* 0x0000f80001367983 */ /* 0x000f280000300800 */
[----:B------:R-:W4:Y:S04]  /*193c0*/  LDL.LU R55, [R1+0xfc] ;  /* 0x0000fc0001377983 */ /* 0x000f280000300800 */
[----:B------:R-:W4:Y:S01]  /*193d0*/  LDL.LU R58, [R1+0xe8] ;  /* 0x0000e800013a7983 */ /* 0x000f220000300800 */
[----:B------:R-:W-:-:S03]  /*193e0*/  IMAD.MOV.U32 R165, RZ, RZ, R220 ;  /* 0x000000ffffa57224 */ /* 0x000fc600078e00dc */
[----:B------:R-:W4:Y:S01]  /*193f0*/  LDL.LU R59, [R1+0xec] ;  /* 0x0000ec00013b7983 */ /* 0x000f220000300800 */
[----:B------:R-:W-:-:S03]  /*19400*/  IMAD.MOV.U32 R166, RZ, RZ, R221 ;  /* 0x000000ffffa67224 */ /* 0x000fc600078e00dd */
[----:B------:R-:W4:Y:S01]  /*19410*/  LDL.LU R50, [R1+0xc8] ;  /* 0x0000c80001327983 */ /* 0x000f220000300800 */
[----:B------:R-:W-:-:S03]  /*19420*/  IMAD.MOV.U32 R167, RZ, RZ, R222 ;  /* 0x000000ffffa77224 */ /* 0x000fc600078e00de */
[----:B------:R-:W4:Y:S04]  /*19430*/  LDL.LU R51, [R1+0xcc] ;  /* 0x0000cc0001337983 */ /* 0x000f280000300800 */
[----:B------:R-:W4:Y:S04]  /*19440*/  LDL.LU R220, [R1+0xb0] ;  /* 0x0000b00001dc7983 */ /* 0x000f280000300800 */
[----:B------:R-:W4:Y:S04]  /*19450*/  LDL.LU R221, [R1+0xb4] ;  /* 0x0000b40001dd7983 */ /* 0x000f280000300800 */
[----:B------:R-:W4:Y:S01]  /*19460*/  LDL.LU R222, [R1+0xb8] ;  /* 0x0000b80001de7983 */ /* 0x000f220000300800 */
[----:B------:R-:W-:Y:S01]  /*19470*/  HMMA.1688.F32.TF32 R144, R8, R66, R144 ;  /* 0x000000420890723c */ /* 0x000fe20000081090 */
[----:B------:R-:W-:-:S07]  /*19480*/  IMAD.MOV.U32 R156, RZ, RZ, R7 ;  /* 0x000000ffff9c7224 */ /* 0x000fce00078e0007 */
[----:B------:R-:W-:Y:S01]  /*19490*/  HMMA.1688.F32.TF32 R148, R8, R62, R148 ;  /* 0x0000003e0894723c */ /* 0x000fe20000081094 */
[----:B------:R-:W5:Y:S04]  /*194a0*/  LDSM.16.M88.4 R8, [R5+0x58000] ;  /* 0x058000000508783b */ /* 0x000f680000000200 */
[----:B------:R-:W4:Y:S01]  /*194b0*/  LDSM.16.M88.4 R4, [R5+0x5c000] ;  /* 0x05c000000504783b */ /* 0x000f220000000200 */
[----:B------:R-:W-:Y:S02]  /*194c0*/  IMAD.MOV.U32 R160, RZ, RZ, R223 ;  /* 0x000000ffffa07224 */ /* 0x000fe400078e00df */
[----:B------:R-:W-:Y:S01]  /*194d0*/  IMAD.MOV.U32 R223, RZ, RZ, R0 ;  /* 0x000000ffffdf7224 */ /* 0x000fe200078e0000 */
[----:B------:R-:W-:Y:S08]  /*194e0*/  HMMA.1688.F32.TF32 R44, R100, R20, R44 ;  /* 0x00000014642c723c */ /* 0x000ff0000008102c */
[C---:B---3--:R-:W-:Y:S08]  /*194f0*/  HMMA.1688.F32.TF32 R36, R244.reuse, R28, R36 ;  /* 0x0000001cf424723c */ /* 0x048ff00000081024 */
[C---:B--2---:R-:W-:Y:S08]  /*19500*/  HMMA.1688.F32.TF32 R104, R244.reuse, R32, R104 ;  /* 0x00000020f468723c */ /* 0x044ff00000081068 */
[----:B-----5:R-:W-:Y:S08]  /*19510*/  HMMA.1688.F32.TF32 R248, R244, R8, R248 ;  /* 0x00000008f4f8723c */ /* 0x020ff000000810f8 */
[----:B------:R-:W-:-:S02]  /*19520*/  IMAD.MOV.U32 R15, RZ, RZ, R36 ;  /* 0x000000ffff0f7224 */ /* 0x000fc400078e0024 */
[----:B------:R-:W-:Y:S02]  /*19530*/  IMAD.MOV.U32 R26, RZ, RZ, R37 ;  /* 0x000000ffff1a7224 */ /* 0x000fe400078e0025 */
[----:B------:R-:W-:Y:S01]  /*19540*/  IMAD.MOV.U32 R27, RZ, RZ, R38 ;  /* 0x000000ffff1b7224 */ /* 0x000fe200078e0026 */
[----:B----4-:R-:W-:Y:S01]  /*19550*/  HMMA.1688.F32.TF32 R244, R244, R4, R40 ;  /* 0x00000004f4f4723c */ /* 0x010fe20000081028 */
[----:B------:R-:W-:-:S07]  /*19560*/  IMAD.MOV.U32 R0, RZ, RZ, R39 ;  /* 0x000000ffff007224 */ /* 0x000fce00078e0027 */
[C---:B------:R-:W-:Y:S08]  /*19570*/  HMMA.1688.F32.TF32 R240, R100.reuse, R16, R240 ;  /* 0x0000001064f0723c */ /* 0x040ff000000810f0 */
[C---:B------:R-:W-:Y:S08]  /*19580*/  HMMA.1688.F32.TF32 R36, R100.reuse, R12, R52 ;  /* 0x0000000c6424723c */ /* 0x040ff00000081034 */
[C---:B------:R-:W-:Y:S08]  /*19590*/  HMMA.1688.F32.TF32 R40, R100.reuse, R24, R56 ;  /* 0x000000186428723c */ /* 0x040ff00000081038 */
[C---:B------:R-:W-:Y:S01]  /*195a0*/  HMMA.1688.F32.TF32 R48, R100.reuse, R32, R48 ;  /* 0x000000206430723c */ /* 0x040fe20000081030 */
[----:B------:R-:W-:Y:S07]  /*195b0*/  STL.64 [R1+0x1698], R250 ;  /* 0x001698fa01007387 */ /* 0x000fee0000100a00 */
[----:B------:R-:W-:Y:S01]  /*195c0*/  HMMA.1688.F32.TF32 R52, R100, R28, R220 ;  /* 0x0000001c6434723c */ /* 0x000fe200000810dc */
[----:B------:R-:W-:Y:S04]  /*195d0*/  STL.64 [R1+0x1690], R248 ;  /* 0x001690f801007387 */ /* 0x000fe80000100a00 */
[----:B------:R-:W-:Y:S04]  /*195e0*/  STL.64 [R1+0x16a8], R246 ;  /* 0x0016a8f601007387 */ /* 0x000fe80000100a00 */
[----:B------:R-:W-:Y:S04]  /*195f0*/  STL.64 [R1+0x16a0], R244 ;  /* 0x0016a0f401007387 */ /* 0x000fe80000100a00 */
[----:B------:R-:W-:Y:S04]  /*19600*/  STL.64 [R1+0x16b8], R242 ;  /* 0x0016b8f201007387 */ /* 0x000fe80000100a00 */
[----:B------:R-:W-:Y:S04]  /*19610*/  STL.64 [R1+0x16b0], R240 ;  /* 0x0016b0f001007387 */ /* 0x000fe80000100a00 */
[----:B------:R-:W-:Y:S04]  /*19620*/  STL.64 [R1+0x16c8], R38 ;  /* 0x0016c82601007387 */ /* 0x000fe80000100a00 */
[----:B------:R1:W-:Y:S04]  /*19630*/  STL.64 [R1+0x16c0], R36 ;  /* 0x0016c02401007387 */ /* 0x0003e80000100a00 */
        /* <DEDUP_REMOVED lines=13> */
[----:B------:R-:W-:Y:S02]  /*19710*/  IMAD.MOV.U32 R206, RZ, RZ, R107 ;  /* 0x000000ffffce7224 */ /* 0x000fe400078e006b */
[----:B------:R-:W-:Y:S01]  /*19720*/  IMAD.MOV.U32 R106, RZ, RZ, R234 ;  /* 0x000000ffff6a7224 */ /* 0x000fe200078e00ea */
[----:B------:R-:W2:Y:S01]  /*19730*/  LDL.LU R232, [R1+0x1818] ;  /* 0x0018180001e87983 */ /* 0x000ea20000300800 */
[----:B------:R-:W-:-:S03]  /*19740*/  IMAD.MOV.U32 R107, RZ, RZ, R235 ;  /* 0x000000ffff6b7224 */ /* 0x000fc600078e00eb */
[----:B------:R-:W2:Y:S04]  /*19750*/  LDL.LU R233, [R1+0x1814] ;  /* 0x0018140001e97983 */ /* 0x000ea80000300800 */
[----:B------:R-:W2:Y:S04]  /*19760*/  LDL.LU R234, [R1+0x1810] ;  /* 0x0018100001ea7983 */ /* 0x000ea80000300800 */
[----:B------:R-:W2:Y:S04]  /*19770*/  LDL.LU R235, [R1+0x180c] ;  /* 0x00180c0001eb7983 */ /* 0x000ea80000300800 */
[----:B-1----:R-:W3:Y:S04]  /*19780*/  LDL.LU R36, [R1+0x1e0] ;  /* 0x0001e00001247983 */ /* 0x002ee80000300800 */
[----:B------:R-:W3:Y:S04]  /*19790*/  LDL.LU R37, [R1+0x1e4] ;  /* 0x0001e40001257983 */ /* 0x000ee80000300800 */
[----:B------:R-:W3:Y:S04]  /*197a0*/  LDL.LU R38, [R1+0x1e8] ;  /* 0x0001e80001267983 */ /* 0x000ee80000300800 */
[----:B------:R-:W3:Y:S01]  /*197b0*/  LDL.LU R39, [R1+0x1ec] ;  /* 0x0001ec0001277983 */ /* 0x000ee20000300800 */
[----:B------:R-:W-:-:S02]  /*197c0*/  IMAD.MOV.U32 R248, RZ, RZ, R159 ;  /* 0x000000fffff87224 */ /* 0x000fc400078e009f */
[----:B------:R-:W-:Y:S01]  /*197d0*/  IMAD.MOV.U32 R249, RZ, RZ, R158 ;  /* 0x000000fffff97224 */ /* 0x000fe200078e009e */
[----:B------:R-:W-:Y:S01]  /*197e0*/  LDS R159, [R3+0x5200] ;  /* 0x00520000039f7984 */ /* 0x000fe20000000800 */
[----:B------:R-:W-:Y:S02]  /*197f0*/  IMAD.MOV.U32 R250, RZ, RZ, R157 ;  /* 0x000000fffffa7224 */ /* 0x000fe400078e009d */
[----:B------:R-:W-:Y:S01]  /*19800*/  IMAD.MOV.U32 R251, RZ, RZ, R156 ;  /* 0x000000fffffb7224 */ /* 0x000fe200078e009c */
[----:B------:R-:W-:Y:S01]  /*19810*/  LDS R158, [R2+0x5200] ;  /* 0x00520000029e7984 */ /* 0x000fe20000000800 */
[----:B------:R-:W-:-:S03]  /*19820*/  IMAD.MOV.U32 R244, RZ, RZ, R127 ;  /* 0x000000fffff47224 */ /* 0x000fc600078e007f */
[----:B------:R-:W-:Y:S01]  /*19830*/  LDS R156, [R2+0x4200] ;  /* 0x00420000029c7984 */ /* 0x000fe20000000800 */
[----:B------:R-:W-:-:S03]  /*19840*/  IMAD.MOV.U32 R245, RZ, RZ, R126 ;  /* 0x000000fffff57224 */ /* 0x000fc600078e007e */
[----:B------:R-:W1:Y:S01]  /*19850*/  LDS R157, [R3+0x4200] ;  /* 0x00420000039d7984 */ /* 0x000e620000000800 */
[----:B------:R-:W-:Y:S02]  /*19860*/  IMAD.MOV.U32 R246, RZ, RZ, R125 ;  /* 0x000000fffff67224 */ /* 0x000fe400078e007d */
[----:B------:R-:W-:Y:S01]  /*19870*/  IMAD.MOV.U32 R247, RZ, RZ, R124 ;  /* 0x000000fffff77224 */ /* 0x000fe200078e007c */
[----:B------:R-:W-:Y:S04]  /*19880*/  LDS R126, [R2+0x5180] ;  /* 0x00518000027e7984 */ /* 0x000fe80000000800 */
[----:B------:R-:W-:Y:S04]  /*19890*/  LDS R124, [R2+0x4180] ;  /* 0x00418000027c7984 */ /* 0x000fe80000000800 */
[----:B------:R-:W-:Y:S04]  /*198a0*/  LDS R125, [R3+0x4180] ;  /* 0x00418000037d7984 */ /* 0x000fe80000000800 */
[----:B------:R-:W4:Y:S01]  /*198b0*/  LDS R127, [R3+0x5180] ;  /* 0x00518000037f7984 */ /* 0x000f220000000800 */
[----:B------:R-:W-:Y:S01]  /*198c0*/  HMMA.1688.F32.TF32 R56, R100, R8, R188 ;  /* 0x000000086438723c */ /* 0x000fe200000810bc */
[----:B------:R-:W-:-:S02]  /*198d0*/  IMAD.MOV.U32 R242, RZ, RZ, R61 ;  /* 0x000000fffff27224 */ /* 0x000fc400078e003d */
[----:B------:R-:W-:Y:S01]  /*198e0*/  IMAD.MOV.U32 R243, RZ, RZ, R60 ;  /* 0x000000fffff37224 */ /* 0x000fe200078e003c */
[----:B------:R-:W-:Y:S01]  /*198f0*/  LDS R188, [R2+0x4280] ;  /* 0x0042800002bc7984 */ /* 0x000fe20000000800 */
[----:B------:R-:W-:Y:S02]  /*19900*/  IMAD.MOV.U32 R240, RZ, RZ, R65 ;  /* 0x000000fffff07224 */ /* 0x000fe400078e0041 */
[----:B------:R-:W-:Y:S01]  /*19910*/  IMAD.MOV.U32 R241, RZ, RZ, R64 ;  /* 0x000000fffff17224 */ /* 0x000fe200078e0040 */
[C---:B------:R-:W-:Y:S08]  /*19920*/  HMMA.1688.F32.TF32 R68, R96.reuse, R12, R68 ;  /* 0x0000000c6044723c */ /* 0x040ff00000081044 */
[C---:B------:R-:W-:Y:S08]  /*19930*/  HMMA.1688.F32.TF32 R72, R96.reuse, R24, R72 ;  /* 0x000000186048723c */ /* 0x040ff00000081048 */
[----:B------:R-:W-:Y:S01]  /*19940*/  HMMA.1688.F32.TF32 R76, R96, R20, R76 ;  /* 0x00000014604c723c */ /* 0x000fe2000008104c */
[----:B------:R-:W-:Y:S04]  /*19950*/  STL.64 [R1+0x1728], R58 ;  /* 0x0017283a01007387 */ /* 0x000fe80000100a00 */
[----:B------:R5:W-:Y:S03]  /*19960*/  STL.64 [R1+0x1720], R56 ;  /* 0x0017203801007387 */ /* 0x000be60000100a00 */
[----:B-1----:R-:W-:Y:S08]  /*19970*/  HMMA.1688.F32.TF32 R128, R156, R16, R128 ;  /* 0x000000109c80723c */ /* 0x002ff00000081080 */
[C---:B------:R-:W-:Y:S08]  /*19980*/  HMMA.1688.F32.TF32 R80, R96.reuse, R32, R80 ;  /* 0x000000206050723c */ /* 0x040ff00000081050 */
[C---:B------:R-:W-:Y:S08]  /*19990*/  HMMA.1688.F32.TF32 R84, R96.reuse, R28, R84 ;  /* 0x0000001c6054723c */ /* 0x040ff00000081054 */
[C---:B------:R-:W-:Y:S08]  /*199a0*/  HMMA.1688.F32.TF32 R88, R96.reuse, R8, R88 ;  /* 0x000000086058723c */ /* 0x040ff00000081058 */
[----:B------:R-:W-:Y:S01]  /*199b0*/  HMMA.1688.F32.TF32 R92, R96, R4, R92 ;  /* 0x00000004605c723c */ /* 0x000fe2000008105c */
[----:B------:R-:W-:Y:S01]  /*199c0*/  IMAD.MOV.U32 R40, RZ, RZ, R236 ;  /* 0x000000ffff287224 */ /* 0x000fe200078e00ec */
[----:B------:R-:W-:Y:S01]  /*199d0*/  LDS R190, [R2+0x5280] ;  /* 0x0052800002be7984 */ /* 0x000fe20000000800 */
[----:B------:R-:W-:-:S02]  /*199e0*/  IMAD.MOV.U32 R41, RZ, RZ, R237 ;  /* 0x000000ffff297224 */ /* 0x000fc400078e00ed */
[----:B------:R-:W-:Y:S01]  /*199f0*/  IMAD.MOV.U32 R42, RZ, RZ, R238 ;  /* 0x000000ffff2a7224 */ /* 0x000fe200078e00ee */
[----:B------:R-:W-:Y:S02]  /*19a00*/  LDS R189, [R3+0x4280] ;  /* 0x0042800003bd7984 */ /* 0x000fe40000000800 */
[C---:B------:R-:W-:Y:S01]  /*19a10*/  HMMA.1688.F32.TF32 R132, R156.reuse, R12, R132 ;  /* 0x0000000c9c84723c */ /* 0x040fe20000081084 */
[----:B------:R-:W-:Y:S01]  /*19a20*/  IMAD.MOV.U32 R43, RZ, RZ, R239 ;  /* 0x000000ffff2b7224 */ /* 0x000fe200078e00ef */
[----:B------:R-:W1:Y:S04]  /*19a30*/  LDS R191, [R3+0x5280] ;  /* 0x0052800003bf7984 */ /* 0x000e680000000800 */
[----:B------:R-:W-:Y:S02]  /*19a40*/  LDS R220, [R2+0x4300] ;  /* 0x0043000002dc7984 */ /* 0x000fe40000000800 */
[C---:B------:R-:W-:Y:S02]  /*19a50*/  HMMA.1688.F32.TF32 R136, R156.reuse, R24, R136 ;  /* 0x000000189c88723c */ /* 0x040fe40000081088 */
[----:B------:R-:W-:Y:S04]  /*19a60*/  LDS R222, [R2+0x5300] ;  /* 0x0053000002de7984 */ /* 0x000fe80000000800 */
[----:B------:R-:W-:Y:S02]  /*19a70*/  LDS R221, [R3+0x4300] ;  /* 0x0043000003dd7984 */ /* 0x000fe40000000800 */
[C---:B------:R-:W-:Y:S02]  /*19a80*/  HMMA.1688.F32.TF32 R140, R156.reuse, R20, R140 ;  /* 0x000000149c8c723c */ /* 0x040fe4000008108c */
[----:B------:R-:W-:Y:S06]  /*19a90*/  LDS R223, [R3+0x5300] ;  /* 0x0053000003df7984 */ /* 0x000fec0000000800 */
[C---:B------:R-:W-:Y:S08]  /*19aa0*/  HMMA.1688.F32.TF32 R144, R156.reuse, R32, R144 ;  /* 0x000000209c90723c */ /* 0x040ff00000081090 */
[C---:B------:R-:W-:Y:S08]  /*19ab0*/  HMMA.1688.F32.TF32 R148, R156.reuse, R28, R148 ;  /* 0x0000001c9c94723c */ /* 0x040ff00000081094 */
[C---:B------:R-:W-:Y:S08]  /*19ac0*/  HMMA.1688.F32.TF32 R152, R156.reuse, R8, R152 ;  /* 0x000000089c98723c */ /* 0x040ff00000081098 */
[----:B------:R-:W-:Y:S07]  /*19ad0*/  HMMA.1688.F32.TF32 R156, R156, R4, R248 ;  /* 0x000000049c9c723c */ /* 0x000fee00000810f8 */
[----:B------:R-:W-:Y:S01]  /*19ae0*/  IMAD.MOV.U32 R248, RZ, RZ, R211 ;  /* 0x000000fffff87224 */ /* 0x000fe200078e00d3 */
[----:B------:R-:W-:Y:S01]  /*19af0*/  HMMA.1688.F32.TF32 R64, R96, R16, R224 ;  /* 0x000000106040723c */ /* 0x000fe200000810e0 */
[----:B------:R-:W-:Y:S01]  /*19b00*/  IMAD.MOV.U32 R249, RZ, RZ, R204 ;  /* 0x000000fffff97224 */ /* 0x000fe200078e00cc */
[----:B------:R-:W-:Y:S01]  /*19b10*/  LDS R224, [R2+0x4380] ;  /* 0x0043800002e07984 */ /* 0x000fe20000000800 */
[----:B------:R-:W-:-:S02]  /*19b20*/  IMAD.MOV.U32 R250, RZ, RZ, R205 ;  /* 0x000000fffffa7224 */ /* 0x000fc400078e00cd */
[----:B------:R-:W-:Y:S01]  /*19b30*/  IMAD.MOV.U32 R251, RZ, RZ, R206 ;  /* 0x000000fffffb7224 */ /* 0x000fe200078e00ce */
[----:B------:R-:W-:Y:S02]  /*19b40*/  LDS R226, [R2+0x5380] ;  /* 0x0053800002e27984 */ /* 0x000fe40000000800 */
[C---:B----4-:R-:W-:Y:S08]  /*19b50*/  HMMA.1688.F32.TF32 R104, R124.reuse, R24, R104 ;  /* 0x000000187c68723c */ /* 0x050ff00000081068 */
        /* <DEDUP_REMOVED lines=8> */
[----:B------:R-:W4:Y:S01]  /*19be0*/  LDS R227, [R3+0x5380] ;  /* 0x0053800003e37984 */ /* 0x000f220000000800 */
[----:B------:R-:W-:Y:S01]  /*19bf0*/  IMAD.MOV.U32 R47, RZ, RZ, R175 ;  /* 0x000000ffff2f7224 */ /* 0x000fe200078e00af */
[----:B--2---:R-:W-:Y:S01]  /*19c00*/  HMMA.1688.F32.TF32 R60, R100, R4, R232 ;  /* 0x00000004643c723c */ /* 0x004fe200000810e8 */
[----:B------:R-:W-:Y:S01]  /*19c10*/  IMAD.MOV.U32 R48, RZ, RZ, R168 ;  /* 0x000000ffff307224 */ /* 0x000fe200078e00a8 */
[----:B------:R-:W-:Y:S01]  /*19c20*/  LDS R232, [R2+0x6080] ;  /* 0x0060800002e87984 */ /* 0x000fe20000000800 */
[----:B------:R-:W-:Y:S02]  /*19c30*/  IMAD.MOV.U32 R49, RZ, RZ, R169 ;  /* 0x000000ffff317224 */ /* 0x000fe400078e00a9 */
[----:B------:R-:W-:Y:S01]  /*19c40*/  IMAD.MOV.U32 R50, RZ, RZ, R170 ;  /* 0x000000ffff327224 */ /* 0x000fe200078e00aa */
[----:B------:R-:W-:Y:S02]  /*19c50*/  LDS R234, [R2+0x7080] ;  /* 0x0070800002ea7984 */ /* 0x000fe40000000800 */
[----:B------:R-:W-:Y:S01]  /*19c60*/  HMMA.1688.F32.TF32 R100, R124, R12, R240 ;  /* 0x0000000c7c64723c */ /* 0x000fe200000810f0 */
[----:B------:R-:W-:Y:S01]  /*19c70*/  IMAD.MOV.U32 R51, RZ, RZ, R164 ;  /* 0x000000ffff337224 */ /* 0x000fe200078e00a4 */
[----:B------:R-:W-:Y:S01]  /*19c80*/  LDS R233, [R3+0x6080] ;  /* 0x0060800003e97984 */ /* 0x000fe20000000800 */
[----:B------:R-:W-:-:S02]  /*19c90*/  IMAD.MOV.U32 R52, RZ, RZ, R165 ;  /* 0x000000ffff347224 */ /* 0x000fc400078e00a5 */
[----:B------:R-:W-:Y:S01]  /*19ca0*/  IMAD.MOV.U32 R53, RZ, RZ, R166 ;  /* 0x000000ffff357224 */ /* 0x000fe200078e00a6 */
[----:B------:R-:W-:Y:S02]  /*19cb0*/  LDS R235, [R3+0x7080] ;  /* 0x0070800003eb7984 */ /* 0x000fe40000000800 */
[C---:B---3--:R-:W-:Y:S07]  /*19cc0*/  HMMA.1688.F32.TF32 R96, R124.reuse, R16, R36 ;  /* 0x000000107c60723c */ /* 0x048fee0000081024 */
[----:B------:R-:W-:Y:S01]  /*19cd0*/  STL.64 [R1+0x1738], R62 ;  /* 0x0017383e01007387 */ /* 0x000fe20000100a00 */
[----:B------:R-:W-:Y:S03]  /*19ce0*/  HMMA.1688.F32.TF32 R124, R124, R4, R244 ;  /* 0x000000047c7c723c */ /* 0x000fe600000810f4 */
[----:B------:R2:W-:Y:S04]  /*19cf0*/  STL.64 [R1+0x1730], R60 ;  /* 0x0017303c01007387 */ /* 0x0005e80000100a00 */
[----:B------:R-:W3:Y:S01]  /*19d00*/  LDL.LU R211, [R1+0x1808] ;  /* 0x0018080001d37983 */ /* 0x000ee20000300800 */
[----:B------:R-:W-:-:S03]  /*19d10*/  IMAD.MOV.U32 R244, RZ, RZ, R200 ;  /* 0x000000fffff47224 */ /* 0x000fc600078e00c8 */
        /* <DEDUP_REMOVED lines=22> */
[----:B------:R-:W3:Y:S04]  /*19e80*/  LDL.LU R192, [R1+0x17d8] ;  /* 0x0017d80001c07983 */ /* 0x000ee80000300800 */
[----:B------:R-:W3:Y:S04]  /*19e90*/  LDL.LU R193, [R1+0x17d4] ;  /* 0x0017d40001c17983 */ /* 0x000ee80000300800 */
[----:B------:R-:W3:Y:S04]  /*19ea0*/  LDL.LU R194, [R1+0x17d0] ;  /* 0x0017d00001c27983 */ /* 0x000ee80000300800 */
[----:B------:R-:W3:Y:S04]  /*19eb0*/  LDL.LU R195, [R1+0x17cc] ;  /* 0x0017cc0001c37983 */ /* 0x000ee80000300800 */
[----:B------:R-:W3:Y:S04]  /*19ec0*/  LDL.LU R236, [R1+0x17c8] ;  /* 0x0017c80001ec7983 */ /* 0x000ee80000300800 */
[----:B------:R-:W3:Y:S04]  /*19ed0*/  LDL.LU R237, [R1+0x17c4] ;  /* 0x0017c40001ed7983 */ /* 0x000ee80000300800 */
[----:B------:R-:W3:Y:S04]  /*19ee0*/  LDL.LU R238, [R1+0x17c0] ;  /* 0x0017c00001ee7983 */ /* 0x000ee80000300800 */
[----:B------:R-:W3:Y:S04]  /*19ef0*/  LDL.LU R239, [R1+0x17bc] ;  /* 0x0017bc0001ef7983 */ /* 0x000ee80000300800 */
[----:B------:R-:W1:Y:S04]  /*19f00*/  LDL.LU R172, [R1+0x17b8] ;  /* 0x0017b80001ac7983 */ /* 0x000e680000300800 */
[----:B------:R-:W1:Y:S04]  /*19f10*/  LDL.LU R173, [R1+0x17b4] ;  /* 0x0017b40001ad7983 */ /* 0x000e680000300800 */
[----:B------:R-:W1:Y:S04]  /*19f20*/  LDL.LU R174, [R1+0x17b0] ;  /* 0x0017b00001ae7983 */ /* 0x000e680000300800 */
[----:B------:R-:W1:Y:S04]  /*19f30*/  LDL.LU R175, [R1+0x17ac] ;  /* 0x0017ac0001af7983 */ /* 0x000e680000300800 */
[----:B------:R-:W3:Y:S04]  /*19f40*/  LDL.LU R168, [R1+0x17a8] ;  /* 0x0017a80001a87983 */ /* 0x000ee80000300800 */
[----:B------:R-:W3:Y:S01]  /*19f50*/  LDL.LU R169, [R1+0x17a4] ;  /* 0x0017a40001a97983 */ /* 0x000ee20000300800 */
[----:B------:R-:W-:-:S03]  /*19f60*/  IMAD.MOV.U32 R54, RZ, RZ, R167 ;  /* 0x000000ffff367224 */ /* 0x000fc600078e00a7 */
[----:B------:R-:W3:Y:S01]  /*19f70*/  LDL.LU R170, [R1+0x17a0] ;  /* 0x0017a00001aa7983 */ /* 0x000ee20000300800 */
[----:B------:R-:W-:-:S03]  /*19f80*/  IMAD.MOV.U32 R55, RZ, RZ, R160 ;  /* 0x000000ffff377224 */ /* 0x000fc600078e00a0 */
[----:B------:R-:W3:Y:S01]  /*19f90*/  LDL.LU R164, [R1+0x179c] ;  /* 0x00179c0001a47983 */ /* 0x000ee20000300800 */
[----:B-----5:R-:W-:-:S03]  /*19fa0*/  IMAD.MOV.U32 R56, RZ, RZ, R161 ;  /* 0x000000ffff387224 */ /* 0x020fc600078e00a1 */
[----:B------:R-:W5:Y:S01]  /*19fb0*/  LDL.LU R165, [R1+0x1798] ;  /* 0x0017980001a57983 */ /* 0x000f620000300800 */
[----:B------:R-:W-:-:S03]  /*19fc0*/  IMAD.MOV.U32 R57, RZ, RZ, R162 ;  /* 0x000000ffff397224 */ /* 0x000fc600078e00a2 */
[----:B------:R-:W5:Y:S01]  /*19fd0*/  LDL.LU R166, [R1+0x1794] ;  /* 0x0017940001a67983 */ /* 0x000f620000300800 */
[----:B------:R-:W-:-:S03]  /*19fe0*/  IMAD.MOV.U32 R58, RZ, RZ, R163 ;  /* 0x000000ffff3a7224 */ /* 0x000fc600078e00a3 */
[----:B------:R-:W5:Y:S01]  /*19ff0*/  LDL.LU R167, [R1+0x1790] ;  /* 0x0017900001a77983 */ /* 0x000f620000300800 */
[----:B------:R-:W-:-:S03]  /*1a000*/  IMAD.MOV.U32 R59, RZ, RZ, R171 ;  /* 0x000000ffff3b7224 */ /* 0x000fc600078e00ab */
[----:B------:R-:W3:Y:S01]  /*1a010*/  LDL.LU R160, [R1+0x178c] ;  /* 0x00178c0001a07983 */ /* 0x000ee20000300800 */
[----:B--2---:R-:W-:-:S03]  /*1a020*/  IMAD.MOV.U32 R60, RZ, RZ, R176 ;  /* 0x000000ffff3c7224 */ /* 0x004fc600078e00b0 */
[----:B------:R-:W2:Y:S01]  /*1a030*/  LDL.LU R161, [R1+0x1788] ;  /* 0x0017880001a17983 */ /* 0x000ea20000300800 */
[----:B------:R-:W-:-:S03]  /*1a040*/  IMAD.MOV.U32 R61, RZ, RZ, R177 ;  /* 0x000000ffff3d7224 */ /* 0x000fc600078e00b1 */
[----:B------:R-:W2:Y:S01]  /*1a050*/  LDL.LU R162, [R1+0x1784] ;  /* 0x0017840001a27983 */ /* 0x000ea20000300800 */
[----:B------:R-:W-:-:S03]  /*1a060*/  IMAD.MOV.U32 R62, RZ, RZ, R178 ;  /* 0x000000ffff3e7224 */ /* 0x000fc600078e00b2 */
[----:B------:R-:W2:Y:S01]  /*1a070*/  LDL.LU R163, [R1+0x1780] ;  /* 0x0017800001a37983 */ /* 0x000ea20000300800 */
[----:B------:R-:W-:-:S03]  /*1a080*/  IMAD.MOV.U32 R63, RZ, RZ, R179 ;  /* 0x000000ffff3f7224 */ /* 0x000fc600078e00b3 */
[----:B------:R-:W2:Y:S04]  /*1a090*/  LDL.LU R171, [R1+0x177c] ;  /* 0x00177c0001ab7983 */ /* 0x000ea80000300800 */
[----:B------:R-:W2:Y:S04]  /*1a0a0*/  LDL.LU R176, [R1+0x1778] ;  /* 0x0017780001b07983 */ /* 0x000ea80000300800 */
[----:B------:R-:W2:Y:S04]  /*1a0b0*/  LDL.LU R177, [R1+0x1774] ;  /* 0x0017740001b17983 */ /* 0x000ea80000300800 */
[----:B------:R-:W2:Y:S04]  /*1a0c0*/  LDL.LU R178, [R1+0x1770] ;  /* 0x0017700001b27983 */ /* 0x000ea80000300800 */
[----:B------:R-:W2:Y:S01]  /*1a0d0*/  LDL.LU R179, [R1+0x176c] ;  /* 0x00176c0001b37983 */ /* 0x000ea20000300800 */
[----:B-1----:R-:W-:Y:S11]  /*1a0e0*/  HMMA.1688.F32.TF32 R172, R188, R20, R172 ;  /* 0x00000014bcac723c */ /* 0x002ff600000810ac */
[----:B------:R-:W-:Y:S11]  /*1a0f0*/  @!UPT UIADD3 URZ, URZ, URZ, URZ ;  /* 0x0000003f3f3ff290 */ /* 0x000ff6000fffe03f */
[----:B------:R-:W-:Y:S01]  /*1a100*/  @!UPT UIADD3 URZ, URZ, URZ, URZ ;  /* 0x0000003f3f3ff290 */ /* 0x000fe2000fffe03f */
[----:B------:R1:W-:Y:S04]  /*1a110*/  STL [R1+0x167c], R172 ;  /* 0x00167cac01007387 */ /* 0x0003e80000100800 */
[----:B------:R3:W-:Y:S04]  /*1a120*/  STL [R1+0x1678], R173 ;  /* 0x001678ad01007387 */ /* 0x0007e80000100800 */
[----:B------:R4:W-:Y:S01]  /*1a130*/  STL [R1+0x1674], R174 ;  /* 0x001674ae01007387 */ /* 0x0009e20000100800 */
[----:B-1----:R-:W-:-:S03]  /*1a140*/  IMAD.MOV.U32 R172, RZ, RZ, R180 ;  /* 0x000000ffffac7224 */ /* 0x002fc600078e00b4 */
[----:B------:R1:W-:Y:S01]  /*1a150*/  STL [R1+0x1670], R175 ;  /* 0x001670af01007387 */ /* 0x0003e20000100800 */
[----:B---3--:R-:W-:-:S03]  /*1a160*/  IMAD.MOV.U32 R173, RZ, RZ, R181 ;  /* 0x000000ffffad7224 */ /* 0x008fc600078e00b5 */
[----:B------:R-:W3:Y:S01]  /*1a170*/  LDL.LU R180, [R1+0x1768] ;  /* 0x0017680001b47983 */ /* 0x000ee20000300800 */
[----:B----4-:R-:W-:-:S03]  /*1a180*/  IMAD.MOV.U32 R174, RZ, RZ, R182 ;  /* 0x000000ffffae7224 */ /* 0x010fc600078e00b6 */
[----:B------:R-:W3:Y:S01]  /*1a190*/  LDL.LU R181, [R1+0x1764] ;  /* 0x0017640001b57983 */ /* 0x000ee20000300800 */
[----:B-1----:R-:W-:-:S03]  /*1a1a0*/  IMAD.MOV.U32 R175, RZ, RZ, R183 ;  /* 0x000000ffffaf7224 */ /* 0x002fc600078e00b7 */
[----:B------:R-:W3:Y:S04]  /*1a1b0*/  LDL.LU R182, [R1+0x1760] ;  /* 0x0017600001b67983 */ /* 0x000ee80000300800 */
[----:B------:R-:W3:Y:S01]  /*1a1c0*/  LDL.LU R183, [R1+0x175c] ;  /* 0x00175c0001b77983 */ /* 0x000ee20000300800 */
[----:B--2---:R-:W-:Y:S11]  /*1a1d0*/  HMMA.1688.F32.TF32 R176, R188, R32, R176 ;  /* 0x00000020bcb0723c */ /* 0x004ff600000810b0 */
[----:B------:R-:W-:Y:S11]  /*1a1e0*/  @!UPT UIADD3 URZ, URZ, URZ, URZ ;  /* 0x0000003f3f3ff290 */ /* 0x000ff6000fffe03f */
[----:B------:R-:W-:Y:S01]  /*1a1f0*/  @!UPT UIADD3 URZ, URZ, URZ, URZ ;  /* 0x0000003f3f3ff290 */ /* 0x000fe2000fffe03f */
[----:B------:R1:W-:Y:S04]  /*1a200*/  STL [R1+0x1668], R176 ;  /* 0x001668b001007387 */ /* 0x0003e80000100800 */
[----:B------:R2:W-:Y:S04]  /*1a210*/  STL [R1+0x1664], R177 ;  /* 0x001664b101007387 */ /* 0x0005e80000100800 */
[----:B------:R4:W-:Y:S01]  /*1a220*/  STL [R1+0x1660], R178 ;  /* 0x001660b201007387 */ /* 0x0009e20000100800 */
[----:B-1----:R-:W-:-:S03]  /*1a230*/  IMAD.MOV.U32 R176, RZ, RZ, R184 ;  /* 0x000000ffffb07224 */ /* 0x002fc600078e00b8 */
[----:B------:R1:W-:Y:S01]  /*1a240*/  STL [R1+0x165c], R179 ;  /* 0x00165cb301007387 */ /* 0x0003e20000100800 */
[----:B--2---:R-:W-:-:S03]  /*1a250*/  IMAD.MOV.U32 R177, RZ, RZ, R185 ;  /* 0x000000ffffb17224 */ /* 0x004fc600078e00b9 */
[----:B------:R-:W2:Y:S01]  /*1a260*/  LDL.LU R184, [R1+0x1758] ;  /* 0x0017580001b87983 */ /* 0x000ea20000300800 */
[----:B----4-:R-:W-:-:S03]  /*1a270*/  IMAD.MOV.U32 R178, RZ, RZ, R186 ;  /* 0x000000ffffb27224 */ /* 0x010fc600078e00ba */
[----:B------:R-:W2:Y:S01]  /*1a280*/  LDL.LU R185, [R1+0x1754] ;  /* 0x0017540001b97983 */ /* 0x000ea20000300800 */
[----:B-1----:R-:W-:-:S03]  /*1a290*/  IMAD.MOV.U32 R179, RZ, RZ, R187 ;  /* 0x000000ffffb37224 */ /* 0x002fc600078e00bb */
[----:B------:R-:W2:Y:S04]  /*1a2a0*/  LDL.LU R186, [R1+0x1750] ;  /* 0x0017500001ba7983 */ /* 0x000ea80000300800 */
[----:B------:R-:W2:Y:S01]  /*1a2b0*/  LDL.LU R187, [R1+0x174c] ;  /* 0x00174c0001bb7983 */ /* 0x000ea20000300800 */
[C---:B------:R-:W-:Y:S08]  /*1a2c0*/  HMMA.1688.F32.TF32 R60, R224.reuse, R20, R60 ;  /* 0x00000014e03c723c */ /* 0x040ff0000008103c */
[C---:B------:R-:W-:Y:S08]  /*1a2d0*/  HMMA.1688.F32.TF32 R56, R224.reuse, R32, R56 ;  /* 0x00000020e038723c */ /* 0x040ff00000081038 */
[C---:B------:R-:W-:Y:S08]  /*1a2e0*/  HMMA.1688.F32.TF32 R52, R224.reuse, R28, R52 ;  /* 0x0000001ce034723c */ /* 0x040ff00000081034 */
[----:B------:R-:W-:Y:S08]  /*1a2f0*/  HMMA.1688.F32.TF32 R48, R224, R8, R48 ;  /* 0x00000008e030723c */ /* 0x000ff00000081030 */
[----:B---3--:R-:W-:Y:S11]  /*1a300*/  HMMA.1688.F32.TF32 R180, R188, R28, R180 ;  /* 0x0000001cbcb4723c */ /* 0x008ff600000810b4 */
        /* <DEDUP_REMOVED lines=10> */
[----:B------:R-:W4:Y:S01]  /*1a3b0*/  LDL.LU R215, [R1+0x1744] ;  /* 0x0017440001d77983 */ /* 0x000f220000300800 */
[----:B-1----:R-:W-:-:S03]  /*1a3c0*/  IMAD.MOV.U32 R183, RZ, RZ, R252 ;  /* 0x000000ffffb77224 */ /* 0x002fc600078e00fc */
[----:B------:R-:W2:Y:S04]  /*1a3d0*/  LDL.LU R231, [R1+0x1740] ;  /* 0x0017400001e77983 */ /* 0x000ea80000300800 */
[----:B------:R-:W-:Y:S11]  /*1a3e0*/  HMMA.1688.F32.TF32 R180, R224, R16, R180 ;  /* 0x00000010e0b4723c */ /* 0x000ff600000810b4 */
        /* <DEDUP_REMOVED lines=9> */
[----:B------:R-:W-:Y:S02]  /*1a480*/  IMAD.MOV.U32 R177, RZ, RZ, R181 ;  /* 0x000000ffffb17224 */ /* 0x000fe400078e00b5 */
[----:B------:R-:W-:Y:S02]  /*1a490*/  IMAD.MOV.U32 R178, RZ, RZ, R182 ;  /* 0x000000ffffb27224 */ /* 0x000fe400078e00b6 */
[----:B------:R-:W-:Y:S02]  /*1a4a0*/  IMAD.MOV.U32 R179, RZ, RZ, R183 ;  /* 0x000000ffffb37224 */ /* 0x000fe400078e00b7 */
[C---:B------:R-:W-:Y:S08]  /*1a4b0*/  HMMA.1688.F32.TF32 R180, R224.reuse, R24, R172 ;  /* 0x00000018e0b4723c */ /* 0x040ff000000810ac */
[----:B------:R-:W-:Y:S01]  /*1a4c0*/  HMMA.1688.F32.TF32 R224, R224, R4, R44 ;  /* 0x00000004e0e0723c */ /* 0x000fe2000008102c */
[----:B------:R-:W-:Y:S11]  /*1a4d0*/  IMAD.MOV.U32 R172, RZ, RZ, R63 ;  /* 0x000000ffffac7224 */ /* 0x000ff600078e003f */
[----:B------:R-:W-:Y:S04]  /*1a4e0*/  @!UPT UIADD3 URZ, URZ, URZ, URZ ;  /* 0x0000003f3f3ff290 */ /* 0x000fe8000fffe03f */
[----:B------:R-:W-:Y:S02]  /*1a4f0*/  IMAD.MOV.U32 R175, RZ, RZ, R182 ;  /* 0x000000ffffaf7224 */ /* 0x000fe400078e00b6 */
[----:B------:R-:W-:Y:S02]  /*1a500*/  IMAD.MOV.U32 R173, RZ, RZ, R180 ;  /* 0x000000ffffad7224 */ /* 0x000fe400078e00b4 */
[----:B------:R-:W-:Y:S02]  /*1a510*/  IMAD.MOV.U32 R174, RZ, RZ, R181 ;  /* 0x000000ffffae7224 */ /* 0x000fe400078e00b5 */
[----:B------:R-:W-:Y:S02]  /*1a520*/  IMAD.MOV.U32 R182, RZ, RZ, R62 ;  /* 0x000000ffffb67224 */ /* 0x000fe400078e003e */
[----:B------:R-:W-:Y:S01]  /*1a530*/  IMAD.MOV.U32 R180, RZ, RZ, R60 ;  /* 0x000000ffffb47224 */ /* 0x000fe200078e003c */
[----:B------:R-:W5:Y:S01]  /*1a540*/  LDL.LU.64 R62, [R1+0x1738] ;  /* 0x00173800013e7983 */ /* 0x000f620000300a00 */
[----:B------:R-:W-:-:S03]  /*1a550*/  IMAD.MOV.U32 R181, RZ, RZ, R61 ;  /* 0x000000ffffb57224 */ /* 0x000fc600078e003d */
[----:B------:R-:W5:Y:S04]  /*1a560*/  LDL.LU.64 R60, [R1+0x1730] ;  /* 0x00173000013c7983 */ /* 0x000f680000300a00 */
[----:B------:R-:W-:Y:S04]  /*1a570*/  STL.64 [R1+0x90], R56 ;  /* 0x0000903801007387 */ /* 0x000fe80000100a00 */
[----:B------:R1:W-:Y:S04]  /*1a580*/  STL.64 [R1+0x98], R58 ;  /* 0x0000983a01007387 */ /* 0x0003e80000100a00 */
[----:B-1----:R-:W5:Y:S04]  /*1a590*/  LDL.LU.64 R58, [R1+0x1728] ;  /* 0x00172800013a7983 */ /* 0x002f680000300a00 */
        /* <DEDUP_REMOVED lines=9> */
[----:B------:R-:W5:Y:S04]  /*1a630*/  LDL.LU.64 R46, [R1+0x16f8] ;  /* 0x0016f800012e7983 */ /* 0x000f680000300a00 */
[----:B------:R-:W5:Y:S04]  /*1a640*/  LDL.LU.64 R44, [R1+0x16f0] ;  /* 0x0016f000012c7983 */ /* 0x000f680000300a00 */
[----:B------:R1:W-:Y:S04]  /*1a650*/  STL.64 [R1+0x60], R224 ;  /* 0x000060e001007387 */ /* 0x0003e80000100a00 */
[----:B------:R1:W-:Y:S02]  /*1a660*/  STL.64 [R1+0x68], R226 ;  /* 0x000068e201007387 */ /* 0x0003e40000100a00 */
[----:B-1----:R-:W-:-:S02]  /*1a670*/  IMAD.MOV.U32 R224, RZ, RZ, R15 ;  /* 0x000000ffffe07224 */ /* 0x002fc400078e000f */
[----:B------:R-:W5:Y:S01]  /*1a680*/  LDL.LU R15, [R1+0x16e8] ;  /* 0x0016e800010f7983 */ /* 0x000f620000300800 */
[----:B------:R-:W-:Y:S02]  /*1a690*/  IMAD.MOV.U32 R225, RZ, RZ, R26 ;  /* 0x000000ffffe17224 */ /* 0x000fe400078e001a */
[----:B------:R-:W-:Y:S01]  /*1a6a0*/  IMAD.MOV.U32 R226, RZ, RZ, R27 ;  /* 0x000000ffffe27224 */ /* 0x000fe200078e001b */
[----:B------:R-:W5:Y:S04]  /*1a6b0*/  LDL.LU R26, [R1+0x16e4] ;  /* 0x0016e400011a7983 */ /* 0x000f680000300800 */
[----:B------:R-:W5:Y:S01]  /*1a6c0*/  LDL.LU R27, [R1+0x16e0] ;  /* 0x0016e000011b7983 */ /* 0x000f620000300800 */
[C---:B------:R-:W-:Y:S08]  /*1a6d0*/  HMMA.1688.F32.TF32 R192, R220.reuse, R16, R192 ;  /* 0x00000010dcc0723c */ /* 0x040ff000000810c0 */
[C---:B------:R-:W-:Y:S08]  /*1a6e0*/  HMMA.1688.F32.TF32 R196, R220.reuse, R12, R196 ;  /* 0x0000000cdcc4723c */ /* 0x040ff000000810c4 */
[C---:B------:R-:W-:Y:S08]  /*1a6f0*/  HMMA.1688.F32.TF32 R200, R220.reuse, R24, R200 ;  /* 0x00000018dcc8723c */ /* 0x040ff000000810c8 */
[C---:B------:R-:W-:Y:S08]  /*1a700*/  HMMA.1688.F32.TF32 R208, R220.reuse, R32, R208 ;  /* 0x00000020dcd0723c */ /* 0x040ff000000810d0 */
[C---:B------:R-:W-:Y:S08]  /*1a710*/  HMMA.1688.F32.TF32 R216, R220.reuse, R8, R216 ;  /* 0x00000008dcd8723c */ /* 0x040ff000000810d8 */
[C---:B---3--:R-:W-:Y:S08]  /*1a720*/  HMMA.1688.F32.TF32 R204, R220.reuse, R20, R204 ;  /* 0x00000014dccc723c */ /* 0x048ff000000810cc */
[C---:B----4-:R-:W-:Y:S08]  /*1a730*/  HMMA.1688.F32.TF32 R212, R220.reuse, R28, R212 ;  /* 0x0000001cdcd4723c */ /* 0x050ff000000810d4 */
[----:B--2---:R-:W-:Y:S01]  /*1a740*/  HMMA.1688.F32.TF32 R220, R220, R4, R228 ;  /* 0x00000004dcdc723c */ /* 0x004fe200000810e4 */
[----:B------:R-:W-:Y:S04]  /*1a750*/  LDS R228, [R2+0x6000] ;  /* 0x0060000002e47984 */ /* 0x000fe80000000800 */
[----:B------:R-:W-:Y:S04]  /*1a760*/  LDS R230, [R2+0x7000] ;  /* 0x0070000002e67984 */ /* 0x000fe80000000800 */
[----:B------:R-:W-:Y:S04]  /*1a770*/  LDS R229, [R3+0x6000] ;  /* 0x0060000003e57984 */ /* 0x000fe80000000800 */
[----:B------:R-:W1:Y:S02]  /*1a780*/  LDS R231, [R3+0x7000] ;  /* 0x0070000003e77984 */ /* 0x000e640000000800 */
[C---:B-1----:R-:W-:Y:S08]  /*1a790*/  HMMA.1688.F32.TF32 R40, R228.reuse, R18, R40 ;  /* 0x00000012e428723c */ /* 0x042ff00000081028 */
[C---:B------:R-:W-:Y:S08]  /*1a7a0*/  HMMA.1688.F32.TF32 R244, R228.reuse, R22, R244 ;  /* 0x00000016e4f4723c */ /* 0x040ff000000810f4 */
[C---:B------:R-:W-:Y:S07]  /*1a7b0*/  HMMA.1688.F32.TF32 R248, R228.reuse, R34, R248 ;  /* 0x00000022e4f8723c */ /* 0x040fee00000810f8 */
[----:B------:R-:W-:Y:S04]  /*1a7c0*/  STL.64 [R1+0x50], R40 ;  /* 0x0000502801007387 */ /* 0x000fe80000100a00 */
[----:B------:R1:W-:Y:S04]  /*1a7d0*/  STL.64 [R1+0x58], R42 ;  /* 0x0000582a01007387 */ /* 0x0003e80000100a00 */
[----:B-1----:R-:W2:Y:S04]  /*1a7e0*/  LDL.LU.64 R42, [R1+0x16d8] ;  /* 0x0016d800012a7983 */ /* 0x002ea80000300a00 */
[----:B------:R-:W2:Y:S01]  /*1a7f0*/  LDL.LU.64 R40, [R1+0x16d0] ;  /* 0x0016d00001287983 */ /* 0x000ea20000300a00 */
[C---:B-----5:R-:W-:Y:S08]  /*1a800*/  HMMA.1688.F32.TF32 R36, R228.reuse, R14, R36 ;  /* 0x0000000ee424723c */ /* 0x060ff00000081024 */
[----:B------:R-:W-:Y:S11]  /*1a810*/  HMMA.1688.F32.TF32 R240, R228, R26, R240 ;  /* 0x0000001ae4f0723c */ /* 0x000ff600000810f0 */
[----:B------:R-:W-:Y:S04]  /*1a820*/  @!UPT UIADD3 URZ, URZ, URZ, URZ ;  /* 0x0000003f3f3ff290 */ /* 0x000fe8000fffe03f */
[----:B------:R-:W-:Y:S04]  /*1a830*/  STL.64 [R1+0x40], R36 ;  /* 0x0000402401007387 */ /* 0x000fe80000100a00 */
[----:B------:R1:W-:Y:S04]  /*1a840*/  STL.64 [R1+0x48], R38 ;  /* 0x0000482601007387 */ /* 0x0003e80000100a00 */
[----:B-1----:R-:W3:Y:S04]  /*1a850*/  LDL.LU.64 R38, [R1+0x16c8] ;  /* 0x0016c80001267983 */ /* 0x002ee80000300a00 */
[----:B------:R-:W3:Y:S04]  /*1a860*/  LDL.LU.64 R36, [R1+0x16c0] ;  /* 0x0016c00001247983 */ /* 0x000ee80000300a00 */
[----:B------:R-:W-:Y:S04]  /*1a870*/  STL.64 [R1+0x30], R240 ;  /* 0x000030f001007387 */ /* 0x000fe80000100a00 */
[----:B------:R1:W-:Y:S04]  /*1a880*/  STL.64 [R1+0x38], R242 ;  /* 0x000038f201007387 */ /* 0x0003e80000100a00 */
[----:B-1----:R-:W4:Y:S04]  /*1a890*/  LDL.LU.64 R242, [R1+0x16b8] ;  /* 0x0016b80001f27983 */ /* 0x002f280000300a00 */
[----:B------:R-:W4:Y:S04]  /*1a8a0*/  LDL.LU.64 R240, [R1+0x16b0] ;  /* 0x0016b00001f07983 */ /* 0x000f280000300a00 */
[----:B------:R-:W-:Y:S04]  /*1a8b0*/  STL.64 [R1+0x20], R244 ;  /* 0x000020f401007387 */ /* 0x000fe80000100a00 */
[----:B------:R1:W-:Y:S04]  /*1a8c0*/  STL.64 [R1+0x28], R246 ;  /* 0x000028f601007387 */ /* 0x0003e80000100a00 */
[----:B-1----:R-:W5:Y:S04]  /*1a8d0*/  LDL.LU.64 R246, [R1+0x16a8] ;  /* 0x0016a80001f67983 */ /* 0x002f680000300a00 */
[----:B------:R-:W5:Y:S04]  /*1a8e0*/  LDL.LU.64 R244, [R1+0x16a0] ;  /* 0x0016a00001f47983 */ /* 0x000f680000300a00 */
[----:B------:R-:W-:Y:S04]  /*1a8f0*/  STL.64 [R1+0x10], R248 ;  /* 0x000010f801007387 */ /* 0x000fe80000100a00 */
[----:B------:R1:W-:Y:S04]  /*1a900*/  STL.64 [R1+0x18], R250 ;  /* 0x000018fa01007387 */ /* 0x0003e80000100a00 */
[----:B-1----:R-:W2:Y:S04]  /*1a910*/  LDL.LU.64 R250, [R1+0x1698] ;  /* 0x0016980001fa7983 */ /* 0x002ea80000300a00 */
[----:B------:R-:W2:Y:S01]  /*1a920*/  LDL.LU.64 R248, [R1+0x1690] ;  /* 0x0016900001f87983 */ /* 0x000ea20000300a00 */
[----:B------:R-:W-:-:S07]  /*1a930*/  IMAD.MOV.U32 R227, RZ, RZ, R0 ;  /* 0x000000ffffe37224 */ /* 0x000fce00078e0000 */
[----:B------:R-:W-:Y:S08]  /*1a940*/  HMMA.1688.F32.TF32 R224, R228, R30, R224 ;  /* 0x0000001ee4e0723c */ /* 0x000ff000000810e0 */
[C---:B------:R-:W-:Y:S08]  /*1a950*/  HMMA.1688.F32.TF32 R160, R188.reuse, R16, R160 ;  /* 0x00000010bca0723c */ /* 0x040ff000000810a0 */
[C---:B------:R-:W-:Y:S08]  /*1a960*/  HMMA.1688.F32.TF32 R164, R188.reuse, R12, R164 ;  /* 0x0000000cbca4723c */ /* 0x040ff000000810a4 */
[C---:B------:R-:W-:Y:S01]  /*1a970*/  HMMA.1688.F32.TF32 R168, R188.reuse, R24, R168 ;  /* 0x00000018bca8723c */ /* 0x040fe200000810a8 */
[----:B------:R5:W-:Y:S07]  /*1a980*/  STL.64 [R1+0x8], R226 ;  /* 0x000008e201007387 */ /* 0x000bee0000100a00 */
[C---:B------:R-:W-:Y:S08]  /*1a990*/  HMMA.1688.F32.TF32 R184, R188.reuse, R8, R184 ;  /* 0x00000008bcb8723c */ /* 0x040ff000000810b8 */
[----:B------:R-:W-:Y:S01]  /*1a9a0*/  HMMA.1688.F32.TF32 R188, R188, R4, R236 ;  /* 0x00000004bcbc723c */ /* 0x000fe200000810ec */
[----:B------:R-:W-:Y:S04]  /*1a9b0*/  LDS R236, [R2+0x6100] ;  /* 0x0061000002ec7984 */ /* 0x000fe80000000800 */
[----:B------:R-:W-:Y:S02]  /*1a9c0*/  LDS R238, [R2+0x7100] ;  /* 0x0071000002ee7984 */ /* 0x000fe40000000800 */
[----:B------:R-:W-:-:S02]  /*1a9d0*/  IMAD.MOV.U32 R4, RZ, RZ, R224 ;  /* 0x000000ffff047224 */ /* 0x000fc400078e00e0 */
[----:B------:R-:W-:Y:S01]  /*1a9e0*/  IMAD.MOV.U32 R5, RZ, RZ, R225 ;  /* 0x000000ffff057224 */ /* 0x000fe200078e00e1 */
[----:B------:R-:W-:Y:S04]  /*1a9f0*/  LDS R237, [R3+0x6100] ;  /* 0x0061000003ed7984 */ /* 0x000fe80000000800 */
[----:B------:R-:W1:Y:S01]  /*1aa00*/  LDS R239, [R3+0x7100] ;  /* 0x0071000003ef7984 */ /* 0x000e620000000800 */
[C---:B---3--:R-:W-:Y:S08]  /*1aa10*/  HMMA.1688.F32.TF32 R36, R232.reuse, R14, R36 ;  /* 0x0000000ee824723c */ /* 0x048ff00000081024 */
[----:B----4-:R-:W-:Y:S08]  /*1aa20*/  HMMA.1688.F32.TF32 R240, R232, R18, R240 ;  /* 0x00000012e8f0723c */ /* 0x010ff000000810f0 */
[C---:B-----5:R-:W-:Y:S08]  /*1aa30*/  HMMA.1688.F32.TF32 R224, R228.reuse, R6, R244 ;  /* 0x00000006e4e0723c */ /* 0x060ff000000810f4 */
[----:B--2---:R-:W-:Y:S01]  /*1aa40*/  HMMA.1688.F32.TF32 R248, R228, R10, R248 ;  /* 0x0000000ae4f8723c */ /* 0x004fe200000810f8 */
[----:B------:R-:W-:Y:S01]  /*1aa50*/  IMAD.MOV.U32 R20, RZ, RZ, R36 ;  /* 0x000000ffff147224 */ /* 0x000fe200078e0024 */
[----:B------:R-:W-:Y:S01]  /*1aa60*/  LDS R228, [R2+0x6300] ;  /* 0x0063000002e47984 */ /* 0x000fe20000000800 */
[----:B------:R-:W-:Y:S11]  /*1aa70*/  IMAD.MOV.U32 R21, RZ, RZ, R37 ;  /* 0x000000ffff157224 */ /* 0x000ff600078e0025 */
[----:B------:R-:W-:Y:S02]  /*1aa80*/  @!UPT UIADD3 URZ, URZ, URZ, URZ ;  /* 0x0000003f3f3ff290 */ /* 0x000fe4000fffe03f */
[----:B------:R-:W-:Y:S01]  /*1aa90*/  IMAD.MOV.U32 R8, RZ, RZ, R224 ;  /* 0x000000ffff087224 */ /* 0x000fe200078e00e0 */
[----:B------:R-:W-:Y:S01]  /*1aaa0*/  LDS R230, [R2+0x7300] ;  /* 0x0073000002e67984 */ /* 0x000fe20000000800 */
[----:B------:R-:W-:Y:S01]  /*1aab0*/  IMAD.MOV.U32 R9, RZ, RZ, R225 ;  /* 0x000000ffff097224 */ /* 0x000fe200078e00e1 */
[C---:B-1----:R-:W-:Y:S02]  /*1aac0*/  HMMA.1688.F32.TF32 R68, R236.reuse, R14, R68 ;  /* 0x0000000eec44723c */ /* 0x042fe40000081044 */
[----:B------:R-:W-:Y:S04]  /*1aad0*/  LDS R229, [R3+0x6300] ;  /* 0x0063000003e57984 */ /* 0x000fe80000000800 */
[----:B------:R-:W-:Y:S02]  /*1aae0*/  LDS R231, [R3+0x7300] ;  /* 0x0073000003e77984 */ /* 0x000fe40000000800 */
[C---:B------:R-:W-:Y:S02]  /*1aaf0*/  HMMA.1688.F32.TF32 R72, R236.reuse, R26, R72 ;  /* 0x0000001aec48723c */ /* 0x040fe40000081048 */
[----:B------:R-:W-:Y:S04]  /*1ab00*/  LDS R244, [R2+0x8000] ;  /* 0x0080000002f47984 */ /* 0x000fe80000000800 */
[----:B------:R-:W-:Y:S04]  /*1ab10*/  LDS R246, [R2+0x9000] ;  /* 0x0090000002f67984 */ /* 0x000fe80000000800 */
[----:B------:R-:W-:Y:S04]  /*1ab20*/  STL [R1+0x1634], R248 ;  /* 0x001634f801007387 */ /* 0x000fe80000100800 */
[----:B------:R-:W-:Y:S04]  /*1ab30*/  STL [R1+0x1630], R249 ;  /* 0x001630f901007387 */ /* 0x000fe80000100800 */
[----:B------:R-:W-:Y:S04]  /*1ab40*/  STL [R1+0x162c], R250 ;  /* 0x00162cfa01007387 */ /* 0x000fe80000100800 */
[----:B------:R-:W-:Y:S04]  /*1ab50*/  STL [R1+0x1628], R251 ;  /* 0x001628fb01007387 */ /* 0x000fe80000100800 */
[----:B------:R-:W-:Y:S04]  /*1ab60*/  STL.64 [R1+0x138], R226 ;  /* 0x000138e201007387 */ /* 0x000fe80000100a00 */
[----:B------:R-:W-:Y:S04]  /*1ab70*/  STL [R1+0x1644], R240 ;  /* 0x001644f001007387 */ /* 0x000fe80000100800 */
[----:B------:R-:W-:Y:S04]  /*1ab80*/  STL [R1+0x1640], R241 ;  /* 0x001640f101007387 */ /* 0x000fe80000100800 */
[----:B------:R-:W-:Y:S04]  /*1ab90*/  STL [R1+0x163c], R242 ;  /* 0x00163cf201007387 */ /* 0x000fe80000100800 */
[----:B------:R-:W-:Y:S04]  /*1aba0*/  STL [R1+0x1638], R243 ;  /* 0x001638f301007387 */ /* 0x000fe80000100800 */
[----:B------:R1:W-:Y:S01]  /*1abb0*/  STL.64 [R1+0xf8], R38 ;  /* 0x0000f82601007387 */ /* 0x0003e20000100a00 */
[----:B------:R-:W-:Y:S03]  /*1abc0*/  HMMA.1688.F32.TF32 R76, R236, R22, R76 ;  /* 0x00000016ec4c723c */ /* 0x000fe6000008104c */
[----:B------:R-:W-:Y:S04]  /*1abd0*/  LDS R245, [R3+0x8000] ;  /* 0x0080000003f57984 */ /* 0x000fe80000000800 */
[----:B------:R-:W-:Y:S01]  /*1abe0*/  LDS R247, [R3+0x9000] ;  /* 0x0090000003f77984 */ /* 0x000fe20000000800 */
[----:B-1----:R-:W-:Y:S03]  /*1abf0*/  HMMA.1688.F32.TF32 R36, R232, R26, R40 ;  /* 0x0000001ae824723c */ /* 0x002fe60000081028 */
[----:B------:R-:W-:Y:S04]  /*1ac00*/  STL [R1+0x164c], R21 ;  /* 0x00164c1501007387 */ /* 0x000fe80000100800 */
[----:B------:R-:W-:Y:S01]  /*1ac10*/  LDS R40, [R2+0x6200] ;  /* 0x0062000002287984 */ /* 0x000fe20000000800 */
[C---:B------:R-:W-:Y:S03]  /*1ac20*/  HMMA.1688.F32.TF32 R224, R236.reuse, R18, R64 ;  /* 0x00000012ece0723c */ /* 0x040fe60000081040 */
[----:B------:R-:W-:Y:S04]  /*1ac30*/  LDS R42, [R2+0x7200] ;  /* 0x00720000022a7984 */ /* 0x000fe80000000800 */
[----:B------:R-:W-:Y:S01]  /*1ac40*/  LDS R41, [R3+0x6200] ;  /* 0x0062000003297984 */ /* 0x000fe20000000800 */
[----:B------:R-:W-:Y:S03]  /*1ac50*/  HMMA.1688.F32.TF32 R80, R236, R34, R80 ;  /* 0x00000022ec50723c */ /* 0x000fe60000081050 */
[----:B------:R-:W-:Y:S05]  /*1ac60*/  LDS R43, [R3+0x7200] ;  /* 0x00720000032b7984 */ /* 0x000fea0000000800 */
[----:B------:R-:W-:-:S02]  /*1ac70*/  IMAD.MOV.U32 R24, RZ, RZ, R36 ;  /* 0x000000ffff187224 */ /* 0x000fc400078e0024 */
[----:B------:R-:W-:Y:S02]  /*1ac80*/  IMAD.MOV.U32 R25, RZ, RZ, R37 ;  /* 0x000000ffff197224 */ /* 0x000fe400078e0025 */
[----:B------:R-:W-:Y:S02]  /*1ac90*/  IMAD.MOV.U32 R241, RZ, RZ, R38 ;  /* 0x000000fffff17224 */ /* 0x000fe400078e0026 */
[----:B------:R-:W-:Y:S02]  /*1aca0*/  IMAD.MOV.U32 R242, RZ, RZ, R39 ;  /* 0x000000fffff27224 */ /* 0x000fe400078e0027 */
[C---:B------:R-:W-:Y:S01]  /*1acb0*/  HMMA.1688.F32.TF32 R36, R232.reuse, R22, R44 ;  /* 0x00000016e824723c */ /* 0x040fe2000008102c */
[----:B------:R-:W-:Y:S04]  /*1acc0*/  STL [R1+0x1648], R20 ;  /* 0x0016481401007387 */ /* 0x000fe80000100800 */
[----:B------:R-:W-:Y:S04]  /*1acd0*/  STL [R1+0x1654], R25 ;  /* 0x0016541901007387 */ /* 0x000fe80000100800 */
[----:B------:R-:W-:Y:S11]  /*1ace0*/  STL [R1+0x1650], R24 ;  /* 0x0016501801007387 */ /* 0x000ff60000100800 */
[----:B------:R-:W-:Y:S03]  /*1acf0*/  @!UPT UIADD3 URZ, URZ, URZ, URZ ;  /* 0x0000003f3f3ff290 */ /* 0x000fe6000fffe03f */
[----:B------:R1:W-:Y:S01]  /*1ad00*/  STL [R1+0xd8], R38 ;  /* 0x0000d82601007387 */ /* 0x0003e20000100800 */
[----:B------:R-:W-:Y:S02]  /*1ad10*/  IMAD.MOV.U32 R12, RZ, RZ, R36 ;  /* 0x000000ffff0c7224 */ /* 0x000fe400078e0024 */
[----:B------:R-:W-:Y:S02]  /*1ad20*/  IMAD.MOV.U32 R13, RZ, RZ, R37 ;  /* 0x000000ffff0d7224 */ /* 0x000fe400078e0025 */
[----:B------:R-:W-:Y:S02]  /*1ad30*/  IMAD.MOV.U32 R240, RZ, RZ, R39 ;  /* 0x000000fffff07224 */ /* 0x000fe400078e0027 */
[C---:B-1----:R-:W-:Y:S11]  /*1ad40*/  HMMA.1688.F32.TF32 R36, R232.reuse, R34, R48 ;  /* 0x00000022e824723c */ /* 0x042ff60000081030 */
        /* <DEDUP_REMOVED lines=13> */
[----:B------:R-:W-:Y:S08]  /*1ae20*/  HMMA.1688.F32.TF32 R36, R232, R10, R56 ;  /* 0x0000000ae824723c */ /* 0x000ff00000081038 */
[C---:B------:R-:W-:Y:S08]  /*1ae30*/  HMMA.1688.F32.TF32 R84, R236.reuse, R30, R84 ;  /* 0x0000001eec54723c */ /* 0x040ff00000081054 */
[----:B------:R-:W-:Y:S08]  /*1ae40*/  HMMA.1688.F32.TF32 R88, R236, R10, R88 ;  /* 0x0000000aec58723c */ /* 0x000ff00000081058 */
[----:B------:R-:W-:-:S02]  /*1ae50*/  IMAD.MOV.U32 R25, RZ, RZ, R36 ;  /* 0x000000ffff197224 */ /* 0x000fc400078e0024 */
[----:B------:R-:W-:Y:S01]  /*1ae60*/  IMAD.MOV.U32 R24, RZ, RZ, R37 ;  /* 0x000000ffff187224 */ /* 0x000fe200078e0025 */
[----:B------:R-:W-:Y:S01]  /*1ae70*/  LDS R36, [R2+0x6180] ;  /* 0x0061800002247984 */ /* 0x000fe20000000800 */
[----:B------:R-:W-:Y:S02]  /*1ae80*/  IMAD.MOV.U32 R21, RZ, RZ, R38 ;  /* 0x000000ffff157224 */ /* 0x000fe400078e0026 */
[----:B------:R-:W-:Y:S01]  /*1ae90*/  IMAD.MOV.U32 R20, RZ, RZ, R39 ;  /* 0x000000ffff147224 */ /* 0x000fe200078e0027 */
[----:B------:R-:W-:Y:S01]  /*1aea0*/  LDS R38, [R2+0x7180] ;  /* 0x0071800002267984 */ /* 0x000fe20000000800 */
[-C--:B------:R-:W-:Y:S03]  /*1aeb0*/  HMMA.1688.F32.TF32 R92, R236, R6.reuse, R92 ;  /* 0x00000006ec5c723c */ /* 0x080fe6000008105c */
[----:B------:R-:W-:Y:S04]  /*1aec0*/  LDS R37, [R3+0x6180] ;  /* 0x0061800003257984 */ /* 0x000fe80000000800 */
[----:B------:R-:W1:Y:S04]  /*1aed0*/  LDS R39, [R3+0x7180] ;  /* 0x0071800003277984 */ /* 0x000e680000000800 */
[----:B------:R-:W-:Y:S04]  /*1aee0*/  LDS R236, [R2+0x6280] ;  /* 0x0062800002ec7984 */ /* 0x000fe80000000800 */
[----:B------:R-:W-:Y:S04]  /*1aef0*/  LDS R238, [R2+0x7280] ;  /* 0x0072800002ee7984 */ /* 0x000fe80000000800 */
[----:B------:R-:W-:Y:S04]  /*1af00*/  LDS R237, [R3+0x6280] ;  /* 0x0062800003ed7984 */ /* 0x000fe80000000800 */
[----:B------:R-:W2:Y:S01]  /*1af10*/  LDS R239, [R3+0x7280] ;  /* 0x0072800003ef7984 */ /* 0x000ea20000000800 */
[----:B------:R-:W-:Y:S08]  /*1af20*/  HMMA.1688.F32.TF32 R232, R232, R6, R60 ;  /* 0x00000006e8e8723c */ /* 0x000ff0000008103c */
[-C--:B-1----:R-:W-:Y:S08]  /*1af30*/  HMMA.1688.F32.TF32 R48, R36, R18.reuse, R96 ;  /* 0x000000122430723c */ /* 0x082ff00000081060 */
[C---:B--2---:R-:W-:Y:S08]  /*1af40*/  HMMA.1688.F32.TF32 R160, R236.reuse, R18, R160 ;  /* 0x00000012eca0723c */ /* 0x044ff000000810a0 */
[C---:B------:R-:W-:Y:S08]  /*1af50*/  HMMA.1688.F32.TF32 R164, R236.reuse, R14, R164 ;  /* 0x0000000eeca4723c */ /* 0x040ff000000810a4 */
[----:B------:R-:W-:Y:S01]  /*1af60*/  HMMA.1688.F32.TF32 R168, R236, R26, R168 ;  /* 0x0000001aeca8723c */ /* 0x000fe200000810a8 */
[----:B------:R-:W-:Y:S04]  /*1af70*/  STL [R1+0x1624], R232 ;  /* 0x001624e801007387 */ /* 0x000fe80000100800 */
[----:B------:R-:W-:Y:S04]  /*1af80*/  STL [R1+0x1620], R233 ;  /* 0x001620e901007387 */ /* 0x000fe80000100800 */
[----:B------:R-:W-:Y:S04]  /*1af90*/  STL [R1+0x161c], R234 ;  /* 0x00161cea01007387 */ /* 0x000fe80000100800 */
[----:B------:R-:W-:Y:S04]  /*1afa0*/  STL [R1+0x1618], R235 ;  /* 0x001618eb01007387 */ /* 0x000fe80000100800 */
[----:B------:R-:W-:Y:S04]  /*1afb0*/  STL.64 [R1+0x190], R48 ;  /* 0x0001903001007387 */ /* 0x000fe80000100a00 */
[----:B------:R-:W-:Y:S04]  /*1afc0*/  STL.64 [R1+0x198], R50 ;  /* 0x0001983201007387 */ /* 0x000fe80000100a00 */
        /* <DEDUP_REMOVED lines=8> */
[----:B------:R1:W-:Y:S04]  /*1b050*/  STL [R1+0x15b4], R168 ;  /* 0x0015b4a801007387 */ /* 0x0003e80000100800 */
[----:B------:R2:W-:Y:S04]  /*1b060*/  STL [R1+0x15b0], R169 ;  /* 0x0015b0a901007387 */ /* 0x0005e80000100800 */
[----:B------:R3:W-:Y:S01]  /*1b070*/  STL [R1+0x15ac], R170 ;  /* 0x0015acaa01007387 */ /* 0x0007e20000100800 */
[----:B-1----:R-:W-:-:S03]  /*1b080*/  IMAD.MOV.U32 R168, RZ, RZ, R180 ;  /* 0x000000ffffa87224 */ /* 0x002fc600078e00b4 */
[----:B------:R1:W-:Y:S01]  /*1b090*/  STL [R1+0x1588], R171 ;  /* 0x001588ab01007387 */ /* 0x0003e20000100800 */
[----:B--2---:R-:W-:-:S03]  /*1b0a0*/  IMAD.MOV.U32 R169, RZ, RZ, R181 ;  /* 0x000000ffffa97224 */ /* 0x004fc600078e00b5 */
[----:B------:R-:W3:Y:S02]  /*1b0b0*/  LDL.LU R180, [R1+0x1688] ;  /* 0x0016880001b47983 */ /* 0x000ee40000300800 */
[----:B---3--:R-:W-:Y:S02]  /*1b0c0*/  IMAD.MOV.U32 R170, RZ, RZ, R182 ;  /* 0x000000ffffaa7224 */ /* 0x008fe400078e00b6 */
[----:B------:R-:W3:Y:S01]  /*1b0d0*/  LDL.LU R181, [R1+0x1684] ;  /* 0x0016840001b57983 */ /* 0x000ee20000300800 */
[----:B------:R-:W-:Y:S02]  /*1b0e0*/  IMAD.MOV.U32 R164, RZ, RZ, R173 ;  /* 0x000000ffffa47224 */ /* 0x000fe400078e00ad */
[----:B-1----:R-:W-:Y:S01]  /*1b0f0*/  IMAD.MOV.U32 R171, RZ, RZ, R172 ;  /* 0x000000ffffab7224 */ /* 0x002fe200078e00ac */
[----:B------:R-:W3:Y:S01]  /*1b100*/  LDL.LU R182, [R1+0x1680] ;  /* 0x0016800001b67983 */ /* 0x000ee20000300800 */
[----:B------:R-:W-:-:S03]  /*1b110*/  IMAD.MOV.U32 R165, RZ, RZ, R174 ;  /* 0x000000ffffa57224 */ /* 0x000fc600078e00ae */
[----:B------:R-:W3:Y:S01]  /*1b120*/  LDL.LU R172, [R1+0x167c] ;  /* 0x00167c0001ac7983 */ /* 0x000ee20000300800 */
[----:B------:R-:W-:-:S03]  /*1b130*/  IMAD.MOV.U32 R166, RZ, RZ, R175 ;  /* 0x000000ffffa67224 */ /* 0x000fc600078e00af */
[----:B------:R-:W3:Y:S04]  /*1b140*/  LDL.LU R173, [R1+0x1678] ;  /* 0x0016780001ad7983 */ /* 0x000ee80000300800 */
[----:B------:R-:W3:Y:S04]  /*1b150*/  LDL.LU R174, [R1+0x1674] ;  /* 0x0016740001ae7983 */ /* 0x000ee80000300800 */
[----:B------:R-:W3:Y:S01]  /*1b160*/  LDL.LU R175, [R1+0x1670] ;  /* 0x0016700001af7983 */ /* 0x000ee20000300800 */
[----:B------:R-:W-:Y:S02]  /*1b170*/  IMAD.MOV.U32 R167, RZ, RZ, R183 ;  /* 0x000000ffffa77224 */ /* 0x000fe400078e00b7 */
[----:B------:R-:W-:Y:S01]  /*1b180*/  IMAD.MOV.U32 R160, RZ, RZ, R176 ;  /* 0x000000ffffa07224 */ /* 0x000fe200078e00b0 */
[----:B------:R-:W3:Y:S01]  /*1b190*/  LDL.LU R183, [R1+0x166c] ;  /* 0x00166c0001b77983 */ /* 0x000ee20000300800 */
[----:B------:R-:W-:-:S02]  /*1b1a0*/  IMAD.MOV.U32 R161, RZ, RZ, R177 ;  /* 0x000000ffffa17224 */ /* 0x000fc400078e00b1 */
[----:B------:R-:W-:Y:S01]  /*1b1b0*/  IMAD.MOV.U32 R162, RZ, RZ, R178 ;  /* 0x000000ffffa27224 */ /* 0x000fe200078e00b2 */
[----:B------:R-:W4:Y:S01]  /*1b1c0*/  LDL.LU R176, [R1+0x1668] ;  /* 0x0016680001b07983 */ /* 0x000f220000300800 */
[----:B------:R-:W-:-:S03]  /*1b1d0*/  IMAD.MOV.U32 R163, RZ, RZ, R179 ;  /* 0x000000ffffa37224 */ /* 0x000fc600078e00b3 */
[----:B------:R-:W4:Y:S04]  /*1b1e0*/  LDL.LU R177, [R1+0x1664] ;  /* 0x0016640001b17983 */ /* 0x000f280000300800 */
[----:B------:R-:W4:Y:S04]  /*1b1f0*/  LDL.LU R178, [R1+0x1660] ;  /* 0x0016600001b27983 */ /* 0x000f280000300800 */
[----:B------:R-:W4:Y:S01]  /*1b200*/  LDL.LU R179, [R1+0x165c] ;  /* 0x00165c0001b37983 */ /* 0x000f220000300800 */
[----:B------:R-:W-:Y:S03]  /*1b210*/  HMMA.1688.F32.TF32 R44, R36, R14, R100 ;  /* 0x0000000e242c723c */ /* 0x000fe60000081064 */
[----:B------:R-:W-:Y:S04]  /*1b220*/  LDS R100, [R2+0x8080] ;  /* 0x0080800002647984 */ /* 0x000fe80000000800 */
[----:B------:R-:W-:Y:S01]  /*1b230*/  LDS R102, [R2+0x9080] ;  /* 0x0090800002667984 */ /* 0x000fe20000000800 */
[----:B------:R-:W-:Y:S03]  /*1b240*/  HMMA.1688.F32.TF32 R184, R236, R10, R184 ;  /* 0x0000000aecb8723c */ /* 0x000fe600000810b8 */
[----:B------:R-:W-:Y:S04]  /*1b250*/  LDS R101, [R3+0x8080] ;  /* 0x0080800003657984 */ /* 0x000fe80000000800 */
[----:B------:R-:W-:Y:S01]  /*1b260*/  LDS R103, [R3+0x9080] ;  /* 0x0090800003677984 */ /* 0x000fe20000000800 */
[C---:B------:R-:W-:Y:S03]  /*1b270*/  HMMA.1688.F32.TF32 R192, R228.reuse, R18, R192 ;  /* 0x00000012e4c0723c */ /* 0x040fe600000810c0 */
[----:B------:R-:W-:Y:S04]  /*1b280*/  LDS R96, [R2+0x8100] ;  /* 0x0081000002607984 */ /* 0x000fe80000000800 */
[----:B------:R-:W-:Y:S01]  /*1b290*/  LDS R98, [R2+0x9100] ;  /* 0x0091000002627984 */ /* 0x000fe20000000800 */
[----:B------:R-:W-:Y:S03]  /*1b2a0*/  HMMA.1688.F32.TF32 R196, R228, R14, R196 ;  /* 0x0000000ee4c4723c */ /* 0x000fe600000810c4 */
[----:B------:R-:W-:Y:S04]  /*1b2b0*/  LDS R97, [R3+0x8100] ;  /* 0x0081000003617984 */ /* 0x000fe80000000800 */
[----:B------:R-:W-:Y:S01]  /*1b2c0*/  LDS R99, [R3+0x9100] ;  /* 0x0091000003637984 */ /* 0x000fe20000000800 */
[----:B---3--:R-:W-:Y:S11]  /*1b2d0*/  HMMA.1688.F32.TF32 R172, R236, R22, R172 ;  /* 0x00000016ecac723c */ /* 0x008ff600000810ac */
[----:B------:R-:W-:Y:S11]  /*1b2e0*/  @!UPT UIADD3 URZ, URZ, URZ, URZ ;  /* 0x0000003f3f3ff290 */ /* 0x000ff6000fffe03f */
[----:B------:R-:W-:Y:S01]  /*1b2f0*/  @!UPT UIADD3 URZ, URZ, URZ, URZ ;  /* 0x0000003f3f3ff290 */ /* 0x000fe2000fffe03f */
[----:B------:R1:W-:Y:S04]  /*1b300*/  STL [R1+0x1584], R172 ;  /* 0x001584ac01007387 */ /* 0x0003e80000100800 */
[----:B------:R3:W-:Y:S04]  /*1b310*/  STL [R1+0x1580], R173 ;  /* 0x001580ad01007387 */ /* 0x0007e80000100800 */
[----:B------:R-:W-:Y:S04]  /*1b320*/  STL [R1+0x157c], R174 ;  /* 0x00157cae01007387 */ /* 0x000fe80000100800 */
[----:B------:R5:W-:Y:S04]  /*1b330*/  STL [R1+0x1578], R175 ;  /* 0x001578af01007387 */ /* 0x000be80000100800 */
[----:B-1----:R-:W2:Y:S04]  /*1b340*/  LDL.LU R172, [R1+0x160] ;  /* 0x0001600001ac7983 */ /* 0x002ea80000300800 */
[----:B---3--:R-:W2:Y:S01]  /*1b350*/  LDL.LU R173, [R1+0x164] ;  /* 0x0001640001ad7983 */ /* 0x008ea20000300800 */
[----:B-----5:R-:W-:-:S03]  /*1b360*/  IMAD.MOV.U32 R175, RZ, RZ, R252 ;  /* 0x000000ffffaf7224 */ /* 0x020fc600078e00fc */
[----:B------:R-:W2:Y:S04]  /*1b370*/  LDL.LU R174, [R1+0x168] ;  /* 0x0001680001ae7983 */ /* 0x000ea80000300800 */
[----:B------:R-:W3:Y:S01]  /*1b380*/  LDL.LU R252, [R1+0x1658] ;  /* 0x0016580001fc7983 */ /* 0x000ee20000300800 */
[----:B------:R-:W-:Y:S02]  /*1b390*/  IMAD.MOV.U32 R33, RZ, RZ, R44 ;  /* 0x000000ffff217224 */ /* 0x000fe400078e002c */
[----:B------:R-:W-:Y:S02]  /*1b3a0*/  IMAD.MOV.U32 R32, RZ, RZ, R45 ;  /* 0x000000ffff207224 */ /* 0x000fe400078e002d */
[----:B------:R-:W-:Y:S02]  /*1b3b0*/  IMAD.MOV.U32 R29, RZ, RZ, R46 ;  /* 0x000000ffff1d7224 */ /* 0x000fe400078e002e */
[----:B------:R-:W-:-:S02]  /*1b3c0*/  IMAD.MOV.U32 R28, RZ, RZ, R47 ;  /* 0x000000ffff1c7224 */ /* 0x000fc400078e002f */
[----:B------:R-:W-:Y:S01]  /*1b3d0*/  HMMA.1688.F32.TF32 R44, R36, R26, R104 ;  /* 0x0000001a242c723c */ /* 0x000fe20000081068 */
[----:B------:R-:W-:Y:S04]  /*1b3e0*/  LDS R104, [R2+0x6380] ;  /* 0x0063800002687984 */ /* 0x000fe80000000800 */
[----:B------:R-:W-:Y:S04]  /*1b3f0*/  LDS R106, [R2+0x7380] ;  /* 0x00738000026a7984 */ /* 0x000fe80000000800 */
[----:B------:R-:W-:Y:S04]  /*1b400*/  LDS R105, [R3+0x6380] ;  /* 0x0063800003697984 */ /* 0x000fe80000000800 */
[----:B------:R-:W1:Y:S11]  /*1b410*/  LDS R107, [R3+0x7380] ;  /* 0x00738000036b7984 */ /* 0x000e760000000800 */
[----:B------:R-:W-:-:S02]  /*1b420*/  IMAD.MOV.U32 R232, RZ, RZ, R44 ;  /* 0x000000ffffe87224 */ /* 0x000fc400078e002c */
[----:B------:R-:W-:Y:S02]  /*1b430*/  IMAD.MOV.U32 R233, RZ, RZ, R45 ;  /* 0x000000ffffe97224 */ /* 0x000fe400078e002d */
[----:B------:R-:W-:Y:S02]  /*1b440*/  IMAD.MOV.U32 R234, RZ, RZ, R46 ;  /* 0x000000ffffea7224 */ /* 0x000fe400078e002e */
[----:B------:R-:W-:Y:S02]  /*1b450*/  IMAD.MOV.U32 R235, RZ, RZ, R47 ;  /* 0x000000ffffeb7224 */ /* 0x000fe400078e002f */
[----:B------:R-:W-:Y:S08]  /*1b460*/  HMMA.1688.F32.TF32 R44, R36, R6, R124 ;  /* 0x00000006242c723c */ /* 0x000ff0000008107c */
[C---:B----4-:R-:W-:Y:S08]  /*1b470*/  HMMA.1688.F32.TF32 R176, R236.reuse, R34, R176 ;  /* 0x00000022ecb0723c */ /* 0x050ff000000810b0 */
[C---:B------:R-:W-:Y:S08]  /*1b480*/  HMMA.1688.F32.TF32 R180, R236.reuse, R30, R180 ;  /* 0x0000001eecb4723c */ /* 0x040ff000000810b4 */
[----:B------:R-:W-:Y:S01]  /*1b490*/  HMMA.1688.F32.TF32 R236, R236, R6, R188 ;  /* 0x00000006ecec723c */ /* 0x000fe200000810bc */
[----:B------:R-:W-:-:S02]  /*1b4a0*/  IMAD.MOV.U32 R127, RZ, RZ, R44 ;  /* 0x000000ffff7f7224 */ /* 0x000fc400078e002c */
[----:B------:R-:W-:Y:S02]  /*1b4b0*/  IMAD.MOV.U32 R126, RZ, RZ, R45 ;  /* 0x000000ffff7e7224 */ /* 0x000fe400078e002d */
[----:B------:R-:W-:Y:S02]  /*1b4c0*/  IMAD.MOV.U32 R125, RZ, RZ, R46 ;  /* 0x000000ffff7d7224 */ /* 0x000fe400078e002e */
[----:B------:R-:W-:Y:S01]  /*1b4d0*/  IMAD.MOV.U32 R124, RZ, RZ, R47 ;  /* 0x000000ffff7c7224 */ /* 0x000fe200078e002f */
[----:B------:R-:W-:Y:S01]  /*1b4e0*/  STL [R1+0x1574], R176 ;  /* 0x001574b001007387 */ /* 0x000fe20000100800 */
[C---:B------:R-:W-:Y:S03]  /*1b4f0*/  HMMA.1688.F32.TF32 R200, R228.reuse, R26, R200 ;  /* 0x0000001ae4c8723c */ /* 0x040fe600000810c8 */
[----:B------:R-:W-:Y:S04]  /*1b500*/  STL [R1+0x1570], R177 ;  /* 0x001570b101007387 */ /* 0x000fe80000100800 */
[----:B------:R-:W-:Y:S01]  /*1b510*/  STL [R1+0x156c], R178 ;  /* 0x00156cb201007387 */ /* 0x000fe20000100800 */
[----:B------:R-:W-:Y:S03]  /*1b520*/  HMMA.1688.F32.TF32 R204, R228, R22, R204 ;  /* 0x00000016e4cc723c */ /* 0x000fe600000810cc */
[----:B------:R-:W-:Y:S04]  /*1b530*/  STL [R1+0x1568], R179 ;  /* 0x001568b301007387 */ /* 0x000fe80000100800 */
[----:B------:R4:W-:Y:S04]  /*1b540*/  STL [R1+0x1564], R180 ;  /* 0x001564b401007387 */ /* 0x0009e80000100800 */
[----:B------:R5:W-:Y:S04]  /*1b550*/  STL [R1+0x1560], R181 ;  /* 0x001560b501007387 */ /* 0x000be80000100800 */
[----:B------:R1:W-:Y:S04]  /*1b560*/  STL [R1+0x155c], R182 ;  /* 0x00155cb601007387 */ /* 0x0003e80000100800 */
[----:B------:R4:W-:Y:S04]  /*1b570*/  STL [R1+0x1558], R183 ;  /* 0x001558b701007387 */ /* 0x0009e80000100800 */
[----:B------:R-:W-:Y:S04]  /*1b580*/  STL [R1+0x15c4], R184 ;  /* 0x0015c4b801007387 */ /* 0x000fe80000100800 */
[----:B------:R-:W-:Y:S01]  /*1b590*/  STL [R1+0x15c0], R185 ;  /* 0x0015c0b901007387 */ /* 0x000fe20000100800 */
[C---:B-1----:R-:W-:Y:S03]  /*1b5a0*/  HMMA.1688.F32.TF32 R160, R104.reuse, R14, R160 ;  /* 0x0000000e68a0723c */ /* 0x042fe600000810a0 */
[----:B------:R-:W-:Y:S04]  /*1b5b0*/  STL [R1+0x15bc], R186 ;  /* 0x0015bcba01007387 */ /* 0x000fe80000100800 */
[----:B------:R-:W-:Y:S04]  /*1b5c0*/  STL [R1+0x15b8], R187 ;  /* 0x0015b8bb01007387 */ /* 0x000fe80000100800 */
        /* <DEDUP_REMOVED lines=21> */
[----:B----4-:R-:W-:-:S02]  /*1b720*/  IMAD.MOV.U32 R180, RZ, RZ, R160 ;  /* 0x000000ffffb47224 */ /* 0x010fc400078e00a0 */
[----:B-----5:R-:W-:Y:S02]  /*1b730*/  IMAD.MOV.U32 R181, RZ, RZ, R161 ;  /* 0x000000ffffb57224 */ /* 0x020fe400078e00a1 */
[----:B------:R-:W-:Y:S02]  /*1b740*/  IMAD.MOV.U32 R182, RZ, RZ, R162 ;  /* 0x000000ffffb67224 */ /* 0x000fe400078e00a2 */
[----:B------:R-:W-:Y:S02]  /*1b750*/  IMAD.MOV.U32 R183, RZ, RZ, R163 ;  /* 0x000000ffffb77224 */ /* 0x000fe400078e00a3 */
[----:B------:R-:W-:Y:S02]  /*1b760*/  IMAD.MOV.U32 R176, RZ, RZ, R164 ;  /* 0x000000ffffb07224 */ /* 0x000fe400078e00a4 */
[----:B------:R-:W-:Y:S02]  /*1b770*/  IMAD.MOV.U32 R177, RZ, RZ, R165 ;  /* 0x000000ffffb17224 */ /* 0x000fe400078e00a5 */
[----:B------:R-:W-:-:S02]  /*1b780*/  IMAD.MOV.U32 R178, RZ, RZ, R166 ;  /* 0x000000ffffb27224 */ /* 0x000fc400078e00a6 */
[----:B------:R-:W-:Y:S01]  /*1b790*/  IMAD.MOV.U32 R179, RZ, RZ, R167 ;  /* 0x000000ffffb37224 */ /* 0x000fe200078e00a7 */
[----:B---3--:R-:W1:Y:S04]  /*1b7a0*/  LDSM.16.M88.4 R44, [R252+0x44080] ;  /* 0x04408000fc2c783b */ /* 0x008e680000000200 */
[----:B------:R-:W3:Y:S01]  /*1b7b0*/  LDSM.16.M88.4 R56, [R252+0x48080] ;  /* 0x04808000fc38783b */ /* 0x000ee20000000200 */
[----:B--2---:R-:W-:Y:S03]  /*1b7c0*/  HMMA.1688.F32.TF32 R172, R104, R18, R172 ;  /* 0x0000001268ac723c */ /* 0x004fe600000810ac */
[----:B------:R-:W2:Y:S04]  /*1b7d0*/  LDSM.16.M88.4 R48, [R252+0x40080] ;  /* 0x04008000fc30783b */ /* 0x000ea80000000200 */
[----:B------:R-:W4:Y:S01]  /*1b7e0*/  LDSM.16.M88.4 R52, [R252+0x4c080] ;  /* 0x04c08000fc34783b */ /* 0x000f220000000200 */
[C---:B------:R-:W-:Y:S03]  /*1b7f0*/  HMMA.1688.F32.TF32 R108, R36.reuse, R22, R108 ;  /* 0x00000016246c723c */ /* 0x040fe6000008106c */
[----:B------:R-:W5:Y:S04]  /*1b800*/  LDSM.16.M88.4 R64, [R252+0x50080] ;  /* 0x05008000fc40783b */ /* 0x000f680000000200 */
[----:B------:R-:W2:Y:S04]  /*1b810*/  LDSM.16.M88.4 R60, [R252+0x54080] ;  /* 0x05408000fc3c783b */ /* 0x000ea80000000200 */
[----:B-1----:R-:W-:Y:S04]  /*1b820*/  STL [R1+0x1500], R47 ;  /* 0x0015002f01007387 */ /* 0x002fe80000100800 */
[----:B---3--:R-:W-:Y:S04]  /*1b830*/  STL [R1+0x14fc], R58 ;  /* 0x0014fc3a01007387 */ /* 0x008fe80000100800 */
[----:B------:R-:W-:Y:S04]  /*1b840*/  STL [R1+0x14f8], R59 ;  /* 0x0014f83b01007387 */ /* 0x000fe80000100800 */
[----:B------:R-:W-:Y:S04]  /*1b850*/  STL [R1+0x1280], R252 ;  /* 0x001280fc01007387 */ /* 0x000fe80000100800 */
[----:B------:R1:W-:Y:S04]  /*1b860*/  STL.64 [R1+0x160], R172 ;  /* 0x000160ac01007387 */ /* 0x0003e80000100a00 */
[----:B------:R3:W-:Y:S04]  /*1b870*/  STL [R1+0x168], R174 ;  /* 0x000168ae01007387 */ /* 0x0007e80000100800 */
[----:B------:R-:W2:Y:S04]  /*1b880*/  LDL.LU R160, [R1+0x90] ;  /* 0x0000900001a07983 */ /* 0x000ea80000300800 */
[----:B------:R-:W2:Y:S04]  /*1b890*/  LDL.LU R161, [R1+0x94] ;  /* 0x0000940001a17983 */ /* 0x000ea80000300800 */
[----:B------:R-:W2:Y:S04]  /*1b8a0*/  LDL.LU R162, [R1+0x98] ;  /* 0x0000980001a27983 */ /* 0x000ea80000300800 */
[----:B------:R-:W2:Y:S04]  /*1b8b0*/  LDL.LU R163, [R1+0x9c] ;  /* 0x00009c0001a37983 */ /* 0x000ea80000300800 */
[----:B------:R-:W4:Y:S04]  /*1b8c0*/  LDL.LU R164, [R1+0x80] ;  /* 0x0000800001a47983 */ /* 0x000f280000300800 */
[----:B------:R-:W4:Y:S04]  /*1b8d0*/  LDL.LU R165, [R1+0x84] ;  /* 0x0000840001a57983 */ /* 0x000f280000300800 */
[----:B------:R-:W4:Y:S04]  /*1b8e0*/  LDL.LU R166, [R1+0x88] ;  /* 0x0000880001a67983 */ /* 0x000f280000300800 */
        /* <DEDUP_REMOVED lines=25> */
[C---:B------:R-:W-:Y:S08]  /*1ba80*/  HMMA.1688.F32.TF32 R112, R36.reuse, R34, R112 ;  /* 0x000000222470723c */ /* 0x040ff00000081070 */
[C---:B------:R-:W-:Y:S08]  /*1ba90*/  HMMA.1688.F32.TF32 R116, R36.reuse, R30, R116 ;  /* 0x0000001e2474723c */ /* 0x040ff00000081074 */
[----:B------:R-:W-:Y:S08]  /*1baa0*/  HMMA.1688.F32.TF32 R120, R36, R10, R120 ;  /* 0x0000000a2478723c */ /* 0x000ff00000081078 */
[----:B------:R-:W-:Y:S08]  /*1bab0*/  HMMA.1688.F32.TF32 R36, R40, R6, R156 ;  /* 0x000000062824723c */ /* 0x000ff0000008109c */
[----:B------:R-:W-:Y:S08]  /*1bac0*/  HMMA.1688.F32.TF32 R168, R104, R22, R168 ;  /* 0x0000001668a8723c */ /* 0x000ff000000810a8 */
[C---:B------:R-:W-:Y:S08]  /*1bad0*/  HMMA.1688.F32.TF32 R128, R40.reuse, R18, R128 ;  /* 0x000000122880723c */ /* 0x040ff00000081080 */
[----:B------:R-:W-:Y:S01]  /*1bae0*/  HMMA.1688.F32.TF32 R132, R40, R14, R132 ;  /* 0x0000000e2884723c */ /* 0x000fe20000081084 */
[----:B------:R-:W-:-:S02]  /*1baf0*/  IMAD.MOV.U32 R159, RZ, RZ, R36 ;  /* 0x000000ffff9f7224 */ /* 0x000fc400078e0024 */
[----:B------:R-:W-:Y:S02]  /*1bb00*/  IMAD.MOV.U32 R158, RZ, RZ, R37 ;  /* 0x000000ffff9e7224 */ /* 0x000fe400078e0025 */
[----:B------:R-:W-:Y:S02]  /*1bb10*/  IMAD.MOV.U32 R157, RZ, RZ, R38 ;  /* 0x000000ffff9d7224 */ /* 0x000fe400078e0026 */
[----:B------:R-:W-:Y:S01]  /*1bb20*/  IMAD.MOV.U32 R156, RZ, RZ, R39 ;  /* 0x000000ffff9c7224 */ /* 0x000fe200078e0027 */
[----:B------:R-:W-:Y:S01]  /*1bb30*/  HMMA.1688.F32.TF32 R136, R40, R26, R136 ;  /* 0x0000001a2888723c */ /* 0x000fe20000081088 */
[----:B------:R-:W-:Y:S01]  /*1bb40*/  LDSM.16.M88.4 R36, [R252+0x5c080] ;  /* 0x05c08000fc24783b */ /* 0x000fe20000000200 */
[----:B-1----:R-:W-:Y:S02]  /*1bb50*/  IMAD.MOV.U32 R172, RZ, RZ, R168 ;  /* 0x000000ffffac7224 */ /* 0x002fe400078e00a8 */
[----:B------:R-:W-:-:S04]  /*1bb60*/  IMAD.MOV.U32 R173, RZ, RZ, R169 ;  /* 0x000000ffffad7224 */ /* 0x000fc800078e00a9 */
[----:B------:R-:W-:Y:S01]  /*1bb70*/  HMMA.1688.F32.TF32 R140, R40, R22, R140 ;  /* 0x00000016288c723c */ /* 0x000fe2000008108c */
[----:B---3--:R-:W-:-:S07]  /*1bb80*/  IMAD.MOV.U32 R174, RZ, RZ, R170 ;  /* 0x000000ffffae7224 */ /* 0x008fce00078e00aa */
[C---:B------:R-:W-:Y:S08]  /*1bb90*/  HMMA.1688.F32.TF32 R144, R40.reuse, R34, R144 ;  /* 0x000000222890723c */ /* 0x040ff00000081090 */
[C---:B------:R-:W-:Y:S08]  /*1bba0*/  HMMA.1688.F32.TF32 R148, R40.reuse, R30, R148 ;  /* 0x0000001e2894723c */ /* 0x040ff00000081094 */
[----:B------:R-:W-:Y:S01]  /*1bbb0*/  HMMA.1688.F32.TF32 R152, R40, R10, R152 ;  /* 0x0000000a2898723c */ /* 0x000fe20000081098 */
[----:B------:R1:W3:Y:S02]  /*1bbc0*/  LDSM.16.M88.4 R40, [R252+0x58080] ;  /* 0x05808000fc28783b */ /* 0x0002e40000000200 */
[----:B-1----:R-:W-:-:S02]  /*1bbd0*/  IMAD.MOV.U32 R252, RZ, RZ, R175 ;  /* 0x000000fffffc7224 */ /* 0x002fc400078e00af */
[----:B------:R-:W-:-:S03]  /*1bbe0*/  IMAD.MOV.U32 R175, RZ, RZ, R171 ;  /* 0x000000ffffaf7224 */ /* 0x000fc600078e00ab */
[C---:B--2---:R-:W-:Y:S08]  /*1bbf0*/  HMMA.1688.F32.TF32 R168, R104.reuse, R34, R160 ;  /* 0x0000002268a8723c */ /* 0x044ff000000810a0 */
[C---:B----4-:R-:W-:Y:S08]  /*1bc00*/  HMMA.1688.F32.TF32 R204, R104.reuse, R30, R164 ;  /* 0x0000001e68cc723c */ /* 0x050ff000000810a4 */
[C---:B-----5:R-:W-:Y:S08]  /*1bc10*/  HMMA.1688.F32.TF32 R200, R104.reuse, R10, R200 ;  /* 0x0000000a68c8723c */ /* 0x060ff000000810c8 */
[----:B------:R-:W-:Y:S11]  /*1bc20*/  HMMA.1688.F32.TF32 R104, R104, R6, R184 ;  /* 0x000000066868723c */ /* 0x000ff600000810b8 */
        /* <DEDUP_REMOVED lines=13> */
[----:B------:R-:W-:Y:S01]  /*1bd00*/  HMMA.1688.F32.TF32 R104, R244, R44, R192 ;  /* 0x0000002cf468723c */ /* 0x000fe200000810c0 */
[----:B------:R-:W-:Y:S02]  /*1bd10*/  IMAD.MOV.U32 R165, RZ, RZ, R204 ;  /* 0x000000ffffa57224 */ /* 0x000fe400078e00cc */
[----:B------:R-:W-:Y:S01]  /*1bd20*/  IMAD.MOV.U32 R166, RZ, RZ, R205 ;  /* 0x000000ffffa67224 */ /* 0x000fe200078e00cd */
[----:B------:R-:W2:Y:S01]  /*1bd30*/  LDL.LU R204, [R1+0x10] ;  /* 0x0000100001cc7983 */ /* 0x000ea20000300800 */
[----:B------:R-:W-:-:S02]  /*1bd40*/  IMAD.MOV.U32 R167, RZ, RZ, R206 ;  /* 0x000000ffffa77224 */ /* 0x000fc400078e00ce */
[----:B------:R-:W-:Y:S01]  /*1bd50*/  IMAD.MOV.U32 R160, RZ, RZ, R207 ;  /* 0x000000ffffa07224 */ /* 0x000fe200078e00cf */
[----:B------:R-:W2:Y:S01]  /*1bd60*/  LDL.LU R205, [R1+0x14] ;  /* 0x0000140001cd7983 */ /* 0x000ea20000300800 */
[----:B------:R-:W-:Y:S03]  /*1bd70*/  HMMA.1688.F32.TF32 R208, R228, R34, R208 ;  /* 0x00000022e4d0723c */ /* 0x000fe600000810d0 */
[----:B------:R-:W2:Y:S04]  /*1bd80*/  LDL.LU R206, [R1+0x18] ;  /* 0x0000180001ce7983 */ /* 0x000ea80000300800 */
[----:B------:R-:W2:Y:S08]  /*1bd90*/  LDL.LU R207, [R1+0x1c] ;  /* 0x00001c0001cf7983 */ /* 0x000eb00000300800 */
[----:B------:R-:W-:-:S02]  /*1bda0*/  IMAD.MOV.U32 R192, RZ, RZ, R104 ;  /* 0x000000ffffc07224 */ /* 0x000fc400078e0068 */
[----:B------:R-:W-:Y:S02]  /*1bdb0*/  IMAD.MOV.U32 R193, RZ, RZ, R105 ;  /* 0x000000ffffc17224 */ /* 0x000fe400078e0069 */
[----:B------:R-:W-:Y:S02]  /*1bdc0*/  IMAD.MOV.U32 R194, RZ, RZ, R106 ;  /* 0x000000ffffc27224 */ /* 0x000fe400078e006a */
[----:B------:R-:W-:Y:S02]  /*1bdd0*/  IMAD.MOV.U32 R195, RZ, RZ, R107 ;  /* 0x000000ffffc37224 */ /* 0x000fe400078e006b */
[----:B------:R-:W-:Y:S08]  /*1bde0*/  HMMA.1688.F32.TF32 R104, R244, R56, R196 ;  /* 0x00000038f468723c */ /* 0x000ff000000810c4 */
[C---:B------:R-:W-:Y:S08]  /*1bdf0*/  HMMA.1688.F32.TF32 R212, R228.reuse, R30, R212 ;  /* 0x0000001ee4d4723c */ /* 0x040ff000000810d4 */
[C---:B------:R-:W-:Y:S08]  /*1be00*/  HMMA.1688.F32.TF32 R216, R228.reuse, R10, R216 ;  /* 0x0000000ae4d8723c */ /* 0x040ff000000810d8 */
[----:B------:R-:W-:Y:S01]  /*1be10*/  HMMA.1688.F32.TF32 R228, R228, R6, R220 ;  /* 0x00000006e4e4723c */ /* 0x000fe200000810dc */
[----:B------:R-:W4:Y:S01]  /*1be20*/  LDL.LU R6, [R1+0x8] ;  /* 0x0000080001067983 */ /* 0x000f220000300800 */
[----:B------:R-:W-:-:S02]  /*1be30*/  IMAD.MOV.U32 R196, RZ, RZ, R104 ;  /* 0x000000ffffc47224 */ /* 0x000fc400078e0068 */
[----:B------:R-:W-:Y:S01]  /*1be40*/  IMAD.MOV.U32 R197, RZ, RZ, R105 ;  /* 0x000000ffffc57224 */ /* 0x000fe200078e0069 */
[----:B------:R-:W4:Y:S01]  /*1be50*/  LDL.LU R7, [R1+0xc] ;  /* 0x00000c0001077983 */ /* 0x000f220000300800 */
[----:B------:R-:W-:Y:S02]  /*1be60*/  IMAD.MOV.U32 R198, RZ, RZ, R106 ;  /* 0x000000ffffc67224 */ /* 0x000fe400078e006a */
[----:B------:R-:W-:Y:S02]  /*1be70*/  IMAD.MOV.U32 R199, RZ, RZ, R107 ;  /* 0x000000ffffc77224 */ /* 0x000fe400078e006b */
[----:B------:R-:W-:Y:S07]  /*1be80*/  HMMA.1688.F32.TF32 R104, R244, R52, R188 ;  /* 0x00000034f468723c */ /* 0x000fee00000810bc */
[----:B------:R-:W-:-:S02]  /*1be90*/  IMAD.MOV.U32 R188, RZ, RZ, R25 ;  /* 0x000000ffffbc7224 */ /* 0x000fc400078e0019 */
[----:B------:R-:W5:Y:S01]  /*1bea0*/  LDL.LU R25, [R1+0x1654] ;  /* 0x0016540001197983 */ /* 0x000f620000300800 */
[----:B------:R-:W-:Y:S02]  /*1beb0*/  IMAD.MOV.U32 R189, RZ, RZ, R24 ;  /* 0x000000ffffbd7224 */ /* 0x000fe400078e0018 */
[----:B------:R-:W-:Y:S01]  /*1bec0*/  IMAD.MOV.U32 R190, RZ, RZ, R21 ;  /* 0x000000ffffbe7224 */ /* 0x000fe200078e0015 */
[----:B------:R-:W5:Y:S01]  /*1bed0*/  LDL.LU R24, [R1+0x1650] ;  /* 0x0016500001187983 */ /* 0x000f620000300800 */
[----:B------:R-:W-:-:S03]  /*1bee0*/  IMAD.MOV.U32 R191, RZ, RZ, R20 ;  /* 0x000000ffffbf7224 */ /* 0x000fc600078e0014 */
[----:B------:R-:W3:Y:S01]  /*1bef0*/  LDL.LU R21, [R1+0x164c] ;  /* 0x00164c0001157983 */ /* 0x000ee20000300800 */
[----:B------:R-:W-:-:S03]  /*1bf00*/  IMAD.MOV.U32 R15, RZ, RZ, R240 ;  /* 0x000000ffff0f7224 */ /* 0x000fc600078e00f0 */
[----:B------:R-:W3:Y:S04]  /*1bf10*/  LDL.LU R20, [R1+0x1648] ;  /* 0x0016480001147983 */ /* 0x000ee80000300800 */
[----:B------:R-:W3:Y:S04]  /*1bf20*/  LDL.LU R10, [R1+0x138] ;  /* 0x00013800010a7983 */ /* 0x000ee80000300800 */
[----:B------:R-:W3:Y:S01]  /*1bf30*/  LDL.LU R11, [R1+0x13c] ;  /* 0x00013c00010b7983 */ /* 0x000ee20000300800 */
[----:B------:R-:W-:-:S03]  /*1bf40*/  IMAD.MOV.U32 R26, RZ, RZ, R241 ;  /* 0x000000ffff1a7224 */ /* 0x000fc600078e00f1 */
[----:B------:R-:W3:Y:S01]  /*1bf50*/  LDL.LU R14, [R1+0xd8] ;  /* 0x0000d800010e7983 */ /* 0x000ee20000300800 */
[----:B------:R-:W-:-:S03]  /*1bf60*/  IMAD.MOV.U32 R27, RZ, RZ, R242 ;  /* 0x000000ffff1b7224 */ /* 0x000fc600078e00f2 */
[----:B------:R-:W5:Y:S01]  /*1bf70*/  LDL.LU R240, [R1+0x1644] ;  /* 0x0016440001f07983 */ /* 0x000f620000300800 */
        /* <DEDUP_REMOVED lines=9> */
[----:B------:R-:W5:Y:S04]  /*1c010*/  LDL.LU R243, [R1+0x1638] ;  /* 0x0016380001f37983 */ /* 0x000f680000300800 */
[----:B------:R-:W5:Y:S04]  /*1c020*/  LDL.LU R248, [R1+0x1634] ;  /* 0x0016340001f87983 */ /* 0x000f680000300800 */
[----:B------:R-:W5:Y:S04]  /*1c030*/  LDL.LU R249, [R1+0x1630] ;  /* 0x0016300001f97983 */ /* 0x000f680000300800 */
[----:B------:R-:W5:Y:S04]  /*1c040*/  LDL.LU R250, [R1+0x162c] ;  /* 0x00162c0001fa7983 */ /* 0x000f680000300800 */
[----:B------:R-:W5:Y:S01]  /*1c050*/  LDL.LU R251, [R1+0x1628] ;  /* 0x0016280001fb7983 */ /* 0x000f620000300800 */
[----:B------:R-:W-:-:S02]  /*1c060*/  IMAD.MOV.U32 R161, RZ, RZ, R168 ;  /* 0x000000ffffa17224 */ /* 0x000fc400078e00a8 */
[----:B------:R-:W-:Y:S02]  /*1c070*/  IMAD.MOV.U32 R162, RZ, RZ, R169 ;  /* 0x000000ffffa27224 */ /* 0x000fe400078e00a9 */
[----:B------:R-:W-:Y:S02]  /*1c080*/  IMAD.MOV.U32 R163, RZ, RZ, R170 ;  /* 0x000000ffffa37224 */ /* 0x000fe400078e00aa */
[----:B------:R-:W-:Y:S02]  /*1c090*/  IMAD.MOV.U32 R168, RZ, RZ, R200 ;  /* 0x000000ffffa87224 */ /* 0x000fe400078e00c8 */
[----:B------:R-:W-:Y:S02]  /*1c0a0*/  IMAD.MOV.U32 R169, RZ, RZ, R201 ;  /* 0x000000ffffa97224 */ /* 0x000fe400078e00c9 */
[----:B------:R-:W-:Y:S02]  /*1c0b0*/  IMAD.MOV.U32 R170, RZ, RZ, R202 ;  /* 0x000000ffffaa7224 */ /* 0x000fe400078e00ca */
[----:B------:R-:W-:-:S02]  /*1c0c0*/  IMAD.MOV.U32 R164, RZ, RZ, R203 ;  /* 0x000000ffffa47224 */ /* 0x000fc400078e00cb */
[----:B------:R-:W-:Y:S02]  /*1c0d0*/  IMAD.MOV.U32 R200, RZ, RZ, R104 ;  /* 0x000000ffffc87224 */ /* 0x000fe400078e0068 */
[----:B------:R-:W-:Y:S02]  /*1c0e0*/  IMAD.MOV.U32 R201, RZ, RZ, R105 ;  /* 0x000000ffffc97224 */ /* 0x000fe400078e0069 */
[----:B------:R-:W-:Y:S02]  /*1c0f0*/  IMAD.MOV.U32 R202, RZ, RZ, R106 ;  /* 0x000000ffffca7224 */ /* 0x000fe400078e006a */
[----:B------:R-:W-:Y:S02]  /*1c100*/  IMAD.MOV.U32 R203, RZ, RZ, R107 ;  /* 0x000000ffffcb7224 */ /* 0x000fe400078e006b */
[----:B------:R-:W-:Y:S01]  /*1c110*/  IMAD.MOV.U32 R223, RZ, RZ, R0 ;  /* 0x000000ffffdf7224 */ /* 0x000fe200078e0000 */
[-C--:B------:R-:W-:Y:S08]  /*1c120*/  HMMA.1688.F32.TF32 R16, R100, R64.reuse, R16 ;  /* 0x000000406410723c */ /* 0x080ff00000081010 */
[C---:B--2---:R-:W-:Y:S08]  /*1c130*/  HMMA.1688.F32.TF32 R104, R244.reuse, R64, R204 ;  /* 0x00000040f468723c */ /* 0x044ff000000810cc */
[----:B----4-:R-:W-:Y:S11]  /*1c140*/  HMMA.1688.F32.TF32 R4, R244, R60, R4 ;  /* 0x0000003cf404723c */ /* 0x010ff60000081004 */
[----:B------:R-:W-:Y:S11]  /*1c150*/  @!UPT UIADD3 URZ, URZ, URZ, URZ ;  /* 0x0000003f3f3ff290 */ /* 0x000ff6000fffe03f */
[----:B------:R-:W-:Y:S02]  /*1c160*/  @!UPT UIADD3 URZ, URZ, URZ, URZ ;  /* 0x0000003f3f3ff290 */ /* 0x000fe4000fffe03f */
[----:B------:R-:W-:Y:S02]  /*1c170*/  IMAD.MOV.U32 R47, RZ, RZ, R4 ;  /* 0x000000ffff2f7224 */ /* 0x000fe400078e0004 */
[----:B------:R-:W-:Y:S02]  /*1c180*/  IMAD.MOV.U32 R58, RZ, RZ, R5 ;  /* 0x000000ffff3a7224 */ /* 0x000fe400078e0005 */
[----:B------:R-:W-:Y:S02]  /*1c190*/  IMAD.MOV.U32 R59, RZ, RZ, R6 ;  /* 0x000000ffff3b7224 */ /* 0x000fe400078e0006 */
[----:B------:R-:W-:Y:S01]  /*1c1a0*/  IMAD.MOV.U32 R0, RZ, RZ, R7 ;  /* 0x000000ffff007224 */ /* 0x000fe200078e0007 */
[C---:B---3--:R-:W-:Y:S08]  /*1c1b0*/  HMMA.1688.F32.TF32 R12, R100.reuse, R52, R12 ;  /* 0x00000034640c723c */ /* 0x048ff0000008100c */
[C---:B-----5:R-:W-:Y:S08]  /*1c1c0*/  HMMA.1688.F32.TF32 R4, R100.reuse, R44, R20 ;  /* 0x0000002c6404723c */ /* 0x060ff00000081014 */
[----:B------:R-:W-:Y:S08]  /*1c1d0*/  HMMA.1688.F32.TF32 R240, R100, R48, R240 ;  /* 0x0000003064f0723c */ /* 0x000ff000000810f0 */
[C---:B------:R-:W-:Y:S08]  /*1c1e0*/  HMMA.1688.F32.TF32 R248, R244.reuse, R40, R248 ;  /* 0x00000028f4f8723c */ /* 0x040ff000000810f8 */
[----:B------:R-:W-:Y:S08]  /*1c1f0*/  HMMA.1688.F32.TF32 R244, R244, R36, R8 ;  /* 0x00000024f4f4723c */ /* 0x000ff00000081008 */
[C---:B------:R-:W-:Y:S08]  /*1c200*/  HMMA.1688.F32.TF32 R8, R100.reuse, R56, R24 ;  /* 0x000000386408723c */ /* 0x040ff00000081018 */
[----:B------:R-:W-:Y:S01]  /*1c210*/  HMMA.1688.F32.TF32 R20, R100, R60, R220 ;  /* 0x0000003c6414723c */ /* 0x000fe200000810dc */
[----:B------:R-:W-:Y:S04]  /*1c220*/  STL.64 [R1+0x14b0], R250 ;  /* 0x0014b0fa01007387 */ /* 0x000fe80000100a00 */
        /* <DEDUP_REMOVED lines=107> */
[----:B-----5:R-:W-:Y:S01]  /*1c8e0*/  IMAD.MOV.U32 R24, RZ, RZ, R161 ;  /* 0x000000ffff187224 */ /* 0x020fe200078e00a1 */
[----:B--2---:R-:W-:Y:S01]  /*1c8f0*/  HMMA.1688.F32.TF32 R28, R100, R36, R232 ;  /* 0x00000024641c723c */ /* 0x004fe200000810e8 */
[----:B------:R-:W-:Y:S01]  /*1c900*/  IMAD.MOV.U32 R25, RZ, RZ, R162 ;  /* 0x000000ffff197224 */ /* 0x000fe200078e00a2 */
[----:B------:R-:W-:Y:S01]  /*1c910*/  LDS R232, [R2+0xa080] ;  /* 0x00a0800002e87984 */ /* 0x000fe20000000800 */
[----:B------:R-:W-:-:S02]  /*1c920*/  IMAD.MOV.U32 R26, RZ, RZ, R163 ;  /* 0x000000ffff1a7224 */ /* 0x000fc400078e00a3 */
[----:B------:R-:W-:Y:S01]  /*1c930*/  IMAD.MOV.U32 R27, RZ, RZ, R171 ;  /* 0x000000ffff1b7224 */ /* 0x000fe200078e00ab */
[----:B------:R-:W-:Y:S02]  /*1c940*/  LDS R234, [R2+0xb080] ;  /* 0x00b0800002ea7984 */ /* 0x000fe40000000800 */
[C---:B------:R-:W-:Y:S02]  /*1c950*/  HMMA.1688.F32.TF32 R100, R124.reuse, R44, R240 ;  /* 0x0000002c7c64723c */ /* 0x040fe400000810f0 */
[----:B------:R-:W-:Y:S04]  /*1c960*/  LDS R233, [R3+0xa080] ;  /* 0x00a0800003e97984 */ /* 0x000fe80000000800 */
        /* <DEDUP_REMOVED lines=52> */
[----:B------:R-:W1:Y:S01]  /*1ccb0*/  LDL.LU R171, [R1+0x1588] ;  /* 0x0015880001ab7983 */ /* 0x000e620000300800 */
[----:B--2---:R-:W-:-:S02]  /*1ccc0*/  IMAD.MOV.U32 R28, RZ, RZ, R172 ;  /* 0x000000ffff1c7224 */ /* 0x004fc400078e00ac */
[----:B------:R-:W-:Y:S01]  /*1ccd0*/  IMAD.MOV.U32 R29, RZ, RZ, R173 ;  /* 0x000000ffff1d7224 */ /* 0x000fe200078e00ad */
[----:B------:R-:W2:Y:S01]  /*1cce0*/  LDL.LU R172, [R1+0x1584] ;  /* 0x0015840001ac7983 */ /* 0x000ea20000300800 */
[----:B------:R-:W-:Y:S02]  /*1ccf0*/  IMAD.MOV.U32 R30, RZ, RZ, R174 ;  /* 0x000000ffff1e7224 */ /* 0x000fe400078e00ae */
[----:B------:R-:W-:Y:S01]  /*1cd00*/  IMAD.MOV.U32 R31, RZ, RZ, R175 ;  /* 0x000000ffff1f7224 */ /* 0x000fe200078e00af */
        /* <DEDUP_REMOVED lines=13> */
[----:B---3--:R-:W-:-:S03]  /*1cde0*/  IMAD.MOV.U32 R170, RZ, RZ, R178 ;  /* 0x000000ffffaa7224 */ /* 0x008fc600078e00b2 */
[----:B------:R-:W2:Y:S01]  /*1cdf0*/  LDL.LU R177, [R1+0x1570] ;  /* 0x0015700001b17983 */ /* 0x000ea20000300800 */
[----:B-1----:R-:W-:-:S03]  /*1ce00*/  IMAD.MOV.U32 R171, RZ, RZ, R179 ;  /* 0x000000ffffab7224 */ /* 0x002fc600078e00b3 */
[----:B------:R-:W2:Y:S04]  /*1ce10*/  LDL.LU R178, [R1+0x156c] ;  /* 0x00156c0001b27983 */ /* 0x000ea80000300800 */
[----:B------:R-:W2:Y:S01]  /*1ce20*/  LDL.LU R179, [R1+0x1568] ;  /* 0x0015680001b37983 */ /* 0x000ea20000300800 */
[----:B------:R-:W-:Y:S11]  /*1ce30*/  HMMA.1688.F32.TF32 R172, R188, R52, R172 ;  /* 0x00000034bcac723c */ /* 0x000ff600000810ac */
        /* <DEDUP_REMOVED lines=19> */
[----:B------:R4:W-:Y:S04]  /*1cf70*/  STL [R1+0x149c], R178 ;  /* 0x00149cb201007387 */ /* 0x0009e80000100800 */
[----:B------:R4:W-:Y:S04]  /*1cf80*/  STL [R1+0x1488], R179 ;  /* 0x001488b301007387 */ /* 0x0009e80000100800 */
[----:B-1----:R-:W3:Y:S04]  /*1cf90*/  LDL.LU R176, [R1+0x160] ;  /* 0x0001600001b07983 */ /* 0x002ee80000300800 */
[----:B--2---:R-:W3:Y:S04]  /*1cfa0*/  LDL.LU R177, [R1+0x164] ;  /* 0x0001640001b17983 */ /* 0x004ee80000300800 */
[----:B----4-:R-:W3:Y:S01]  /*1cfb0*/  LDL.LU R178, [R1+0x168] ;  /* 0x0001680001b27983 */ /* 0x010ee20000300800 */
[----:B------:R-:W-:Y:S01]  /*1cfc0*/  IMAD.MOV.U32 R179, RZ, RZ, R252 ;  /* 0x000000ffffb37224 */ /* 0x000fe200078e00fc */
[C---:B------:R-:W-:Y:S08]  /*1cfd0*/  HMMA.1688.F32.TF32 R28, R224.reuse, R52, R28 ;  /* 0x00000034e01c723c */ /* 0x040ff0000008101c */
[C---:B------:R-:W-:Y:S08]  /*1cfe0*/  HMMA.1688.F32.TF32 R24, R224.reuse, R64, R24 ;  /* 0x00000040e018723c */ /* 0x040ff00000081018 */
[C---:B------:R-:W-:Y:S08]  /*1cff0*/  HMMA.1688.F32.TF32 R20, R224.reuse, R60, R20 ;  /* 0x0000003ce014723c */ /* 0x040ff00000081014 */
[C---:B------:R-:W-:Y:S08]  /*1d000*/  HMMA.1688.F32.TF32 R16, R224.reuse, R40, R16 ;  /* 0x00000028e010723c */ /* 0x040ff00000081010 */
[----:B------:R-:W-:Y:S01]  /*1d010*/  IMAD.MOV.U32 R252, RZ, RZ, R27 ;  /* 0x000000fffffc7224 */ /* 0x000fe200078e001b */
[C---:B---3--:R-:W-:Y:S11]  /*1d020*/  HMMA.1688.F32.TF32 R176, R224.reuse, R48, R176 ;  /* 0x00000030e0b0723c */ /* 0x048ff600000810b0 */
[----:B------:R-:W-:Y:S11]  /*1d030*/  @!UPT UIADD3 URZ, URZ, URZ, URZ ;  /* 0x0000003f3f3ff290 */ /* 0x000ff6000fffe03f */
[----:B------:R-:W-:Y:S01]  /*1d040*/  @!UPT UIADD3 URZ, URZ, URZ, URZ ;  /* 0x0000003f3f3ff290 */ /* 0x000fe2000fffe03f */
[----:B------:R-:W-:Y:S04]  /*1d050*/  STL.64 [R1+0x160], R176 ;  /* 0x000160b001007387 */ /* 0x000fe80000100a00 */
[----:B------:R1:W-:Y:S02]  /*1d060*/  STL.64 [R1+0x168], R178 ;  /* 0x000168b201007387 */ /* 0x0003e40000100a00 */
        /* <DEDUP_REMOVED lines=16> */
[----:B------:R-:W2:Y:S01]  /*1d170*/  LDL.LU.64 R30, [R1+0x1550] ;  /* 0x00155000011e7983 */ /* 0x000ea20000300a00 */
[----:B------:R-:W-:-:S03]  /*1d180*/  IMAD.MOV.U32 R177, RZ, RZ, R29 ;  /* 0x000000ffffb17224 */ /* 0x000fc600078e001d */
[----:B------:R-:W2:Y:S04]  /*1d190*/  LDL.LU.64 R28, [R1+0x1548] ;  /* 0x00154800011c7983 */ /* 0x000ea80000300a00 */
[----:B------:R-:W-:Y:S04]  /*1d1a0*/  STL.64 [R1+0x90], R24 ;  /* 0x0000901801007387 */ /* 0x000fe80000100a00 */
[----:B------:R1:W-:Y:S04]  /*1d1b0*/  STL [R1+0x98], R26 ;  /* 0x0000981a01007387 */ /* 0x0003e80000100800 */
        /* <DEDUP_REMOVED lines=8> */
[----:B-1----:R-:W2:Y:S04]  /*1d240*/  LDL.LU.64 R18, [R1+0x1520] ;  /* 0x0015200001127983 */ /* 0x002ea80000300a00 */
[----:B------:R-:W2:Y:S04]  /*1d250*/  LDL.LU.64 R16, [R1+0x1518] ;  /* 0x0015180001107983 */ /* 0x000ea80000300a00 */
[----:B------:R-:W2:Y:S04]  /*1d260*/  LDL.LU.64 R14, [R1+0x1510] ;  /* 0x00151000010e7983 */ /* 0x000ea80000300a00 */
[----:B------:R-:W2:Y:S04]  /*1d270*/  LDL.LU.64 R12, [R1+0x1508] ;  /* 0x00150800010c7983 */ /* 0x000ea80000300a00 */
[----:B------:R1:W-:Y:S04]  /*1d280*/  STL.64 [R1+0x60], R224 ;  /* 0x000060e001007387 */ /* 0x0003e80000100a00 */
[----:B------:R5:W-:Y:S01]  /*1d290*/  STL.64 [R1+0x68], R226 ;  /* 0x000068e201007387 */ /* 0x000be20000100a00 */
[----:B-1----:R-:W-:-:S03]  /*1d2a0*/  IMAD.MOV.U32 R224, RZ, RZ, R47 ;  /* 0x000000ffffe07224 */ /* 0x002fc600078e002f */
[----:B------:R-:W2:Y:S01]  /*1d2b0*/  LDL.LU R47, [R1+0x1500] ;  /* 0x00150000012f7983 */ /* 0x000ea20000300800 */
[----:B------:R-:W-:Y:S02]  /*1d2c0*/  IMAD.MOV.U32 R225, RZ, RZ, R58 ;  /* 0x000000ffffe17224 */ /* 0x000fe400078e003a */
[----:B-----5:R-:W-:Y:S01]  /*1d2d0*/  IMAD.MOV.U32 R226, RZ, RZ, R59 ;  /* 0x000000ffffe27224 */ /* 0x020fe200078e003b */
[----:B------:R-:W5:Y:S04]  /*1d2e0*/  LDL.LU R58, [R1+0x14fc] ;  /* 0x0014fc00013a7983 */ /* 0x000f680000300800 */
[----:B------:R-:W5:Y:S01]  /*1d2f0*/  LDL.LU R59, [R1+0x14f8] ;  /* 0x0014f800013b7983 */ /* 0x000f620000300800 */
        /* <DEDUP_REMOVED lines=17> */
[----:B-1----:R-:W3:Y:S04]  /*1d410*/  LDL.LU.64 R10, [R1+0x14f0] ;  /* 0x0014f000010a7983 */ /* 0x002ee80000300a00 */
[----:B------:R-:W3:Y:S01]  /*1d420*/  LDL.LU.64 R8, [R1+0x14e8] ;  /* 0x0014e80001087983 */ /* 0x000ee20000300a00 */
[C---:B--2---:R-:W-:Y:S08]  /*1d430*/  HMMA.1688.F32.TF32 R4, R228.reuse, R46, R4 ;  /* 0x0000002ee404723c */ /* 0x044ff00000081004 */
[----:B-----5:R-:W-:Y:S11]  /*1d440*/  HMMA.1688.F32.TF32 R240, R228, R58, R240 ;  /* 0x0000003ae4f0723c */ /* 0x020ff600000810f0 */
[----:B------:R-:W-:Y:S04]  /*1d450*/  @!UPT UIADD3 URZ, URZ, URZ, URZ ;  /* 0x0000003f3f3ff290 */ /* 0x000fe8000fffe03f */
[----:B------:R-:W-:Y:S04]  /*1d460*/  STL.64 [R1+0x40], R4 ;  /* 0x0000400401007387 */ /* 0x000fe80000100a00 */
[----:B------:R1:W-:Y:S04]  /*1d470*/  STL.64 [R1+0x48], R6 ;  /* 0x0000480601007387 */ /* 0x0003e80000100a00 */
[----:B-1----:R-:W2:Y:S04]  /*1d480*/  LDL.LU.64 R6, [R1+0x14e0] ;  /* 0x0014e00001067983 */ /* 0x002ea80000300a00 */
[----:B------:R-:W2:Y:S04]  /*1d490*/  LDL.LU.64 R4, [R1+0x14d8] ;  /* 0x0014d80001047983 */ /* 0x000ea80000300a00 */
[----:B------:R-:W-:Y:S04]  /*1d4a0*/  STL.64 [R1+0x30], R240 ;  /* 0x000030f001007387 */ /* 0x000fe80000100a00 */
[----:B------:R1:W-:Y:S04]  /*1d4b0*/  STL.64 [R1+0x38], R242 ;  /* 0x000038f201007387 */ /* 0x0003e80000100a00 */
[----:B-1----:R-:W5:Y:S04]  /*1d4c0*/  LDL.LU.64 R242, [R1+0x14d0] ;  /* 0x0014d00001f27983 */ /* 0x002f680000300a00 */
[----:B------:R-:W5:Y:S04]  /*1d4d0*/  LDL.LU.64 R240, [R1+0x14c8] ;  /* 0x0014c80001f07983 */ /* 0x000f680000300a00 */
[----:B------:R-:W-:Y:S04]  /*1d4e0*/  STL.64 [R1+0x20], R244 ;  /* 0x000020f401007387 */ /* 0x000fe80000100a00 */
[----:B------:R1:W-:Y:S04]  /*1d4f0*/  STL.64 [R1+0x28], R246 ;  /* 0x000028f601007387 */ /* 0x0003e80000100a00 */
[----:B-1----:R-:W3:Y:S04]  /*1d500*/  LDL.LU.64 R246, [R1+0x14c0] ;  /* 0x0014c00001f67983 */ /* 0x002ee80000300a00 */
[----:B------:R-:W3:Y:S04]  /*1d510*/  LDL.LU.64 R244, [R1+0x14b8] ;  /* 0x0014b80001f47983 */ /* 0x000ee80000300a00 */
[----:B------:R-:W-:Y:S04]  /*1d520*/  STL.64 [R1+0x10], R248 ;  /* 0x000010f801007387 */ /* 0x000fe80000100a00 */
[----:B------:R1:W-:Y:S04]  /*1d530*/  STL.64 [R1+0x18], R250 ;  /* 0x000018fa01007387 */ /* 0x0003e80000100a00 */
[----:B-1----:R-:W4:Y:S04]  /*1d540*/  LDL.LU.64 R250, [R1+0x14b0] ;  /* 0x0014b00001fa7983 */ /* 0x002f280000300a00 */
[----:B------:R-:W4:Y:S01]  /*1d550*/  LDL.LU.64 R248, [R1+0x14a8] ;  /* 0x0014a80001f87983 */ /* 0x000f220000300a00 */
        /* <DEDUP_REMOVED lines=14> */
[C---:B--2---:R-:W-:Y:S08]  /*1d640*/  HMMA.1688.F32.TF32 R4, R232.reuse, R46, R4 ;  /* 0x0000002ee804723c */ /* 0x044ff00000081004 */
[----:B-----5:R-:W-:Y:S08]  /*1d650*/  HMMA.1688.F32.TF32 R240, R232, R50, R240 ;  /* 0x00000032e8f0723c */ /* 0x020ff000000810f0 */
[C---:B---3--:R-:W-:Y:S08]  /*1d660*/  HMMA.1688.F32.TF32 R224, R228.reuse, R38, R244 ;  /* 0x00000026e4e0723c */ /* 0x048ff000000810f4 */
[----:B----4-:R-:W-:Y:S01]  /*1d670*/  HMMA.1688.F32.TF32 R248, R228, R42, R248 ;  /* 0x0000002ae4f8723c */ /* 0x010fe200000810f8 */
        /* <DEDUP_REMOVED lines=77> */
[----:B------:R-:W-:Y:S03]  /*1db50*/  HMMA.1688.F32.TF32 R232, R232, R38, R28 ;  /* 0x00000026e8e8723c */ /* 0x000fe6000008101c */
[----:B------:R-:W-:Y:S05]  /*1db60*/  STL.64 [R1+0x1470], R242 ;  /* 0x001470f201007387 */ /* 0x000fea0000100a00 */
[-C--:B-1----:R-:W-:Y:S08]  /*1db70*/  HMMA.1688.F32.TF32 R16, R4, R50.reuse, R96 ;  /* 0x000000320410723c */ /* 0x082ff00000081060 */
[C---:B--2---:R-:W-:Y:S08]  /*1db80*/  HMMA.1688.F32.TF32 R160, R236.reuse, R50, R160 ;  /* 0x00000032eca0723c */ /* 0x044ff000000810a0 */
[----:B------:R-:W-:Y:S01]  /*1db90*/  HMMA.1688.F32.TF32 R164, R236, R46, R164 ;  /* 0x0000002eeca4723c */ /* 0x000fe200000810a4 */
[----:B------:R-:W-:Y:S04]  /*1dba0*/  STL.64 [R1+0x1468], R240 ;  /* 0x001468f001007387 */ /* 0x000fe80000100a00 */
        /* <DEDUP_REMOVED lines=19> */
[----:B------:R-:W-:Y:S02]  /*1dce0*/  IMAD.MOV.U32 R240, RZ, RZ, R169 ;  /* 0x000000fffff07224 */ /* 0x000fe400078e00a9 */
[----:B-1----:R-:W-:Y:S01]  /*1dcf0*/  IMAD.MOV.U32 R167, RZ, RZ, R168 ;  /* 0x000000ffffa77224 */ /* 0x002fe200078e00a8 */
[----:B------:R-:W2:Y:S01]  /*1dd00*/  LDL.LU R178, [R1+0x149c] ;  /* 0x00149c0001b27983 */ /* 0x000ea20000300800 */
        /* <DEDUP_REMOVED lines=8> */
[----:B------:R-:W2:Y:S01]  /*1dd90*/  LDL.LU R179, [R1+0x1488] ;  /* 0x0014880001b37983 */ /* 0x000ea20000300800 */
[----:B------:R-:W-:-:S02]  /*1dda0*/  IMAD.MOV.U32 R161, RZ, RZ, R173 ;  /* 0x000000ffffa17224 */ /* 0x000fc400078e00ad */
[----:B------:R-:W-:Y:S01]  /*1ddb0*/  IMAD.MOV.U32 R162, RZ, RZ, R174 ;  /* 0x000000ffffa27224 */ /* 0x000fe200078e00ae */
[----:B------:R-:W2:Y:S01]  /*1ddc0*/  LDL.LU R172, [R1+0x1484] ;  /* 0x0014840001ac7983 */ /* 0x000ea20000300800 */
[----:B------:R-:W-:-:S03]  /*1ddd0*/  IMAD.MOV.U32 R163, RZ, RZ, R175 ;  /* 0x000000ffffa37224 */ /* 0x000fc600078e00af */
[----:B------:R-:W2:Y:S04]  /*1dde0*/  LDL.LU R173, [R1+0x1480] ;  /* 0x0014800001ad7983 */ /* 0x000ea80000300800 */
[----:B------:R-:W2:Y:S04]  /*1ddf0*/  LDL.LU R174, [R1+0x147c] ;  /* 0x00147c0001ae7983 */ /* 0x000ea80000300800 */
[----:B------:R-:W2:Y:S01]  /*1de00*/  LDL.LU R175, [R1+0x1478] ;  /* 0x0014780001af7983 */ /* 0x000ea20000300800 */
        /* <DEDUP_REMOVED lines=9> */
[----:B------:R-:W-:Y:S03]  /*1dea0*/  HMMA.1688.F32.TF32 R192, R228, R50, R192 ;  /* 0x00000032e4c0723c */ /* 0x000fe600000810c0 */
[----:B------:R-:W-:Y:S05]  /*1deb0*/  LDS R97, [R3+0xc100] ;  /* 0x00c1000003617984 */ /* 0x000fea0000000800 */
[----:B---3--:R-:W-:Y:S11]  /*1dec0*/  HMMA.1688.F32.TF32 R168, R236, R58, R168 ;  /* 0x0000003aeca8723c */ /* 0x008ff600000810a8 */
[----:B------:R-:W-:Y:S11]  /*1ded0*/  @!UPT UIADD3 URZ, URZ, URZ, URZ ;  /* 0x0000003f3f3ff290 */ /* 0x000ff6000fffe03f */
[----:B------:R-:W-:Y:S01]  /*1dee0*/  @!UPT UIADD3 URZ, URZ, URZ, URZ ;  /* 0x0000003f3f3ff290 */ /* 0x000fe2000fffe03f */
[----:B------:R1:W-:Y:S04]  /*1def0*/  STL [R1+0x13c0], R168 ;  /* 0x0013c0a801007387 */ /* 0x0003e80000100800 */
[----:B------:R3:W-:Y:S04]  /*1df00*/  STL [R1+0x13bc], R169 ;  /* 0x0013bca901007387 */ /* 0x0007e80000100800 */
[----:B------:R5:W-:Y:S04]  /*1df10*/  STL [R1+0x13b8], R170 ;  /* 0x0013b8aa01007387 */ /* 0x000be80000100800 */
[----:B------:R2:W-:Y:S04]  /*1df20*/  STL [R1+0x1394], R171 ;  /* 0x001394ab01007387 */ /* 0x0005e80000100800 */
[----:B-1----:R-:W4:Y:S04]  /*1df30*/  LDL.LU R168, [R1+0x160] ;  /* 0x0001600001a87983 */ /* 0x002f280000300800 */
[----:B---3--:R-:W4:Y:S04]  /*1df40*/  LDL.LU R169, [R1+0x164] ;  /* 0x0001640001a97983 */ /* 0x008f280000300800 */
[----:B-----5:R-:W4:Y:S04]  /*1df50*/  LDL.LU R170, [R1+0x168] ;  /* 0x0001680001aa7983 */ /* 0x020f280000300800 */
[----:B--2---:R-:W4:Y:S04]  /*1df60*/  LDL.LU R171, [R1+0x16c] ;  /* 0x00016c0001ab7983 */ /* 0x004f280000300800 */
[----:B------:R-:W2:Y:S01]  /*1df70*/  LDL R99, [R1+0x410] ;  /* 0x0004100001637983 */ /* 0x000ea20000100800 */
[----:B------:R-:W-:-:S02]  /*1df80*/  IMAD.MOV.U32 R65, RZ, RZ, R12 ;  /* 0x000000ffff417224 */ /* 0x000fc400078e000c */
[----:B------:R-:W-:Y:S02]  /*1df90*/  IMAD.MOV.U32 R64, RZ, RZ, R13 ;  /* 0x000000ffff407224 */ /* 0x000fe400078e000d */
[----:B------:R-:W-:Y:S02]  /*1dfa0*/  IMAD.MOV.U32 R61, RZ, RZ, R14 ;  /* 0x000000ffff3d7224 */ /* 0x000fe400078e000e */
[----:B------:R-:W-:Y:S02]  /*1dfb0*/  IMAD.MOV.U32 R60, RZ, RZ, R15 ;  /* 0x000000ffff3c7224 */ /* 0x000fe400078e000f */
[----:B------:R-:W-:Y:S01]  /*1dfc0*/  HMMA.1688.F32.TF32 R12, R4, R58, R104 ;  /* 0x0000003a040c723c */ /* 0x000fe20000081068 */
[----:B------:R-:W-:Y:S04]  /*1dfd0*/  LDS R104, [R2+0xa380] ;  /* 0x00a3800002687984 */ /* 0x000fe80000000800 */
[----:B------:R-:W-:Y:S04]  /*1dfe0*/  LDS R106, [R2+0xb380] ;  /* 0x00b38000026a7984 */ /* 0x000fe80000000800 */
[----:B------:R-:W-:Y:S01]  /*1dff0*/  LDS R105, [R3+0xa380] ;  /* 0x00a3800003697984 */ /* 0x000fe20000000800 */
[----:B------:R-:W-:Y:S03]  /*1e000*/  HMMA.1688.F32.TF32 R172, R236, R54, R172 ;  /* 0x00000036ecac723c */ /* 0x000fe600000810ac */
[----:B------:R-:W1:Y:S11]  /*1e010*/  LDS R107, [R3+0xb380] ;  /* 0x00b38000036b7984 */ /* 0x000e760000000800 */
[----:B------:R-:W-:-:S02]  /*1e020*/  IMAD.MOV.U32 R232, RZ, RZ, R12 ;  /* 0x000000ffffe87224 */ /* 0x000fc400078e000c */
[----:B------:R-:W-:Y:S02]  /*1e030*/  IMAD.MOV.U32 R233, RZ, RZ, R13 ;  /* 0x000000ffffe97224 */ /* 0x000fe400078e000d */
[----:B------:R-:W-:Y:S02]  /*1e040*/  IMAD.MOV.U32 R234, RZ, RZ, R14 ;  /* 0x000000ffffea7224 */ /* 0x000fe400078e000e */
[----:B------:R-:W-:Y:S02]  /*1e050*/  IMAD.MOV.U32 R235, RZ, RZ, R15 ;  /* 0x000000ffffeb7224 */ /* 0x000fe400078e000f */
[----:B------:R-:W-:Y:S08]  /*1e060*/  HMMA.1688.F32.TF32 R12, R4, R38, R124 ;  /* 0x00000026040c723c */ /* 0x000ff0000008107c */
[C---:B------:R-:W-:Y:S01]  /*1e070*/  HMMA.1688.F32.TF32 R176, R236.reuse, R66, R176 ;  /* 0x00000042ecb0723c */ /* 0x040fe200000810b0 */
[----:B------:R-:W-:Y:S07]  /*1e080*/  STL [R1+0x13d0], R172 ;  /* 0x0013d0ac01007387 */ /* 0x000fee0000100800 */
[----:B------:R-:W-:Y:S01]  /*1e090*/  HMMA.1688.F32.TF32 R236, R236, R38, R188 ;  /* 0x00000026ecec723c */ /* 0x000fe200000810bc */
[----:B------:R-:W-:Y:S07]  /*1e0a0*/  STL [R1+0x13cc], R173 ;  /* 0x0013ccad01007387 */ /* 0x000fee0000100800 */
[----:B------:R-:W-:-:S02]  /*1e0b0*/  IMAD.MOV.U32 R127, RZ, RZ, R12 ;  /* 0x000000ffff7f7224 */ /* 0x000fc400078e000c */
[----:B------:R-:W-:Y:S02]  /*1e0c0*/  IMAD.MOV.U32 R126, RZ, RZ, R13 ;  /* 0x000000ffff7e7224 */ /* 0x000fe400078e000d */
[----:B------:R-:W-:Y:S02]  /*1e0d0*/  IMAD.MOV.U32 R125, RZ, RZ, R14 ;  /* 0x000000ffff7d7224 */ /* 0x000fe400078e000e */
[----:B------:R-:W-:Y:S01]  /*1e0e0*/  IMAD.MOV.U32 R124, RZ, RZ, R15 ;  /* 0x000000ffff7c7224 */ /* 0x000fe200078e000f */
[C---:B------:R-:W-:Y:S01]  /*1e0f0*/  HMMA.1688.F32.TF32 R196, R228.reuse, R46, R196 ;  /* 0x0000002ee4c4723c */ /* 0x040fe200000810c4 */
[----:B------:R-:W-:Y:S04]  /*1e100*/  STL [R1+0x13c8], R174 ;  /* 0x0013c8ae01007387 */ /* 0x000fe80000100800 */
[----:B------:R-:W-:Y:S03]  /*1e110*/  STL [R1+0x13c4], R175 ;  /* 0x0013c4af01007387 */ /* 0x000fe60000100800 */
[C---:B------:R-:W-:Y:S01]  /*1e120*/  HMMA.1688.F32.TF32 R200, R228.reuse, R58, R200 ;  /* 0x0000003ae4c8723c */ /* 0x040fe200000810c8 */
        /* <DEDUP_REMOVED lines=8> */
[----:B------:R-:W-:Y:S01]  /*1e1b0*/  STL [R1+0x13e0], R183 ;  /* 0x0013e0b701007387 */ /* 0x000fe20000100800 */
[----:B-1----:R-:W-:Y:S03]  /*1e1c0*/  HMMA.1688.F32.TF32 R160, R104, R46, R160 ;  /* 0x0000002e68a0723c */ /* 0x002fe600000810a0 */
        /* <DEDUP_REMOVED lines=21> */
[----:B-1----:R-:W-:-:S02]  /*1e320*/  IMAD.MOV.U32 R192, RZ, RZ, R160 ;  /* 0x000000ffffc07224 */ /* 0x002fc400078e00a0 */
[----:B---3--:R-:W-:Y:S02]  /*1e330*/  IMAD.MOV.U32 R193, RZ, RZ, R161 ;  /* 0x000000ffffc17224 */ /* 0x008fe400078e00a1 */
[----:B-----5:R-:W-:Y:S01]  /*1e340*/  IMAD.MOV.U32 R194, RZ, RZ, R162 ;  /* 0x000000ffffc27224 */ /* 0x020fe200078e00a2 */
[----:B--2---:R-:W1:Y:S04]  /*1e350*/  LDSM.16.M88.4 R16, [R99+0x40080] ;  /* 0x040080006310783b */ /* 0x004e680000000200 */
[----:B------:R-:W2:Y:S04]  /*1e360*/  LDSM.16.M88.4 R12, [R99+0x44080] ;  /* 0x04408000630c783b */ /* 0x000ea80000000200 */
[----:B------:R-:W3:Y:S01]  /*1e370*/  LDSM.16.M88.4 R24, [R99+0x48080] ;  /* 0x048080006318783b */ /* 0x000ee20000000200 */
[----:B----4-:R-:W-:Y:S03]  /*1e380*/  HMMA.1688.F32.TF32 R168, R104, R50, R168 ;  /* 0x0000003268a8723c */ /* 0x010fe600000810a8 */
[----:B------:R-:W4:Y:S04]  /*1e390*/  LDSM.16.M88.4 R20, [R99+0x4c080] ;  /* 0x04c080006314783b */ /* 0x000f280000000200 */
[----:B------:R-:W-:Y:S01]  /*1e3a0*/  LDSM.16.M88.4 R28, [R99+0x54080] ;  /* 0x05408000631c783b */ /* 0x000fe20000000200 */
[----:B------:R-:W-:Y:S03]  /*1e3b0*/  HMMA.1688.F32.TF32 R204, R228, R54, R204 ;  /* 0x00000036e4cc723c */ /* 0x000fe600000810cc */
[----:B------:R-:W5:Y:S04]  /*1e3c0*/  LDSM.16.M88.4 R32, [R99+0x50080] ;  /* 0x050080006320783b */ /* 0x000f680000000200 */
[----:B-1----:R-:W-:Y:S04]  /*1e3d0*/  STL [R1+0x136c], R18 ;  /* 0x00136c1201007387 */ /* 0x002fe80000100800 */
[----:B------:R-:W-:Y:S04]  /*1e3e0*/  STL [R1+0x1368], R19 ;  /* 0x0013681301007387 */ /* 0x000fe80000100800 */
[----:B--2---:R-:W-:Y:S04]  /*1e3f0*/  STL [R1+0x1310], R15 ;  /* 0x0013100f01007387 */ /* 0x004fe80000100800 */
[----:B---3--:R-:W-:Y:S04]  /*1e400*/  STL [R1+0x130c], R26 ;  /* 0x00130c1a01007387 */ /* 0x008fe80000100800 */
[----:B------:R-:W-:Y:S04]  /*1e410*/  STL [R1+0x1308], R27 ;  /* 0x0013081b01007387 */ /* 0x000fe80000100800 */
[----:B------:R-:W-:Y:S04]  /*1e420*/  STL.64 [R1+0x160], R168 ;  /* 0x000160a801007387 */ /* 0x000fe80000100a00 */
[----:B------:R1:W-:Y:S04]  /*1e430*/  STL.64 [R1+0x168], R170 ;  /* 0x000168aa01007387 */ /* 0x0003e80000100a00 */
[----:B------:R-:W2:Y:S04]  /*1e440*/  LDL.LU R160, [R1+0x90] ;  /* 0x0000900001a07983 */ /* 0x000ea80000300800 */
[----:B------:R-:W2:Y:S04]  /*1e450*/  LDL.LU R161, [R1+0x94] ;  /* 0x0000940001a17983 */ /* 0x000ea80000300800 */
[----:B------:R-:W2:Y:S01]  /*1e460*/  LDL.LU R162, [R1+0x98] ;  /* 0x0000980001a27983 */ /* 0x000ea20000300800 */
[----:B-1----:R-:W-:Y:S03]  /*1e470*/  HMMA.1688.F32.TF32 R168, R104, R58, R240 ;  /* 0x0000003a68a8723c */ /* 0x002fe600000810f0 */
[----:B------:R-:W3:Y:S04]  /*1e480*/  LDL.LU R240, [R1+0x80] ;  /* 0x0000800001f07983 */ /* 0x000ee80000300800 */
[----:B------:R-:W3:Y:S04]  /*1e490*/  LDL.LU R241, [R1+0x84] ;  /* 0x0000840001f17983 */ /* 0x000ee80000300800 */
[----:B------:R-:W3:Y:S04]  /*1e4a0*/  LDL.LU R242, [R1+0x88] ;  /* 0x0000880001f27983 */ /* 0x000ee80000300800 */
[----:B------:R-:W3:Y:S01]  /*1e4b0*/  LDL.LU R243, [R1+0x8c] ;  /* 0x00008c0001f37983 */ /* 0x000ee20000300800 */
[C---:B------:R-:W-:Y:S08]  /*1e4c0*/  HMMA.1688.F32.TF32 R208, R228.reuse, R66, R208 ;  /* 0x00000042e4d0723c */ /* 0x040ff000000810d0 */
[C---:B------:R-:W-:Y:S08]  /*1e4d0*/  HMMA.1688.F32.TF32 R212, R228.reuse, R62, R212 ;  /* 0x0000003ee4d4723c */ /* 0x040ff000000810d4 */
[----:B------:R-:W-:Y:S01]  /*1e4e0*/  HMMA.1688.F32.TF32 R228, R228, R38, R220 ;  /* 0x00000026e4e4723c */ /* 0x000fe200000810dc */
[----:B------:R-:W4:Y:S04]  /*1e4f0*/  LDL.LU R220, [R1+0x70] ;  /* 0x0000700001dc7983 */ /* 0x000f280000300800 */
        /* <DEDUP_REMOVED lines=15> */
[----:B------:R-:W-:Y:S01]  /*1e5f0*/  HMMA.1688.F32.TF32 R164, R104, R54, R164 ;  /* 0x0000003668a4723c */ /* 0x000fe200000810a4 */
[----:B------:R-:W-:-:S02]  /*1e600*/  IMAD.MOV.U32 R195, RZ, RZ, R163 ;  /* 0x000000ffffc37224 */ /* 0x000fc400078e00a3 */
        /* <DEDUP_REMOVED lines=8> */
[----:B------:R-:W-:Y:S01]  /*1e690*/  IMAD.MOV.U32 R187, RZ, RZ, R165 ;  /* 0x000000ffffbb7224 */ /* 0x000fe200078e00a5 */
[----:B------:R-:W5:Y:S01]  /*1e6a0*/  LDL.LU R190, [R1+0x28] ;  /* 0x0000280001be7983 */ /* 0x000f620000300800 */
[----:B------:R-:W-:Y:S02]  /*1e6b0*/  IMAD.MOV.U32 R238, RZ, RZ, R166 ;  /* 0x000000ffffee7224 */ /* 0x000fe400078e00a6 */
[----:B------:R-:W-:Y:S01]  /*1e6c0*/  IMAD.MOV.U32 R239, RZ, RZ, R167 ;  /* 0x000000ffffef7224 */ /* 0x000fe200078e00a7 */
[----:B------:R-:W5:Y:S01]  /*1e6d0*/  LDL.LU R191, [R1+0x2c] ;  /* 0x00002c0001bf7983 */ /* 0x000f620000300800 */
[----:B------:R-:W-:Y:S01]  /*1e6e0*/  IMAD.MOV.U32 R252, RZ, RZ, R171 ;  /* 0x000000fffffc7224 */ /* 0x000fe200078e00ab */
[C---:B--2---:R-:W-:Y:S08]  /*1e6f0*/  HMMA.1688.F32.TF32 R164, R104.reuse, R66, R160 ;  /* 0x0000004268a4723c */ /* 0x044ff000000810a0 */
[----:B---3--:R-:W-:Y:S11]  /*1e700*/  HMMA.1688.F32.TF32 R240, R104, R62, R240 ;  /* 0x0000003e68f0723c */ /* 0x008ff600000810f0 */
[----:B------:R-:W-:Y:S05]  /*1e710*/  @!UPT UIADD3 URZ, URZ, URZ, URZ ;  /* 0x0000003f3f3ff290 */ /* 0x000fea000fffe03f */
[----:B------:R-:W-:Y:S02]  /*1e720*/  IMAD.MOV.U32 R171, RZ, RZ, R167 ;  /* 0x000000ffffab7224 */ /* 0x000fe400078e00a7 */
[----:B------:R-:W-:Y:S02]  /*1e730*/  IMAD.MOV.U32 R162, RZ, RZ, R165 ;  /* 0x000000ffffa27224 */ /* 0x000fe400078e00a5 */
[----:B------:R-:W-:-:S04]  /*1e740*/  IMAD.MOV.U32 R163, RZ, RZ, R166 ;  /* 0x000000ffffa37224 */ /* 0x000fc800078e00a6 */
[----:B------:R-:W-:Y:S02]  /*1e750*/  IMAD.MOV.U32 R167, RZ, RZ, R242 ;  /* 0x000000ffffa77224 */ /* 0x000fe400078e00f2 */
[----:B------:R-:W-:Y:S02]  /*1e760*/  IMAD.MOV.U32 R160, RZ, RZ, R243 ;  /* 0x000000ffffa07224 */ /* 0x000fe400078e00f3 */
[----:B------:R-:W-:Y:S01]  /*1e770*/  IMAD.MOV.U32 R165, RZ, RZ, R240 ;  /* 0x000000ffffa57224 */ /* 0x000fe200078e00f0 */
[----:B------:R-:W2:Y:S01]  /*1e780*/  LDL.LU.64 R242, [R1+0x1470] ;  /* 0x0014700001f27983 */ /* 0x000ea20000300a00 */
[----:B------:R-:W-:-:S03]  /*1e790*/  IMAD.MOV.U32 R166, RZ, RZ, R241 ;  /* 0x000000ffffa67224 */ /* 0x000fc600078e00f1 */
[----:B------:R-:W3:Y:S01]  /*1e7a0*/  LDL.LU.64 R240, [R1+0x1468] ;  /* 0x0014680001f07983 */ /* 0x000ee20000300a00 */
        /* <DEDUP_REMOVED lines=16> */
[----:B------:R-:W4:Y:S04]  /*1e8b0*/  LDL.LU R200, [R1+0x10] ;  /* 0x0000100001c87983 */ /* 0x000f280000300800 */
[----:B------:R-:W4:Y:S03]  /*1e8c0*/  LDL.LU R201, [R1+0x14] ;  /* 0x0000140001c97983 */ /* 0x000f260000300800 */
[----:B------:R-:W-:Y:S01]  /*1e8d0*/  HMMA.1688.F32.TF32 R108, R4, R54, R108 ;  /* 0x00000036046c723c */ /* 0x000fe2000008106c */
[----:B------:R-:W4:Y:S04]  /*1e8e0*/  LDL.LU R202, [R1+0x18] ;  /* 0x0000180001ca7983 */ /* 0x000f280000300800 */
[----:B------:R-:W4:Y:S11]  /*1e8f0*/  LDL.LU R203, [R1+0x1c] ;  /* 0x00001c0001cb7983 */ /* 0x000f360000300800 */
        /* <DEDUP_REMOVED lines=8> */
[----:B------:R-:W-:-:S02]  /*1e980*/  IMAD.MOV.U32 R236, RZ, RZ, R104 ;  /* 0x000000ffffec7224 */ /* 0x000fc400078e0068 */
[----:B------:R-:W-:Y:S02]  /*1e990*/  IMAD.MOV.U32 R237, RZ, RZ, R105 ;  /* 0x000000ffffed7224 */ /* 0x000fe400078e0069 */
[----:B------:R-:W-:-:S03]  /*1e9a0*/  IMAD.MOV.U32 R184, RZ, RZ, R106 ;  /* 0x000000ffffb87224 */ /* 0x000fc600078e006a */
[----:B------:R-:W-:Y:S01]  /*1e9b0*/  HMMA.1688.F32.TF32 R4, R8, R38, R156 ;  /* 0x000000260804723c */ /* 0x000fe2000008109c */
[----:B------:R-:W5:Y:S01]  /*1e9c0*/  LDL.LU R38, [R1+0x8] ;  /* 0x0000080001267983 */ /* 0x000f620000300800 */
[----:B------:R-:W-:-:S03]  /*1e9d0*/  IMAD.MOV.U32 R185, RZ, RZ, R107 ;  /* 0x000000ffffb97224 */ /* 0x000fc600078e006b */
[----:B------:R-:W5:Y:S03]  /*1e9e0*/  LDL.LU R39, [R1+0xc] ;  /* 0x00000c0001277983 */ /* 0x000f660000300800 */
[----:B------:R-:W-:Y:S07]  /*1e9f0*/  HMMA.1688.F32.TF32 R104, R244, R20, R188 ;  /* 0x00000014f468723c */ /* 0x000fee00000810bc */
[----:B------:R-:W-:-:S02]  /*1ea00*/  IMAD.MOV.U32 R188, RZ, RZ, R57 ;  /* 0x000000ffffbc7224 */ /* 0x000fc400078e0039 */
[----:B------:R-:W5:Y:S01]  /*1ea10*/  LDL.LU R57, [R1+0x1460] ;  /* 0x0014600001397983 */ /* 0x000f620000300800 */
[----:B------:R-:W-:Y:S02]  /*1ea20*/  IMAD.MOV.U32 R189, RZ, RZ, R56 ;  /* 0x000000ffffbd7224 */ /* 0x000fe400078e0038 */
[----:B------:R-:W-:Y:S01]  /*1ea30*/  IMAD.MOV.U32 R190, RZ, RZ, R53 ;  /* 0x000000ffffbe7224 */ /* 0x000fe200078e0035 */
[----:B------:R-:W5:Y:S01]  /*1ea40*/  LDL.LU R56, [R1+0x145c] ;  /* 0x00145c0001387983 */ /* 0x000f620000300800 */
[----:B------:R-:W-:Y:S01]  /*1ea50*/  IMAD.MOV.U32 R191, RZ, RZ, R52 ;  /* 0x000000ffffbf7224 */ /* 0x000fe200078e0034 */
[C---:B------:R-:W-:Y:S02]  /*1ea60*/  HMMA.1688.F32.TF32 R152, R8.reuse, R42, R152 ;  /* 0x0000002a0898723c */ /* 0x040fe40000081098 */
[----:B------:R-:W5:Y:S04]  /*1ea70*/  LDL.LU R53, [R1+0x1458] ;  /* 0x0014580001357983 */ /* 0x000f680000300800 */
[----:B------:R-:W5:Y:S02]  /*1ea80*/  LDL.LU R52, [R1+0x1454] ;  /* 0x0014540001347983 */ /* 0x000f640000300800 */
[C---:B------:R-:W-:Y:S02]  /*1ea90*/  HMMA.1688.F32.TF32 R132, R8.reuse, R46, R132 ;  /* 0x0000002e0884723c */ /* 0x040fe40000081084 */
[----:B------:R-:W5:Y:S04]  /*1eaa0*/  LDL.LU R42, [R1+0x138] ;  /* 0x00013800012a7983 */ /* 0x000f680000300800 */
[----:B------:R-:W5:Y:S02]  /*1eab0*/  LDL.LU R43, [R1+0x13c] ;  /* 0x00013c00012b7983 */ /* 0x000f640000300800 */
[----:B------:R-:W-:Y:S02]  /*1eac0*/  HMMA.1688.F32.TF32 R140, R8, R54, R140 ;  /* 0x00000036088c723c */ /* 0x000fe4000008108c */
[----:B------:R-:W5:Y:S01]  /*1ead0*/  LDL.LU R46, [R1+0xd8] ;  /* 0x0000d800012e7983 */ /* 0x000f620000300800 */
[----:B------:R-:W-:-:S05]  /*1eae0*/  IMAD.MOV.U32 R219, RZ, RZ, R168 ;  /* 0x000000ffffdb7224 */ /* 0x000fca00078e00a8 */
[----:B------:R-:W-:Y:S01]  /*1eaf0*/  HMMA.1688.F32.TF32 R136, R8, R58, R136 ;  /* 0x0000003a0888723c */ /* 0x000fe20000081088 */
[----:B------:R-:W-:Y:S02]  /*1eb00*/  IMAD.MOV.U32 R18, RZ, RZ, R169 ;  /* 0x000000ffff127224 */ /* 0x000fe400078e00a9 */
[----:B------:R-:W-:Y:S02]  /*1eb10*/  IMAD.MOV.U32 R168, RZ, RZ, R220 ;  /* 0x000000ffffa87224 */ /* 0x000fe400078e00dc */
[----:B------:R-:W-:-:S03]  /*1eb20*/  IMAD.MOV.U32 R19, RZ, RZ, R170 ;  /* 0x000000ffff137224 */ /* 0x000fc600078e00aa */
[----:B------:R-:W-:Y:S01]  /*1eb30*/  HMMA.1688.F32.TF32 R128, R8, R50, R128 ;  /* 0x000000320880723c */ /* 0x000fe20000081080 */
[----:B------:R-:W-:Y:S02]  /*1eb40*/  IMAD.MOV.U32 R169, RZ, RZ, R221 ;  /* 0x000000ffffa97224 */ /* 0x000fe400078e00dd */
[----:B------:R-:W-:Y:S02]  /*1eb50*/  IMAD.MOV.U32 R220, RZ, RZ, R249 ;  /* 0x000000ffffdc7224 */ /* 0x000fe400078e00f9 */
[----:B------:R-:W-:Y:S02]  /*1eb60*/  IMAD.MOV.U32 R170, RZ, RZ, R222 ;  /* 0x000000ffffaa7224 */ /* 0x000fe400078e00de */
[----:B------:R-:W-:Y:S02]  /*1eb70*/  IMAD.MOV.U32 R51, RZ, RZ, R248 ;  /* 0x000000ffff337224 */ /* 0x000fe400078e00f8 */
[----:B------:R-:W-:Y:S02]  /*1eb80*/  IMAD.MOV.U32 R221, RZ, RZ, R250 ;  /* 0x000000ffffdd7224 */ /* 0x000fe400078e00fa */
[----:B------:R-:W-:-:S02]  /*1eb90*/  IMAD.MOV.U32 R222, RZ, RZ, R251 ;  /* 0x000000ffffde7224 */ /* 0x000fc400078e00fb */
[----:B--2---:R-:W-:Y:S02]  /*1eba0*/  IMAD.MOV.U32 R59, RZ, RZ, R242 ;  /* 0x000000ffff3b7224 */ /* 0x004fe400078e00f2 */
[----:B---3--:R-:W-:Y:S02]  /*1ebb0*/  IMAD.MOV.U32 R47, RZ, RZ, R240 ;  /* 0x000000ffff2f7224 */ /* 0x008fe400078e00f0 */
[----:B------:R-:W2:Y:S01]  /*1ebc0*/  LDL.LU R240, [R1+0x1450] ;  /* 0x0014500001f07983 */ /* 0x000ea20000300800 */
[----:B------:R-:W-:-:S03]  /*1ebd0*/  IMAD.MOV.U32 R58, RZ, RZ, R241 ;  /* 0x000000ffff3a7224 */ /* 0x000fc600078e00f1 */
[----:B------:R-:W3:Y:S01]  /*1ebe0*/  LDL.LU R54, [R1+0xf8] ;  /* 0x0000f80001367983 */ /* 0x000ee20000300800 */
[----:B------:R-:W-:-:S03]  /*1ebf0*/  IMAD.MOV.U32 R50, RZ, RZ, R243 ;  /* 0x000000ffff327224 */ /* 0x000fc600078e00f3 */
[----:B------:R-:W3:Y:S04]  /*1ec00*/  LDL.LU R55, [R1+0xfc] ;  /* 0x0000fc0001377983 */ /* 0x000ee80000300800 */
[----:B------:R-:W2:Y:S04]  /*1ec10*/  LDL.LU R241, [R1+0x144c] ;  /* 0x00144c0001f17983 */ /* 0x000ea80000300800 */
[----:B------:R-:W2:Y:S04]  /*1ec20*/  LDL.LU R242, [R1+0x1448] ;  /* 0x0014480001f27983 */ /* 0x000ea80000300800 */
[----:B------:R-:W2:Y:S04]  /*1ec30*/  LDL.LU R243, [R1+0x1444] ;  /* 0x0014440001f37983 */ /* 0x000ea80000300800 */
[----:B------:R-:W2:Y:S04]  /*1ec40*/  LDL.LU R248, [R1+0x1440] ;  /* 0x0014400001f87983 */ /* 0x000ea80000300800 */
[----:B------:R-:W2:Y:S04]  /*1ec50*/  LDL.LU R249, [R1+0x143c] ;  /* 0x00143c0001f97983 */ /* 0x000ea80000300800 */
[----:B------:R-:W2:Y:S04]  /*1ec60*/  LDL.LU R250, [R1+0x1438] ;  /* 0x0014380001fa7983 */ /* 0x000ea80000300800 */
[----:B------:R-:W2:Y:S01]  /*1ec70*/  LDL.LU R251, [R1+0x1434] ;  /* 0x0014340001fb7983 */ /* 0x000ea20000300800 */
[----:B------:R-:W-:Y:S01]  /*1ec80*/  HMMA.1688.F32.TF32 R144, R8, R66, R144 ;  /* 0x000000420890723c */ /* 0x000fe20000081090 */
[----:B------:R-:W-:-:S02]  /*1ec90*/  IMAD.MOV.U32 R159, RZ, RZ, R4 ;  /* 0x000000ffff9f7224 */ /* 0x000fc400078e0004 */
[----:B------:R-:W-:Y:S02]  /*1eca0*/  IMAD.MOV.U32 R158, RZ, RZ, R5 ;  /* 0x000000ffff9e7224 */ /* 0x000fe400078e0005 */
[----:B------:R-:W-:-:S03]  /*1ecb0*/  IMAD.MOV.U32 R157, RZ, RZ, R6 ;  /* 0x000000ffff9d7224 */ /* 0x000fc600078e0006 */
[----:B------:R-:W-:Y:S01]  /*1ecc0*/  HMMA.1688.F32.TF32 R148, R8, R62, R148 ;  /* 0x0000003e0894723c */ /* 0x000fe20000081094 */
[----:B------:R-:W1:Y:S01]  /*1ecd0*/  LDSM.16.M88.4 R8, [R99+0x58080] ;  /* 0x058080006308783b */ /* 0x000e620000000200 */
[----:B------:R-:W-:-:S03]  /*1ece0*/  IMAD.MOV.U32 R156, RZ, RZ, R7 ;  /* 0x000000ffff9c7224 */ /* 0x000fc600078e0007 */
[----:B------:R-:W1:Y:S01]  /*1ecf0*/  LDSM.16.M88.4 R4, [R99+0x5c080] ;  /* 0x05c080006304783b */ /* 0x000e620000000200 */
[----:B------:R-:W-:Y:S02]  /*1ed00*/  IMAD.MOV.U32 R196, RZ, RZ, R104 ;  /* 0x000000ffffc47224 */ /* 0x000fe400078e0068 */
[----:B------:R-:W-:Y:S02]  /*1ed10*/  IMAD.MOV.U32 R197, RZ, RZ, R105 ;  /* 0x000000ffffc57224 */ /* 0x000fe400078e0069 */
[----:B------:R-:W-:Y:S02]  /*1ed20*/  IMAD.MOV.U32 R198, RZ, RZ, R106 ;  /* 0x000000ffffc67224 */ /* 0x000fe400078e006a */
[----:B------:R-:W-:Y:S02]  /*1ed30*/  IMAD.MOV.U32 R199, RZ, RZ, R107 ;  /* 0x000000ffffc77224 */ /* 0x000fe400078e006b */
[----:B------:R-:W-:Y:S01]  /*1ed40*/  IMAD.MOV.U32 R161, RZ, RZ, R164 ;  /* 0x000000ffffa17224 */ /* 0x000fe200078e00a4 */
[----:B------:R-:W-:Y:S01]  /*1ed50*/  HMMA.1688.F32.TF32 R48, R100, R32, R48 ;  /* 0x000000206430723c */ /* 0x000fe20000081030 */
[----:B------:R-:W-:Y:S01]  /*1ed60*/  IMAD.MOV.U32 R164, RZ, RZ, R223 ;  /* 0x000000ffffa47224 */ /* 0x000fe200078e00df */
[----:B------:R-:W1:Y:S01]  /*1ed70*/  LDS R99, [R3+0xd100] ;  /* 0x00d1000003637984 */ /* 0x000e620000000800 */
[----:B------:R-:W-:-:S05]  /*1ed80*/  IMAD.MOV.U32 R223, RZ, RZ, R0 ;  /* 0x000000ffffdf7224 */ /* 0x000fca00078e0000 */
[C---:B----4-:R-:W-:Y:S08]  /*1ed90*/  HMMA.1688.F32.TF32 R104, R244.reuse, R32, R200 ;  /* 0x00000020f468723c */ /* 0x050ff000000810c8 */
[----:B-----5:R-:W-:Y:S11]  /*1eda0*/  HMMA.1688.F32.TF32 R36, R244, R28, R36 ;  /* 0x0000001cf424723c */ /* 0x020ff60000081024 */
[----:B------:R-:W-:Y:S11]  /*1edb0*/  @!UPT UIADD3 URZ, URZ, URZ, URZ ;  /* 0x0000003f3f3ff290 */ /* 0x000ff6000fffe03f */
[----:B------:R-:W-:Y:S02]  /*1edc0*/  @!UPT UIADD3 URZ, URZ, URZ, URZ ;  /* 0x0000003f3f3ff290 */ /* 0x000fe4000fffe03f */
[----:B------:R-:W-:Y:S02]  /*1edd0*/  IMAD.MOV.U32 R15, RZ, RZ, R36 ;  /* 0x000000ffff0f7224 */ /* 0x000fe400078e0024 */
[----:B------:R-:W-:Y:S02]  /*1ede0*/  IMAD.MOV.U32 R26, RZ, RZ, R37 ;  /* 0x000000ffff1a7224 */ /* 0x000fe400078e0025 */
[----:B------:R-:W-:Y:S02]  /*1edf0*/  IMAD.MOV.U32 R27, RZ, RZ, R38 ;  /* 0x000000ffff1b7224 */ /* 0x000fe400078e0026 */
[----:B------:R-:W-:Y:S01]  /*1ee00*/  IMAD.MOV.U32 R0, RZ, RZ, R39 ;  /* 0x000000ffff007224 */ /* 0x000fe200078e0027 */
[----:B------:R-:W-:Y:S01]  /*1ee10*/  HMMA.1688.F32.TF32 R44, R100, R20, R44 ;  /* 0x00000014642c723c */ /* 0x000fe2000008102c */
[----:B------:R-:W-:Y:S02]  /*1ee20*/  IMAD.MOV.U32 R200, RZ, RZ, R104 ;  /* 0x000000ffffc87224 */ /* 0x000fe400078e0068 */
[----:B------:R-:W-:-:S02]  /*1ee30*/  IMAD.MOV.U32 R201, RZ, RZ, R105 ;  /* 0x000000ffffc97224 */ /* 0x000fc400078e0069 */
[----:B------:R-:W-:Y:S02]  /*1ee40*/  IMAD.MOV.U32 R104, RZ, RZ, R232 ;  /* 0x000000ffff687224 */ /* 0x000fe400078e00e8 */
[----:B------:R-:W-:Y:S02]  /*1ee50*/  IMAD.MOV.U32 R202, RZ, RZ, R106 ;  /* 0x000000ffffca7224 */ /* 0x000fe400078e006a */
[----:B------:R-:W-:Y:S02]  /*1ee60*/  IMAD.MOV.U32 R105, RZ, RZ, R233 ;  /* 0x000000ffff697224 */ /* 0x000fe400078e00e9 */
[----:B------:R-:W-:Y:S02]  /*1ee70*/  IMAD.MOV.U32 R203, RZ, RZ, R107 ;  /* 0x000000ffffcb7224 */ /* 0x000fe400078e006b */
[----:B------:R-:W-:Y:S02]  /*1ee80*/  IMAD.MOV.U32 R106, RZ, RZ, R234 ;  /* 0x000000ffff6a7224 */ /* 0x000fe400078e00ea */
[----:B------:R-:W-:Y:S01]  /*1ee90*/  IMAD.MOV.U32 R107, RZ, RZ, R235 ;  /* 0x000000ffff6b7224 */ /* 0x000fe200078e00eb */
[C---:B---3--:R-:W-:Y:S08]  /*1eea0*/  HMMA.1688.F32.TF32 R36, R100.reuse, R12, R52 ;  /* 0x0000000c6424723c */ /* 0x048ff00000081034 */
[----:B--2---:R-:W-:Y:S08]  /*1eeb0*/  HMMA.1688.F32.TF32 R240, R100, R16, R240 ;  /* 0x0000001064f0723c */ /* 0x004ff000000810f0 */
[C---:B-1----:R-:W-:Y:S08]  /*1eec0*/  HMMA.1688.F32.TF32 R248, R244.reuse, R8, R248 ;  /* 0x00000008f4f8723c */ /* 0x042ff000000810f8 */
        /* <DEDUP_REMOVED lines=19> */
[----:B------:R-:W2:Y:S04]  /*1f000*/  LDL.LU R232, [R1+0x1430] ;  /* 0x0014300001e87983 */ /* 0x000ea80000300800 */
        /* <DEDUP_REMOVED lines=122> */
[----:B------:R-:W1:Y:S04]  /*1f7b0*/  LDL.LU R180, [R1+0x13ec] ;  /* 0x0013ec0001b47983 */ /* 0x000e680000300800 */
        /* <DEDUP_REMOVED lines=10> */
[----:B------:R-:W4:Y:S04]  /*1f860*/  LDL.LU R168, [R1+0x13c0] ;  /* 0x0013c00001a87983 */ /* 0x000f280000300800 */
[----:B------:R-:W4:Y:S04]  /*1f870*/  LDL.LU R169, [R1+0x13bc] ;  /* 0x0013bc0001a97983 */ /* 0x000f280000300800 */
[----:B------:R-:W4:Y:S04]  /*1f880*/  LDL.LU R170, [R1+0x13b8] ;  /* 0x0013b80001aa7983 */ /* 0x000f280000300800 */
[----:B------:R-:W4:Y:S04]  /*1f890*/  LDL.LU R164, [R1+0x13b4] ;  /* 0x0013b40001a47983 */ /* 0x000f280000300800 */
[----:B------:R-:W4:Y:S04]  /*1f8a0*/  LDL.LU R165, [R1+0x13b0] ;  /* 0x0013b00001a57983 */ /* 0x000f280000300800 */
[----:B------:R-:W4:Y:S04]  /*1f8b0*/  LDL.LU R166, [R1+0x13ac] ;  /* 0x0013ac0001a67983 */ /* 0x000f280000300800 */
[----:B------:R-:W4:Y:S04]  /*1f8c0*/  LDL.LU R167, [R1+0x13a8] ;  /* 0x0013a80001a77983 */ /* 0x000f280000300800 */
[----:B------:R-:W5:Y:S01]  /*1f8d0*/  LDL.LU R160, [R1+0x13a4] ;  /* 0x0013a40001a07983 */ /* 0x000f620000300800 */
[----:B--2---:R-:W-:-:S03]  /*1f8e0*/  IMAD.MOV.U32 R60, RZ, RZ, R179 ;  /* 0x000000ffff3c7224 */ /* 0x004fc600078e00b3 */
[----:B------:R-:W5:Y:S01]  /*1f8f0*/  LDL.LU R161, [R1+0x13a0] ;  /* 0x0013a00001a17983 */ /* 0x000f620000300800 */
[----:B------:R-:W-:-:S03]  /*1f900*/  IMAD.MOV.U32 R61, RZ, RZ, R187 ;  /* 0x000000ffff3d7224 */ /* 0x000fc600078e00bb */
[----:B------:R-:W5:Y:S04]  /*1f910*/  LDL.LU R162, [R1+0x139c] ;  /* 0x00139c0001a27983 */ /* 0x000f680000300800 */
[----:B------:R-:W5:Y:S04]  /*1f920*/  LDL.LU R163, [R1+0x1398] ;  /* 0x0013980001a37983 */ /* 0x000f680000300800 */
[----:B------:R-:W2:Y:S04]  /*1f930*/  LDL.LU R171, [R1+0x1394] ;  /* 0x0013940001ab7983 */ /* 0x000ea80000300800 */
[----:B------:R-:W2:Y:S04]  /*1f940*/  LDL.LU R179, [R1+0x1390] ;  /* 0x0013900001b37983 */ /* 0x000ea80000300800 */
[----:B------:R-:W2:Y:S01]  /*1f950*/  LDL.LU R187, [R1+0x138c] ;  /* 0x00138c0001bb7983 */ /* 0x000ea20000300800 */
[----:B------:R-:W-:-:S02]  /*1f960*/  IMAD.MOV.U32 R62, RZ, RZ, R238 ;  /* 0x000000ffff3e7224 */ /* 0x000fc400078e00ee */
[----:B------:R-:W-:Y:S01]  /*1f970*/  IMAD.MOV.U32 R63, RZ, RZ, R239 ;  /* 0x000000ffff3f7224 */ /* 0x000fe200078e00ef */
[----:B------:R-:W2:Y:S04]  /*1f980*/  LDL.LU R238, [R1+0x1388] ;  /* 0x0013880001ee7983 */ /* 0x000ea80000300800 */
[----:B------:R-:W2:Y:S01]  /*1f990*/  LDL.LU R239, [R1+0x1384] ;  /* 0x0013840001ef7983 */ /* 0x000ea20000300800 */
[C---:B-1----:R-:W-:Y:S08]  /*1f9a0*/  HMMA.1688.F32.TF32 R180, R188.reuse, R28, R180 ;  /* 0x0000001cbcb4723c */ /* 0x042ff000000810b4 */
[C---:B---3--:R-:W-:Y:S08]  /*1f9b0*/  HMMA.1688.F32.TF32 R172, R188.reuse, R20, R172 ;  /* 0x00000014bcac723c */ /* 0x048ff000000810ac */
[C---:B----4-:R-:W-:Y:S08]  /*1f9c0*/  HMMA.1688.F32.TF32 R164, R188.reuse, R12, R164 ;  /* 0x0000000cbca4723c */ /* 0x050ff000000810a4 */
[C---:B-----5:R-:W-:Y:S08]  /*1f9d0*/  HMMA.1688.F32.TF32 R160, R188.reuse, R16, R160 ;  /* 0x00000010bca0723c */ /* 0x060ff000000810a0 */
[C---:B--2---:R-:W-:Y:S08]  /*1f9e0*/  HMMA.1688.F32.TF32 R184, R188.reuse, R8, R184 ;  /* 0x00000008bcb8723c */ /* 0x044ff000000810b8 */
[C---:B------:R-:W-:Y:S08]  /*1f9f0*/  HMMA.1688.F32.TF32 R168, R188.reuse, R24, R168 ;  /* 0x00000018bca8723c */ /* 0x040ff000000810a8 */
[C---:B------:R-:W-:Y:S08]  /*1fa00*/  HMMA.1688.F32.TF32 R176, R188.reuse, R32, R176 ;  /* 0x00000020bcb0723c */ /* 0x040ff000000810b0 */
[----:B------:R-:W-:Y:S01]  /*1fa10*/  HMMA.1688.F32.TF32 R188, R188, R4, R236 ;  /* 0x00000004bcbc723c */ /* 0x000fe200000810ec */
        /* <DEDUP_REMOVED lines=11> */
[----:B------:R-:W2:Y:S04]  /*1fad0*/  LDL.LU R195, [R1+0x1374] ;  /* 0x0013740001c37983 */ /* 0x000ea80000300800 */
[----:B------:R1:W-:Y:S04]  /*1fae0*/  STL [R1+0x12a0], R188 ;  /* 0x0012a0bc01007387 */ /* 0x0003e80000100800 */
[----:B------:R3:W-:Y:S04]  /*1faf0*/  STL [R1+0x129c], R189 ;  /* 0x00129cbd01007387 */ /* 0x0007e80000100800 */
[----:B------:R4:W-:Y:S04]  /*1fb00*/  STL [R1+0x1298], R190 ;  /* 0x001298be01007387 */ /* 0x0009e80000100800 */
[----:B------:R5:W-:Y:S04]  /*1fb10*/  STL [R1+0x1284], R191 ;  /* 0x001284bf01007387 */ /* 0x000be80000100800 */
[----:B-1----:R-:W2:Y:S04]  /*1fb20*/  LDL.LU R188, [R1+0x160] ;  /* 0x0001600001bc7983 */ /* 0x002ea80000300800 */
[----:B---3--:R-:W3:Y:S04]  /*1fb30*/  LDL.LU R189, [R1+0x164] ;  /* 0x0001640001bd7983 */ /* 0x008ee80000300800 */
[----:B----4-:R-:W3:Y:S04]  /*1fb40*/  LDL.LU R190, [R1+0x168] ;  /* 0x0001680001be7983 */ /* 0x010ee80000300800 */
[----:B-----5:R-:W3:Y:S01]  /*1fb50*/  LDL.LU R191, [R1+0x16c] ;  /* 0x00016c0001bf7983 */ /* 0x020ee20000300800 */
[C---:B------:R-:W-:Y:S03]  /*1fb60*/  HMMA.1688.F32.TF32 R60, R224.reuse, R20, R60 ;  /* 0x00000014e03c723c */ /* 0x040fe6000008103c */
[----:B------:R-:W-:Y:S04]  /*1fb70*/  LDS R236, [R2+0xe100] ;  /* 0x00e1000002ec7984 */ /* 0x000fe80000000800 */
[----:B------:R-:W-:Y:S01]  /*1fb80*/  LDS R238, [R2+0xf100] ;  /* 0x00f1000002ee7984 */ /* 0x000fe20000000800 */
[C---:B------:R-:W-:Y:S03]  /*1fb90*/  HMMA.1688.F32.TF32 R56, R224.reuse, R32, R56 ;  /* 0x00000020e038723c */ /* 0x040fe60000081038 */
[----:B------:R-:W-:Y:S04]  /*1fba0*/  LDS R237, [R3+0xe100] ;  /* 0x00e1000003ed7984 */ /* 0x000fe80000000800 */
[----:B------:R-:W-:Y:S01]  /*1fbb0*/  LDS R239, [R3+0xf100] ;  /* 0x00f1000003ef7984 */ /* 0x000fe20000000800 */
[C---:B------:R-:W-:Y:S08]  /*1fbc0*/  HMMA.1688.F32.TF32 R52, R224.reuse, R28, R52 ;  /* 0x0000001ce034723c */ /* 0x040ff00000081034 */
[----:B------:R-:W-:Y:S08]  /*1fbd0*/  HMMA.1688.F32.TF32 R48, R224, R8, R48 ;  /* 0x00000008e030723c */ /* 0x000ff00000081030 */
[-C--:B--2---:R-:W-:Y:S08]  /*1fbe0*/  HMMA.1688.F32.TF32 R192, R220, R16.reuse, R192 ;  /* 0x00000010dcc0723c */ /* 0x084ff000000810c0 */
[----:B---3--:R-:W-:Y:S11]  /*1fbf0*/  HMMA.1688.F32.TF32 R188, R224, R16, R188 ;  /* 0x00000010e0bc723c */ /* 0x008ff600000810bc */
[----:B------:R-:W-:Y:S04]  /*1fc00*/  @!UPT UIADD3 URZ, URZ, URZ, URZ ;  /* 0x0000003f3f3ff290 */ /* 0x000fe8000fffe03f */
        /* <DEDUP_REMOVED lines=8> */
[----:B------:R-:W3:Y:S01]  /*1fc90*/  LDL.LU R18, [R1+0x136c] ;  /* 0x00136c0001127983 */ /* 0x000ee20000300800 */
[----:B-1----:R-:W-:-:S03]  /*1fca0*/  IMAD.MOV.U32 R195, RZ, RZ, R252 ;  /* 0x000000ffffc37224 */ /* 0x002fc600078e00fc */
[----:B------:R-:W3:Y:S01]  /*1fcb0*/  LDL.LU R19, [R1+0x1368] ;  /* 0x0013680001137983 */ /* 0x000ee20000300800 */
[----:B------:R-:W-:-:S03]  /*1fcc0*/  IMAD.MOV.U32 R252, RZ, RZ, R191 ;  /* 0x000000fffffc7224 */ /* 0x000fc600078e00bf */
[----:B------:R-:W-:Y:S01]  /*1fcd0*/  STL.64 [R1+0x160], R188 ;  /* 0x000160bc01007387 */ /* 0x000fe20000100a00 */
[C---:B------:R-:W-:Y:S03]  /*1fce0*/  HMMA.1688.F32.TF32 R192, R224.reuse, R24, R192 ;  /* 0x00000018e0c0723c */ /* 0x040fe600000810c0 */
[----:B------:R1:W-:Y:S05]  /*1fcf0*/  STL [R1+0x168], R190 ;  /* 0x000168be01007387 */ /* 0x0003ea0000100800 */
[C---:B-1----:R-:W-:Y:S08]  /*1fd00*/  HMMA.1688.F32.TF32 R188, R224.reuse, R12, R184 ;  /* 0x0000000ce0bc723c */ /* 0x042ff000000810b8 */
[----:B------:R-:W-:Y:S08]  /*1fd10*/  HMMA.1688.F32.TF32 R224, R224, R4, R44 ;  /* 0x00000004e0e0723c */ /* 0x000ff0000008102c */
[----:B------:R-:W-:-:S02]  /*1fd20*/  IMAD.MOV.U32 R184, RZ, RZ, R195 ;  /* 0x000000ffffb87224 */ /* 0x000fc400078e00c3 */
[----:B------:R-:W-:-:S06]  /*1fd30*/  IMAD.MOV.U32 R195, RZ, RZ, R63 ;  /* 0x000000ffffc37224 */ /* 0x000fcc00078e003f */
[----:B------:R-:W-:Y:S02]  /*1fd40*/  IMAD.MOV.U32 R187, RZ, RZ, R190 ;  /* 0x000000ffffbb7224 */ /* 0x000fe400078e00be */
[----:B------:R-:W-:Y:S02]  /*1fd50*/  IMAD.MOV.U32 R185, RZ, RZ, R188 ;  /* 0x000000ffffb97224 */ /* 0x000fe400078e00bc */
[----:B------:R-:W-:Y:S02]  /*1fd60*/  IMAD.MOV.U32 R186, RZ, RZ, R189 ;  /* 0x000000ffffba7224 */ /* 0x000fe400078e00bd */
[----:B------:R-:W-:Y:S02]  /*1fd70*/  IMAD.MOV.U32 R190, RZ, RZ, R194 ;  /* 0x000000ffffbe7224 */ /* 0x000fe400078e00c2 */
[----:B------:R-:W-:Y:S02]  /*1fd80*/  IMAD.MOV.U32 R188, RZ, RZ, R192 ;  /* 0x000000ffffbc7224 */ /* 0x000fe400078e00c0 */
[----:B------:R-:W-:-:S02]  /*1fd90*/  IMAD.MOV.U32 R189, RZ, RZ, R193 ;  /* 0x000000ffffbd7224 */ /* 0x000fc400078e00c1 */
[----:B------:R-:W-:Y:S02]  /*1fda0*/  IMAD.MOV.U32 R194, RZ, RZ, R62 ;  /* 0x000000ffffc27224 */ /* 0x000fe400078e003e */
[----:B------:R-:W-:Y:S01]  /*1fdb0*/  IMAD.MOV.U32 R192, RZ, RZ, R60 ;  /* 0x000000ffffc07224 */ /* 0x000fe200078e003c */
[----:B------:R-:W4:Y:S01]  /*1fdc0*/  LDL.LU.64 R62, [R1+0x1360] ;  /* 0x00136000013e7983 */ /* 0x000f220000300a00 */
[----:B------:R-:W-:-:S03]  /*1fdd0*/  IMAD.MOV.U32 R193, RZ, RZ, R61 ;  /* 0x000000ffffc17224 */ /* 0x000fc600078e003d */
[----:B------:R-:W4:Y:S04]  /*1fde0*/  LDL.LU.64 R60, [R1+0x1358] ;  /* 0x00135800013c7983 */ /* 0x000f280000300a00 */
[----:B------:R-:W-:Y:S04]  /*1fdf0*/  STL.64 [R1+0x90], R56 ;  /* 0x0000903801007387 */ /* 0x000fe80000100a00 */
[----:B------:R1:W-:Y:S04]  /*1fe00*/  STL.64 [R1+0x98], R58 ;  /* 0x0000983a01007387 */ /* 0x0003e80000100a00 */
[----:B-1----:R-:W5:Y:S04]  /*1fe10*/  LDL.LU.64 R58, [R1+0x1350] ;  /* 0x00135000013a7983 */ /* 0x002f680000300a00 */
[----:B------:R-:W5:Y:S04]  /*1fe20*/  LDL.LU.64 R56, [R1+0x1348] ;  /* 0x0013480001387983 */ /* 0x000f680000300a00 */
[----:B------:R-:W-:Y:S04]  /*1fe30*/  STL.64 [R1+0x80], R52 ;  /* 0x0000803401007387 */ /* 0x000fe80000100a00 */
[----:B------:R1:W-:Y:S04]  /*1fe40*/  STL.64 [R1+0x88], R54 ;  /* 0x0000883601007387 */ /* 0x0003e80000100a00 */
[----:B-1----:R-:W4:Y:S04]  /*1fe50*/  LDL.LU.64 R54, [R1+0x1340] ;  /* 0x0013400001367983 */ /* 0x002f280000300a00 */
[----:B------:R-:W4:Y:S04]  /*1fe60*/  LDL.LU.64 R52, [R1+0x1338] ;  /* 0x0013380001347983 */ /* 0x000f280000300a00 */
[----:B------:R-:W-:Y:S04]  /*1fe70*/  STL.64 [R1+0x70], R48 ;  /* 0x0000703001007387 */ /* 0x000fe80000100a00 */
[----:B------:R1:W-:Y:S04]  /*1fe80*/  STL.64 [R1+0x78], R50 ;  /* 0x0000783201007387 */ /* 0x0003e80000100a00 */
[----:B-1----:R-:W4:Y:S04]  /*1fe90*/  LDL.LU.64 R50, [R1+0x1330] ;  /* 0x0013300001327983 */ /* 0x002f280000300a00 */
[----:B------:R-:W4:Y:S04]  /*1fea0*/  LDL.LU.64 R48, [R1+0x1328] ;  /* 0x0013280001307983 */ /* 0x000f280000300a00 */
[----:B------:R-:W4:Y:S04]  /*1feb0*/  LDL.LU.64 R46, [R1+0x1320] ;  /* 0x00132000012e7983 */ /* 0x000f280000300a00 */
[----:B------:R-:W4:Y:S04]  /*1fec0*/  LDL.LU.64 R44, [R1+0x1318] ;  /* 0x00131800012c7983 */ /* 0x000f280000300a00 */
[----:B------:R1:W-:Y:S04]  /*1fed0*/  STL.64 [R1+0x60], R224 ;  /* 0x000060e001007387 */ /* 0x0003e80000100a00 */
[----:B------:R1:W-:Y:S02]  /*1fee0*/  STL.64 [R1+0x68], R226 ;  /* 0x000068e201007387 */ /* 0x0003e40000100a00 */
[----:B-1----:R-:W-:-:S02]  /*1fef0*/  IMAD.MOV.U32 R224, RZ, RZ, R15 ;  /* 0x000000ffffe07224 */ /* 0x002fc400078e000f */
[----:B------:R-:W4:Y:S01]  /*1ff00*/  LDL.LU R15, [R1+0x1310] ;  /* 0x00131000010f7983 */ /* 0x000f220000300800 */
        /* <DEDUP_REMOVED lines=9> */
[C---:B--2---:R-:W-:Y:S08]  /*1ffa0*/  HMMA.1688.F32.TF32 R216, R220.reuse, R8, R216 ;  /* 0x00000008dcd8723c */ /* 0x044ff000000810d8 */
[----:B------:R-:W-:Y:S01]  /*1ffb0*/  HMMA.1688.F32.TF32 R220, R220, R4, R228 ;  /* 0x00000004dcdc723c */ /* 0x000fe200000810e4 */
[----:B------:R-:W-:Y:S04]  /*1ffc0*/  LDS R228, [R2+0xe000] ;  /* 0x00e0000002e47984 */ /* 0x000fe80000000800 */
[----:B------:R-:W-:Y:S04]  /*1ffd0*/  LDS R230, [R2+0xf000] ;  /* 0x00f0000002e67984 */ /* 0x000fe80000000800 */
[----:B------:R-:W-:Y:S04]  /*1ffe0*/  LDS R229, [R3+0xe000] ;  /* 0x00e0000003e57984 */ /* 0x000fe80000000800 */
[----:B------:R-:W3:Y:S02]  /*1fff0*/  LDS R231, [R3+0xf000] ;  /* 0x00f0000003e77984 */ /* 0x000ee40000000800 */
[C---:B---3--:R-:W-:Y:S08]  /*20000*/  HMMA.1688.F32.TF32 R40, R228.reuse, R18, R40 ;  /* 0x00000012e428723c */ /* 0x048ff00000081028 */
[C---:B------:R-:W-:Y:S08]  /*20010*/  HMMA.1688.F32.TF32 R244, R228.reuse, R22, R244 ;  /* 0x00000016e4f4723c */ /* 0x040ff000000810f4 */
[C---:B------:R-:W-:Y:S07]  /*20020*/  HMMA.1688.F32.TF32 R248, R228.reuse, R34, R248 ;  /* 0x00000022e4f8723c */ /* 0x040fee00000810f8 */
[----:B------:R-:W-:Y:S04]  /*20030*/  STL.64 [R1+0x50], R40 ;  /* 0x0000502801007387 */ /* 0x000fe80000100a00 */
[----:B------:R1:W-:Y:S04]  /*20040*/  STL.64 [R1+0x58], R42 ;  /* 0x0000582a01007387 */ /* 0x0003e80000100a00 */
[----:B-1----:R-:W2:Y:S04]  /*20050*/  LDL.LU.64 R42, [R1+0x1300] ;  /* 0x00130000012a7983 */ /* 0x002ea80000300a00 */
[----:B------:R-:W2:Y:S01]  /*20060*/  LDL.LU.64 R40, [R1+0x12f8] ;  /* 0x0012f80001287983 */ /* 0x000ea20000300a00 */
[C---:B----4-:R-:W-:Y:S08]  /*20070*/  HMMA.1688.F32.TF32 R36, R228.reuse, R14, R36 ;  /* 0x0000000ee424723c */ /* 0x050ff00000081024 */
[----:B-----5:R-:W-:Y:S11]  /*20080*/  HMMA.1688.F32.TF32 R240, R228, R26, R240 ;  /* 0x0000001ae4f0723c */ /* 0x020ff600000810f0 */
        /* <DEDUP_REMOVED lines=18> */
[----:B------:R-:W-:Y:S11]  /*201b0*/  HMMA.1688.F32.TF32 R224, R228, R30, R224 ;  /* 0x0000001ee4e0723c */ /* 0x000ff600000810e0 */
[----:B------:R-:W-:Y:S11]  /*201c0*/  @!UPT UIADD3 URZ, URZ, URZ, URZ ;  /* 0x0000003f3f3ff290 */ /* 0x000ff6000fffe03f */
[----:B------:R-:W-:Y:S01]  /*201d0*/  @!UPT UIADD3 URZ, URZ, URZ, URZ ;  /* 0x0000003f3f3ff290 */ /* 0x000fe2000fffe03f */
[----:B------:R5:W-:Y:S01]  /*201e0*/  STL.64 [R1+0x8], R226 ;  /* 0x000008e201007387 */ /* 0x000be20000100a00 */
[----:B------:R-:W-:Y:S02]  /*201f0*/  IMAD.MOV.U32 R4, RZ, RZ, R224 ;  /* 0x000000ffff047224 */ /* 0x000fe400078e00e0 */
[----:B------:R-:W-:Y:S01]  /*20200*/  IMAD.MOV.U32 R5, RZ, RZ, R225 ;  /* 0x000000ffff057224 */ /* 0x000fe200078e00e1 */
[C---:B------:R-:W-:Y:S08]  /*20210*/  HMMA.1688.F32.TF32 R68, R236.reuse, R14, R68 ;  /* 0x0000000eec44723c */ /* 0x040ff00000081044 */
[C---:B------:R-:W-:Y:S08]  /*20220*/  HMMA.1688.F32.TF32 R72, R236.reuse, R26, R72 ;  /* 0x0000001aec48723c */ /* 0x040ff00000081048 */
[C---:B------:R-:W-:Y:S08]  /*20230*/  HMMA.1688.F32.TF32 R76, R236.reuse, R22, R76 ;  /* 0x00000016ec4c723c */ /* 0x040ff0000008104c */
[C---:B------:R-:W-:Y:S08]  /*20240*/  HMMA.1688.F32.TF32 R80, R236.reuse, R34, R80 ;  /* 0x00000022ec50723c */ /* 0x040ff00000081050 */
[C---:B------:R-:W-:Y:S08]  /*20250*/  HMMA.1688.F32.TF32 R84, R236.reuse, R30, R84 ;  /* 0x0000001eec54723c */ /* 0x040ff00000081054 */
[C---:B------:R-:W-:Y:S08]  /*20260*/  HMMA.1688.F32.TF32 R88, R236.reuse, R10, R88 ;  /* 0x0000000aec58723c */ /* 0x040ff00000081058 */
[----:B------:R-:W-:Y:S08]  /*20270*/  HMMA.1688.F32.TF32 R92, R236, R6, R92 ;  /* 0x00000006ec5c723c */ /* 0x000ff0000008105c */
        /* <DEDUP_REMOVED lines=10> */
[----:B------:R-:W-:-:S03]  /*20320*/  IMAD.MOV.U32 R9, RZ, RZ, R225 ;  /* 0x000000ffff097224 */ /* 0x000fc600078e00e1 */
[----:B------:R-:W-:Y:S04]  /*20330*/  LDS R229, [R3+0xe300] ;  /* 0x00e3000003e57984 */ /* 0x000fe80000000800 */
[----:B------:R-:W1:Y:S04]  /*20340*/  LDS R231, [R3+0xf300] ;  /* 0x00f3000003e77984 */ /* 0x000e680000000800 */
        /* <DEDUP_REMOVED lines=11> */
[----:B------:R2:W-:Y:S04]  /*20400*/  STL.64 [R1+0xf8], R38 ;  /* 0x0000f82601007387 */ /* 0x0005e80000100a00 */
[----:B------:R-:W-:Y:S04]  /*20410*/  LDS R245, [R3+0x10000] ;  /* 0x0100000003f57984 */ /* 0x000fe80000000800 */
[----:B------:R-:W-:Y:S01]  /*20420*/  LDS R247, [R3+0x11000] ;  /* 0x0110000003f77984 */ /* 0x000fe20000000800 */
[----:B--2---:R-:W-:Y:S03]  /*20430*/  HMMA.1688.F32.TF32 R36, R232, R26, R40 ;  /* 0x0000001ae824723c */ /* 0x004fe60000081028 */
[----:B------:R-:W-:Y:S04]  /*20440*/  STL [R1+0x1274], R21 ;  /* 0x0012741501007387 */ /* 0x000fe80000100800 */
[----:B------:R-:W-:Y:S01]  /*20450*/  LDS R40, [R2+0xe200] ;  /* 0x00e2000002287984 */ /* 0x000fe20000000800 */
[----:B------:R-:W-:Y:S03]  /*20460*/  HMMA.1688.F32.TF32 R224, R236, R18, R64 ;  /* 0x00000012ece0723c */ /* 0x000fe60000081040 */
[----:B------:R-:W-:Y:S04]  /*20470*/  LDS R42, [R2+0xf200] ;  /* 0x00f20000022a7984 */ /* 0x000fe80000000800 */
[----:B------:R-:W-:Y:S01]  /*20480*/  LDS R41, [R3+0xe200] ;  /* 0x00e2000003297984 */ /* 0x000fe20000000800 */
[----:B-1----:R-:W-:Y:S03]  /*20490*/  HMMA.1688.F32.TF32 R196, R228, R14, R196 ;  /* 0x0000000ee4c4723c */ /* 0x002fe600000810c4 */
[----:B------:R-:W-:Y:S05]  /*204a0*/  LDS R43, [R3+0xf200] ;  /* 0x00f20000032b7984 */ /* 0x000fea0000000800 */
[----:B------:R-:W-:-:S02]  /*204b0*/  IMAD.MOV.U32 R24, RZ, RZ, R36 ;  /* 0x000000ffff187224 */ /* 0x000fc400078e0024 */
[----:B------:R-:W-:Y:S02]  /*204c0*/  IMAD.MOV.U32 R25, RZ, RZ, R37 ;  /* 0x000000ffff197224 */ /* 0x000fe400078e0025 */
[----:B------:R-:W-:Y:S02]  /*204d0*/  IMAD.MOV.U32 R241, RZ, RZ, R38 ;  /* 0x000000fffff17224 */ /* 0x000fe400078e0026 */
[----:B------:R-:W-:Y:S01]  /*204e0*/  IMAD.MOV.U32 R242, RZ, RZ, R39 ;  /* 0x000000fffff27224 */ /* 0x000fe200078e0027 */
[----:B------:R-:W-:Y:S01]  /*204f0*/  STL [R1+0x1270], R20 ;  /* 0x0012701401007387 */ /* 0x000fe20000100800 */
[----:B------:R-:W-:Y:S03]  /*20500*/  HMMA.1688.F32.TF32 R36, R232, R22, R44 ;  /* 0x00000016e824723c */ /* 0x000fe6000008102c */
[----:B------:R-:W-:Y:S04]  /*20510*/  STL [R1+0x127c], R25 ;  /* 0x00127c1901007387 */ /* 0x000fe80000100800 */
[----:B------:R-:W-:Y:S04]  /*20520*/  STL [R1+0x1278], R24 ;  /* 0x0012781801007387 */ /* 0x000fe80000100800 */
[----:B------:R-:W-:Y:S04]  /*20530*/  LDS R236, [R2+0xe280] ;  /* 0x00e2800002ec7984 */ /* 0x000fe80000000800 */
[----:B------:R-:W-:Y:S04]  /*20540*/  LDS R238, [R2+0xf280] ;  /* 0x00f2800002ee7984 */ /* 0x000fe80000000800 */
[----:B------:R-:W-:Y:S04]  /*20550*/  LDS R237, [R3+0xe280] ;  /* 0x00e2800003ed7984 */ /* 0x000fe80000000800 */
[----:B------:R1:W-:Y:S01]  /*20560*/  STL [R1+0xd8], R38 ;  /* 0x0000d82601007387 */ /* 0x0003e20000100800 */
[----:B------:R-:W-:-:S02]  /*20570*/  IMAD.MOV.U32 R12, RZ, RZ, R36 ;  /* 0x000000ffff0c7224 */ /* 0x000fc400078e0024 */
[----:B------:R-:W-:Y:S01]  /*20580*/  IMAD.MOV.U32 R13, RZ, RZ, R37 ;  /* 0x000000ffff0d7224 */ /* 0x000fe200078e0025 */
[----:B------:R-:W2:Y:S01]  /*20590*/  LDS R239, [R3+0xf280] ;  /* 0x00f2800003ef7984 */ /* 0x000ea20000000800 */
        /* <DEDUP_REMOVED lines=8> */
[----:B------:R-:W-:Y:S08]  /*20620*/  HMMA.1688.F32.TF32 R36, R232, R30, R52 ;  /* 0x0000001ee824723c */ /* 0x000ff00000081034 */
[----:B--2---:R-:W-:Y:S11]  /*20630*/  HMMA.1688.F32.TF32 R160, R236, R18, R160 ;  /* 0x00000012eca0723c */ /* 0x004ff600000810a0 */
[----:B------:R-:W-:Y:S05]  /*20640*/  @!UPT UIADD3 URZ, URZ, URZ, URZ ;  /* 0x0000003f3f3ff290 */ /* 0x000fea000fffe03f */
[----:B------:R-:W-:Y:S02]  /*20650*/  IMAD.MOV.U32 R249, RZ, RZ, R36 ;  /* 0x000000fffff97224 */ /* 0x000fe400078e0024 */
[----:B------:R-:W-:Y:S02]  /*20660*/  IMAD.MOV.U32 R250, RZ, RZ, R37 ;  /* 0x000000fffffa7224 */ /* 0x000fe400078e0025 */
[----:B------:R-:W-:Y:S02]  /*20670*/  IMAD.MOV.U32 R251, RZ, RZ, R38 ;  /* 0x000000fffffb7224 */ /* 0x000fe400078e0026 */
[----:B------:R-:W-:Y:S02]  /*20680*/  IMAD.MOV.U32 R0, RZ, RZ, R39 ;  /* 0x000000ffff007224 */ /* 0x000fe400078e0027 */
[C---:B------:R-:W-:Y:S08]  /*20690*/  HMMA.1688.F32.TF32 R36, R232.reuse, R10, R56 ;  /* 0x0000000ae824723c */ /* 0x040ff00000081038 */
[----:B------:R-:W-:Y:S08]  /*206a0*/  HMMA.1688.F32.TF32 R232, R232, R6, R60 ;  /* 0x00000006e8e8723c */ /* 0x000ff0000008103c */
[C---:B------:R-:W-:Y:S08]  /*206b0*/  HMMA.1688.F32.TF32 R164, R236.reuse, R14, R164 ;  /* 0x0000000eeca4723c */ /* 0x040ff000000810a4 */
[C---:B------:R-:W-:Y:S08]  /*206c0*/  HMMA.1688.F32.TF32 R168, R236.reuse, R26, R168 ;  /* 0x0000001aeca8723c */ /* 0x040ff000000810a8 */
        /* <DEDUP_REMOVED lines=44> */
[----:B------:R-:W2:Y:S01]  /*20990*/  LDL.LU R195, [R1+0x12a4] ;  /* 0x0012a40001c37983 */ /* 0x000ea20000300800 */
[----:B------:R-:W-:-:S03]  /*209a0*/  IMAD.MOV.U32 R166, RZ, RZ, R190 ;  /* 0x000000ffffa67224 */ /* 0x000fc600078e00be */
[----:B------:R-:W3:Y:S01]  /*209b0*/  LDL.LU R188, [R1+0x12a0] ;  /* 0x0012a00001bc7983 */ /* 0x000ee20000300800 */
[----:B------:R-:W-:-:S03]  /*209c0*/  IMAD.MOV.U32 R167, RZ, RZ, R184 ;  /* 0x000000ffffa77224 */ /* 0x000fc600078e00b8 */
[----:B------:R-:W3:Y:S01]  /*209d0*/  LDL.LU R189, [R1+0x129c] ;  /* 0x00129c0001bd7983 */ /* 0x000ee20000300800 */
[----:B------:R-:W-:-:S03]  /*209e0*/  IMAD.MOV.U32 R160, RZ, RZ, R185 ;  /* 0x000000ffffa07224 */ /* 0x000fc600078e00b9 */
[----:B------:R-:W3:Y:S01]  /*209f0*/  LDL.LU R190, [R1+0x1298] ;  /* 0x0012980001be7983 */ /* 0x000ee20000300800 */
[----:B------:R-:W-:-:S03]  /*20a00*/  IMAD.MOV.U32 R161, RZ, RZ, R186 ;  /* 0x000000ffffa17224 */ /* 0x000fc600078e00ba */
[----:B------:R-:W4:Y:S01]  /*20a10*/  LDL.LU R184, [R1+0x1294] ;  /* 0x0012940001b87983 */ /* 0x000f220000300800 */
[----:B------:R-:W-:-:S03]  /*20a20*/  IMAD.MOV.U32 R162, RZ, RZ, R187 ;  /* 0x000000ffffa27224 */ /* 0x000fc600078e00bb */
[----:B------:R-:W4:Y:S01]  /*20a30*/  LDL.LU R185, [R1+0x1290] ;  /* 0x0012900001b97983 */ /* 0x000f220000300800 */
[----:B------:R-:W-:-:S03]  /*20a40*/  IMAD.MOV.U32 R163, RZ, RZ, R191 ;  /* 0x000000ffffa37224 */ /* 0x000fc600078e00bf */
[----:B------:R-:W4:Y:S04]  /*20a50*/  LDL.LU R186, [R1+0x128c] ;  /* 0x00128c0001ba7983 */ /* 0x000f280000300800 */
[----:B------:R-:W4:Y:S01]  /*20a60*/  LDL.LU R187, [R1+0x1288] ;  /* 0x0012880001bb7983 */ /* 0x000f220000300800 */
[----:B------:R-:W-:-:S03]  /*20a70*/  IMAD.MOV.U32 R171, RZ, RZ, R252 ;  /* 0x000000ffffab7224 */ /* 0x000fc600078e00fc */
[----:B------:R-:W3:Y:S04]  /*20a80*/  LDL.LU R191, [R1+0x1284] ;  /* 0x0012840001bf7983 */ /* 0x000ee80000300800 */
[----:B------:R-:W5:Y:S04]  /*20a90*/  LDL.LU R168, [R1+0x160] ;  /* 0x0001600001a87983 */ /* 0x000f680000300800 */
[----:B------:R-:W5:Y:S04]  /*20aa0*/  LDL.LU R169, [R1+0x164] ;  /* 0x0001640001a97983 */ /* 0x000f680000300800 */
[----:B------:R-:W5:Y:S04]  /*20ab0*/  LDL.LU R170, [R1+0x168] ;  /* 0x0001680001aa7983 */ /* 0x000f680000300800 */
[----:B------:R-:W5:Y:S01]  /*20ac0*/  LDL.LU R252, [R1+0x1280] ;  /* 0x0012800001fc7983 */ /* 0x000f620000300800 */
[----:B------:R-:W-:-:S02]  /*20ad0*/  IMAD.MOV.U32 R25, RZ, RZ, R36 ;  /* 0x000000ffff197224 */ /* 0x000fc400078e0024 */
[----:B------:R-:W-:Y:S01]  /*20ae0*/  IMAD.MOV.U32 R24, RZ, RZ, R37 ;  /* 0x000000ffff187224 */ /* 0x000fe200078e0025 */
[----:B------:R-:W-:Y:S01]  /*20af0*/  LDS R36, [R2+0xe180] ;  /* 0x00e1800002247984 */ /* 0x000fe20000000800 */
[----:B------:R-:W-:Y:S02]  /*20b00*/  IMAD.MOV.U32 R21, RZ, RZ, R38 ;  /* 0x000000ffff157224 */ /* 0x000fe400078e0026 */
[----:B------:R-:W-:Y:S01]  /*20b10*/  IMAD.MOV.U32 R20, RZ, RZ, R39 ;  /* 0x000000ffff147224 */ /* 0x000fe200078e0027 */
[----:B------:R-:W-:Y:S04]  /*20b20*/  LDS R38, [R2+0xf180] ;  /* 0x00f1800002267984 */ /* 0x000fe80000000800 */
[----:B------:R-:W-:Y:S04]  /*20b30*/  LDS R37, [R3+0xe180] ;  /* 0x00e1800003257984 */ /* 0x000fe80000000800 */
[----:B------:R-:W1:Y:S02]  /*20b40*/  LDS R39, [R3+0xf180] ;  /* 0x00f1800003277984 */ /* 0x000e640000000800 */
[----:B-1----:R-:W-:Y:S02]  /*20b50*/  HMMA.1688.F32.TF32 R44, R36, R18, R96 ;  /* 0x00000012242c723c */ /* 0x002fe40000081060 */
[----:B------:R-:W-:Y:S04]  /*20b60*/  LDS R96, [R2+0x10100] ;  /* 0x0101000002607984 */ /* 0x000fe80000000800 */
[----:B------:R-:W-:Y:S02]  /*20b70*/  LDS R98, [R2+0x11100] ;  /* 0x0111000002627984 */ /* 0x000fe40000000800 */
[----:B------:R-:W-:Y:S02]  /*20b80*/  HMMA.1688.F32.TF32 R200, R228, R26, R200 ;  /* 0x0000001ae4c8723c */ /* 0x000fe400000810c8 */
[----:B------:R-:W-:Y:S04]  /*20b90*/  LDS R97, [R3+0x10100] ;  /* 0x0101000003617984 */ /* 0x000fe80000000800 */
[----:B------:R-:W-:Y:S10]  /*20ba0*/  LDS R99, [R3+0x11100] ;  /* 0x0111000003637984 */ /* 0x000ff40000000800 */
[----:B------:R-:W-:-:S02]  /*20bb0*/  IMAD.MOV.U32 R33, RZ, RZ, R44 ;  /* 0x000000ffff217224 */ /* 0x000fc400078e002c */
[----:B------:R-:W-:Y:S02]  /*20bc0*/  IMAD.MOV.U32 R32, RZ, RZ, R45 ;  /* 0x000000ffff207224 */ /* 0x000fe400078e002d */
[----:B------:R-:W-:Y:S02]  /*20bd0*/  IMAD.MOV.U32 R29, RZ, RZ, R46 ;  /* 0x000000ffff1d7224 */ /* 0x000fe400078e002e */
[----:B------:R-:W-:Y:S02]  /*20be0*/  IMAD.MOV.U32 R28, RZ, RZ, R47 ;  /* 0x000000ffff1c7224 */ /* 0x000fe400078e002f */
[----:B------:R-:W-:Y:S01]  /*20bf0*/  HMMA.1688.F32.TF32 R44, R36, R14, R100 ;  /* 0x0000000e242c723c */ /* 0x000fe20000081064 */
[----:B------:R-:W-:Y:S04]  /*20c00*/  LDS R100, [R2+0x10080] ;  /* 0x0100800002647984 */ /* 0x000fe80000000800 */
[----:B------:R-:W-:Y:S03]  /*20c10*/  LDS R102, [R2+0x11080] ;  /* 0x0110800002667984 */ /* 0x000fe60000000800 */
[----:B------:R-:W-:Y:S01]  /*20c20*/  HMMA.1688.F32.TF32 R204, R228, R22, R204 ;  /* 0x00000016e4cc723c */ /* 0x000fe200000810cc */
[----:B------:R-:W-:Y:S04]  /*20c30*/  LDS R101, [R3+0x10080] ;  /* 0x0100800003657984 */ /* 0x000fe80000000800 */
[----:B------:R-:W-:Y:S11]  /*20c40*/  LDS R103, [R3+0x11080] ;  /* 0x0110800003677984 */ /* 0x000ff60000000800 */
[----:B------:R-:W-:-:S02]  /*20c50*/  IMAD.MOV.U32 R234, RZ, RZ, R44 ;  /* 0x000000ffffea7224 */ /* 0x000fc400078e002c */
[----:B------:R-:W-:Y:S02]  /*20c60*/  IMAD.MOV.U32 R235, RZ, RZ, R45 ;  /* 0x000000ffffeb7224 */ /* 0x000fe400078e002d */
[----:B------:R-:W-:Y:S02]  /*20c70*/  IMAD.MOV.U32 R227, RZ, RZ, R46 ;  /* 0x000000ffffe37224 */ /* 0x000fe400078e002e */
[----:B------:R-:W-:Y:S02]  /*20c80*/  IMAD.MOV.U32 R71, RZ, RZ, R47 ;  /* 0x000000ffff477224 */ /* 0x000fe400078e002f */
[----:B------:R-:W-:Y:S01]  /*20c90*/  HMMA.1688.F32.TF32 R44, R36, R26, R104 ;  /* 0x0000001a242c723c */ /* 0x000fe20000081068 */
[----:B------:R-:W-:Y:S04]  /*20ca0*/  LDS R104, [R2+0xe380] ;  /* 0x00e3800002687984 */ /* 0x000fe80000000800 */
[----:B------:R-:W-:Y:S04]  /*20cb0*/  LDS R106, [R2+0xf380] ;  /* 0x00f38000026a7984 */ /* 0x000fe80000000800 */
[----:B------:R-:W-:Y:S04]  /*20cc0*/  LDS R105, [R3+0xe380] ;  /* 0x00e3800003697984 */ /* 0x000fe80000000800 */
[----:B------:R-:W1:Y:S01]  /*20cd0*/  LDS R107, [R3+0xf380] ;  /* 0x00f38000036b7984 */ /* 0x000e620000000800 */
[----:B--2---:R-:W-:Y:S08]  /*20ce0*/  HMMA.1688.F32.TF32 R192, R228, R18, R192 ;  /* 0x00000012e4c0723c */ /* 0x004ff000000810c0 */
[C---:B----4-:R-:W-:Y:S08]  /*20cf0*/  HMMA.1688.F32.TF32 R184, R236.reuse, R10, R184 ;  /* 0x0000000aecb8723c */ /* 0x050ff000000810b8 */
[----:B---3--:R-:W-:Y:S01]  /*20d00*/  HMMA.1688.F32.TF32 R236, R236, R6, R188 ;  /* 0x00000006ecec723c */ /* 0x008fe200000810bc */
[----:B-----5:R-:W2:Y:S11]  /*20d10*/  LDSM.16.M88.4 R56, [R252+0x48100] ;  /* 0x04810000fc38783b */ /* 0x020eb60000000200 */
[----:B------:R-:W-:Y:S03]  /*20d20*/  @!UPT UIADD3 URZ, URZ, URZ, URZ ;  /* 0x0000003f3f3ff290 */ /* 0x000fe6000fffe03f */
[----:B------:R-:W-:Y:S01]  /*20d30*/  STL [R1+0x11dc], R184 ;  /* 0x0011dcb801007387 */ /* 0x000fe20000100800 */
[C---:B-1----:R-:W-:Y:S03]  /*20d40*/  HMMA.1688.F32.TF32 R172, R104.reuse, R18, R168 ;  /* 0x0000001268ac723c */ /* 0x042fe600000810a8 */
        /* <DEDUP_REMOVED lines=23> */
[----:B--2---:R-:W-:Y:S04]  /*20ec0*/  STL [R1+0x10ec], R58 ;  /* 0x0010ec3a01007387 */ /* 0x004fe80000100800 */
[----:B------:R-:W-:Y:S04]  /*20ed0*/  STL [R1+0x10e8], R59 ;  /* 0x0010e83b01007387 */ /* 0x000fe80000100800 */
[----:B------:R-:W-:Y:S04]  /*20ee0*/  STL [R1+0xf40], R252 ;  /* 0x000f40fc01007387 */ /* 0x000fe80000100800 */
[----:B------:R1:W-:Y:S04]  /*20ef0*/  STL.64 [R1+0x160], R172 ;  /* 0x000160ac01007387 */ /* 0x0003e80000100a00 */
[----:B------:R2:W-:Y:S04]  /*20f00*/  STL.64 [R1+0x168], R174 ;  /* 0x000168ae01007387 */ /* 0x0005e80000100a00 */
[----:B------:R-:W3:Y:S04]  /*20f10*/  LDSM.16.M88.4 R48, [R252+0x40100] ;  /* 0x04010000fc30783b */ /* 0x000ee80000000200 */
[----:B-1----:R-:W4:Y:S04]  /*20f20*/  LDL.LU R172, [R1+0x90] ;  /* 0x0000900001ac7983 */ /* 0x002f280000300800 */
[----:B------:R-:W4:Y:S04]  /*20f30*/  LDL.LU R173, [R1+0x94] ;  /* 0x0000940001ad7983 */ /* 0x000f280000300800 */
[----:B--2---:R-:W4:Y:S04]  /*20f40*/  LDL.LU R174, [R1+0x98] ;  /* 0x0000980001ae7983 */ /* 0x004f280000300800 */
[----:B------:R-:W4:Y:S01]  /*20f50*/  LDL.LU R175, [R1+0x9c] ;  /* 0x00009c0001af7983 */ /* 0x000f220000300800 */
[C---:B------:R-:W-:Y:S03]  /*20f60*/  HMMA.1688.F32.TF32 R176, R104.reuse, R26, R164 ;  /* 0x0000001a68b0723c */ /* 0x040fe600000810a4 */
[----:B------:R-:W-:Y:S04]  /*20f70*/  LDSM.16.M88.4 R52, [R252+0x4c100] ;  /* 0x04c10000fc34783b */ /* 0x000fe80000000200 */
[----:B------:R-:W-:Y:S01]  /*20f80*/  LDSM.16.M88.4 R60, [R252+0x54100] ;  /* 0x05410000fc3c783b */ /* 0x000fe20000000200 */
[C---:B------:R-:W-:Y:S03]  /*20f90*/  HMMA.1688.F32.TF32 R168, R104.reuse, R14, R160 ;  /* 0x0000000e68a8723c */ /* 0x040fe600000810a0 */
[----:B------:R-:W-:Y:S05]  /*20fa0*/  LDSM.16.M88.4 R64, [R252+0x50100] ;  /* 0x05010000fc40783b */ /* 0x000fea0000000200 */
[----:B------:R-:W-:Y:S08]  /*20fb0*/  HMMA.1688.F32.TF32 R180, R104, R22, R180 ;  /* 0x0000001668b4723c */ /* 0x000ff000000810b4 */
[----:B------:R-:W-:-:S02]  /*20fc0*/  IMAD.MOV.U32 R165, RZ, RZ, R176 ;  /* 0x000000ffffa57224 */ /* 0x000fc400078e00b0 */
[----:B------:R-:W-:Y:S01]  /*20fd0*/  IMAD.MOV.U32 R166, RZ, RZ, R177 ;  /* 0x000000ffffa67224 */ /* 0x000fe200078e00b1 */
[----:B------:R-:W2:Y:S01]  /*20fe0*/  LDL.LU R176, [R1+0x80] ;  /* 0x0000800001b07983 */ /* 0x000ea20000300800 */
[----:B------:R-:W-:Y:S02]  /*20ff0*/  IMAD.MOV.U32 R167, RZ, RZ, R178 ;  /* 0x000000ffffa77224 */ /* 0x000fe400078e00b2 */
[----:B------:R-:W-:Y:S01]  /*21000*/  IMAD.MOV.U32 R160, RZ, RZ, R179 ;  /* 0x000000ffffa07224 */ /* 0x000fe200078e00b3 */
[----:B------:R-:W2:Y:S04]  /*21010*/  LDL.LU R177, [R1+0x84] ;  /* 0x0000840001b17983 */ /* 0x000ea80000300800 */
[----:B------:R-:W2:Y:S04]  /*21020*/  LDL.LU R178, [R1+0x88] ;  /* 0x0000880001b27983 */ /* 0x000ea80000300800 */
[----:B------:R-:W2:Y:S01]  /*21030*/  LDL.LU R179, [R1+0x8c] ;  /* 0x00008c0001b37983 */ /* 0x000ea20000300800 */
[----:B------:R-:W-:-:S02]  /*21040*/  IMAD.MOV.U32 R161, RZ, RZ, R168 ;  /* 0x000000ffffa17224 */ /* 0x000fc400078e00a8 */
[----:B------:R-:W-:Y:S02]  /*21050*/  IMAD.MOV.U32 R162, RZ, RZ, R169 ;  /* 0x000000ffffa27224 */ /* 0x000fe400078e00a9 */
[----:B------:R-:W-:Y:S02]  /*21060*/  IMAD.MOV.U32 R168, RZ, RZ, R180 ;  /* 0x000000ffffa87224 */ /* 0x000fe400078e00b4 */
[----:B------:R-:W-:Y:S01]  /*21070*/  IMAD.MOV.U32 R163, RZ, RZ, R170 ;  /* 0x000000ffffa37224 */ /* 0x000fe200078e00aa */
[----:B------:R-:W5:Y:S01]  /*21080*/  LDL.LU R180, [R1+0x70] ;  /* 0x0000700001b47983 */ /* 0x000f620000300800 */
[----:B------:R-:W-:Y:S02]  /*21090*/  IMAD.MOV.U32 R169, RZ, RZ, R181 ;  /* 0x000000ffffa97224 */ /* 0x000fe400078e00b5 */
[----:B------:R-:W-:Y:S01]  /*210a0*/  IMAD.MOV.U32 R170, RZ, RZ, R182 ;  /* 0x000000ffffaa7224 */ /* 0x000fe200078e00b6 */
[----:B------:R-:W5:Y:S01]  /*210b0*/  LDL.LU R181, [R1+0x74] ;  /* 0x0000740001b57983 */ /* 0x000f620000300800 */
[----:B------:R-:W-:-:S03]  /*210c0*/  IMAD.MOV.U32 R164, RZ, RZ, R183 ;  /* 0x000000ffffa47224 */ /* 0x000fc600078e00b7 */
[----:B------:R-:W5:Y:S04]  /*210d0*/  LDL.LU R182, [R1+0x78] ;  /* 0x0000780001b67983 */ /* 0x000f680000300800 */
[----:B------:R-:W5:Y:S04]  /*210e0*/  LDL.LU R183, [R1+0x7c] ;  /* 0x00007c0001b77983 */ /* 0x000f680000300800 */
        /* <DEDUP_REMOVED lines=15> */
[----:B------:R-:W3:Y:S01]  /*211e0*/  LDL.LU R199, [R1+0x3c] ;  /* 0x00003c0001c77983 */ /* 0x000ee20000300800 */
[C---:B----4-:R-:W-:Y:S11]  /*211f0*/  HMMA.1688.F32.TF32 R188, R104.reuse, R34, R172 ;  /* 0x0000002268bc723c */ /* 0x050ff600000810ac */
[----:B------:R-:W-:Y:S11]  /*21200*/  @!UPT UIADD3 URZ, URZ, URZ, URZ ;  /* 0x0000003f3f3ff290 */ /* 0x000ff6000fffe03f */
[----:B------:R-:W-:Y:S02]  /*21210*/  @!UPT UIADD3 URZ, URZ, URZ, URZ ;  /* 0x0000003f3f3ff290 */ /* 0x000fe4000fffe03f */
[----:B------:R-:W-:Y:S02]  /*21220*/  IMAD.MOV.U32 R172, RZ, RZ, R188 ;  /* 0x000000ffffac7224 */ /* 0x000fe400078e00bc */
[----:B------:R-:W-:Y:S01]  /*21230*/  IMAD.MOV.U32 R173, RZ, RZ, R189 ;  /* 0x000000ffffad7224 */ /* 0x000fe200078e00bd */
[----:B------:R-:W4:Y:S01]  /*21240*/  LDL.LU R188, [R1+0x20] ;  /* 0x0000200001bc7983 */ /* 0x000f220000300800 */
[----:B------:R-:W-:Y:S02]  /*21250*/  IMAD.MOV.U32 R174, RZ, RZ, R190 ;  /* 0x000000ffffae7224 */ /* 0x000fe400078e00be */
[----:B------:R-:W-:Y:S01]  /*21260*/  IMAD.MOV.U32 R175, RZ, RZ, R191 ;  /* 0x000000ffffaf7224 */ /* 0x000fe200078e00bf */
[----:B------:R-:W4:Y:S04]  /*21270*/  LDL.LU R189, [R1+0x24] ;  /* 0x0000240001bd7983 */ /* 0x000f280000300800 */
[----:B------:R-:W4:Y:S04]  /*21280*/  LDL.LU R190, [R1+0x28] ;  /* 0x0000280001be7983 */ /* 0x000f280000300800 */
[----:B------:R-:W4:Y:S01]  /*21290*/  LDL.LU R191, [R1+0x2c] ;  /* 0x00002c0001bf7983 */ /* 0x000f220000300800 */
[----:B--2---:R-:W-:Y:S01]  /*212a0*/  HMMA.1688.F32.TF32 R200, R104, R30, R176 ;  /* 0x0000001e68c8723c */ /* 0x004fe200000810b0 */
[----:B------:R-:W-:-:S02]  /*212b0*/  IMAD.MOV.U32 R225, RZ, RZ, R44 ;  /* 0x000000ffffe17224 */ /* 0x000fc400078e002c */
[----:B------:R-:W-:Y:S01]  /*212c0*/  IMAD.MOV.U32 R226, RZ, RZ, R45 ;  /* 0x000000ffffe27224 */ /* 0x000fe200078e002d */
[----:B------:R-:W2:Y:S01]  /*212d0*/  LDL.LU R204, [R1+0x10] ;  /* 0x0000100001cc7983 */ /* 0x000ea20000300800 */
[----:B------:R-:W-:Y:S02]  /*212e0*/  IMAD.MOV.U32 R232, RZ, RZ, R46 ;  /* 0x000000ffffe87224 */ /* 0x000fe400078e002e */
        /* <DEDUP_REMOVED lines=9> */
[C---:B-----5:R-:W-:Y:S08]  /*21380*/  HMMA.1688.F32.TF32 R200, R104.reuse, R10, R180 ;  /* 0x0000000a68c8723c */ /* 0x060ff000000810b4 */
[----:B---3--:R-:W-:Y:S01]  /*21390*/  HMMA.1688.F32.TF32 R104, R104, R6, R184 ;  /* 0x000000066868723c */ /* 0x008fe200000810b8 */
[----:B------:R-:W-:-:S02]  /*213a0*/  IMAD.MOV.U32 R127, RZ, RZ, R44 ;  /* 0x000000ffff7f7224 */ /* 0x000fc400078e002c */
[----:B------:R-:W-:Y:S02]  /*213b0*/  IMAD.MOV.U32 R126, RZ, RZ, R45 ;  /* 0x000000ffff7e7224 */ /* 0x000fe400078e002d */
[----:B------:R-:W-:Y:S02]  /*213c0*/  IMAD.MOV.U32 R125, RZ, RZ, R46 ;  /* 0x000000ffff7d7224 */ /* 0x000fe400078e002e */
[----:B------:R-:W-:Y:S02]  /*213d0*/  IMAD.MOV.U32 R124, RZ, RZ, R47 ;  /* 0x000000ffff7c7224 */ /* 0x000fe400078e002f */
[----:B------:R-:W1:Y:S11]  /*213e0*/  LDSM.16.M88.4 R44, [R252+0x44100] ;  /* 0x04410000fc2c783b */ /* 0x000e760000000200 */
[----:B------:R-:W-:Y:S04]  /*213f0*/  @!UPT UIADD3 URZ, URZ, URZ, URZ ;  /* 0x0000003f3f3ff290 */ /* 0x000fe8000fffe03f */
        /* <DEDUP_REMOVED lines=26> */
[----:B------:R-:W-:-:S07]  /*215a0*/  IMAD.MOV.U32 R199, RZ, RZ, R107 ;  /* 0x000000ffffc77224 */ /* 0x000fce00078e006b */
[C---:B------:R-:W-:Y:S08]  /*215b0*/  HMMA.1688.F32.TF32 R208, R228.reuse, R34, R208 ;  /* 0x00000022e4d0723c */ /* 0x040ff000000810d0 */
[C---:B------:R-:W-:Y:S08]  /*215c0*/  HMMA.1688.F32.TF32 R212, R228.reuse, R30, R212 ;  /* 0x0000001ee4d4723c */ /* 0x040ff000000810d4 */
[----:B------:R-:W-:Y:S08]  /*215d0*/  HMMA.1688.F32.TF32 R216, R228, R10, R216 ;  /* 0x0000000ae4d8723c */ /* 0x000ff000000810d8 */
[-C--:B------:R-:W-:Y:S08]  /*215e0*/  HMMA.1688.F32.TF32 R36, R40, R6.reuse, R156 ;  /* 0x000000062824723c */ /* 0x080ff0000008109c */
[----:B------:R-:W-:Y:S01]  /*215f0*/  HMMA.1688.F32.TF32 R228, R228, R6, R220 ;  /* 0x00000006e4e4723c */ /* 0x000fe200000810dc */
[----:B------:R-:W3:Y:S04]  /*21600*/  LDL.LU R6, [R1+0x8] ;  /* 0x0000080001067983 */ /* 0x000ee80000300800 */
[----:B------:R-:W3:Y:S03]  /*21610*/  LDL.LU R7, [R1+0xc] ;  /* 0x00000c0001077983 */ /* 0x000ee60000300800 */
[C---:B------:R-:W-:Y:S08]  /*21620*/  HMMA.1688.F32.TF32 R152, R40.reuse, R10, R152 ;  /* 0x0000000a2898723c */ /* 0x040ff00000081098 */
[C---:B------:R-:W-:Y:S07]  /*21630*/  HMMA.1688.F32.TF32 R132, R40.reuse, R14, R132 ;  /* 0x0000000e2884723c */ /* 0x040fee0000081084 */
[----:B------:R-:W-:Y:S01]  /*21640*/  IMAD.MOV.U32 R15, RZ, RZ, R240 ;  /* 0x000000ffff0f7224 */ /* 0x000fe200078e00f0 */
[----:B------:R-:W-:Y:S01]  /*21650*/  HMMA.1688.F32.TF32 R140, R40, R22, R140 ;  /* 0x00000016288c723c */ /* 0x000fe2000008108c */
[----:B------:R-:W-:-:S07]  /*21660*/  IMAD.MOV.U32 R220, RZ, RZ, R249 ;  /* 0x000000ffffdc7224 */ /* 0x000fce00078e00f9 */
[----:B------:R-:W-:Y:S01]  /*21670*/  HMMA.1688.F32.TF32 R136, R40, R26, R136 ;  /* 0x0000001a2888723c */ /* 0x000fe20000081088 */
[----:B------:R-:W-:-:S06]  /*21680*/  IMAD.MOV.U32 R221, RZ, RZ, R250 ;  /* 0x000000ffffdd7224 */ /* 0x000fcc00078e00fa */
[----:B------:R-:W-:Y:S01]  /*21690*/  IMAD.MOV.U32 R26, RZ, RZ, R241 ;  /* 0x000000ffff1a7224 */ /* 0x000fe200078e00f1 */
[----:B------:R-:W-:Y:S01]  /*216a0*/  HMMA.1688.F32.TF32 R128, R40, R18, R128 ;  /* 0x000000122880723c */ /* 0x000fe20000081080 */
[----:B------:R-:W-:Y:S02]  /*216b0*/  IMAD.MOV.U32 R27, RZ, RZ, R242 ;  /* 0x000000ffff1b7224 */ /* 0x000fe400078e00f2 */
[----:B------:R-:W-:-:S04]  /*216c0*/  IMAD.MOV.U32 R222, RZ, RZ, R251 ;  /* 0x000000ffffde7224 */ /* 0x000fc800078e00fb */
[----:B------:R-:W-:Y:S02]  /*216d0*/  IMAD.MOV.U32 R18, RZ, RZ, R243 ;  /* 0x000000ffff127224 */ /* 0x000fe400078e00f3 */
[----:B------:R-:W-:Y:S01]  /*216e0*/  IMAD.MOV.U32 R19, RZ, RZ, R248 ;  /* 0x000000ffff137224 */ /* 0x000fe200078e00f8 */
[----:B----4-:R-:W-:Y:S07]  /*216f0*/  HMMA.1688.F32.TF32 R104, R244, R52, R188 ;  /* 0x00000034f468723c */ /* 0x010fee00000810bc */
[----:B------:R-:W-:-:S02]  /*21700*/  IMAD.MOV.U32 R188, RZ, RZ, R25 ;  /* 0x000000ffffbc7224 */ /* 0x000fc400078e0019 */
[----:B------:R-:W4:Y:S01]  /*21710*/  LDL.LU R25, [R1+0x127c] ;  /* 0x00127c0001197983 */ /* 0x000f220000300800 */
[----:B------:R-:W-:Y:S02]  /*21720*/  IMAD.MOV.U32 R189, RZ, RZ, R24 ;  /* 0x000000ffffbd7224 */ /* 0x000fe400078e0018 */
[----:B------:R-:W-:Y:S01]  /*21730*/  IMAD.MOV.U32 R190, RZ, RZ, R21 ;  /* 0x000000ffffbe7224 */ /* 0x000fe200078e0015 */
[----:B------:R-:W4:Y:S01]  /*21740*/  LDL.LU R24, [R1+0x1278] ;  /* 0x0012780001187983 */ /* 0x000f220000300800 */
[----:B------:R-:W-:-:S03]  /*21750*/  IMAD.MOV.U32 R191, RZ, RZ, R20 ;  /* 0x000000ffffbf7224 */ /* 0x000fc600078e0014 */
[----:B------:R-:W5:Y:S04]  /*21760*/  LDL.LU R21, [R1+0x1274] ;  /* 0x0012740001157983 */ /* 0x000f680000300800 */
[----:B------:R-:W5:Y:S04]  /*21770*/  LDL.LU R20, [R1+0x1270] ;  /* 0x0012700001147983 */ /* 0x000f680000300800 */
        /* <DEDUP_REMOVED lines=15> */
[----:B------:R-:W-:Y:S02]  /*21870*/  IMAD.MOV.U32 R158, RZ, RZ, R37 ;  /* 0x000000ffff9e7224 */ /* 0x000fe400078e0025 */
[----:B------:R-:W-:-:S03]  /*21880*/  IMAD.MOV.U32 R157, RZ, RZ, R38 ;  /* 0x000000ffff9d7224 */ /* 0x000fc600078e0026 */
[----:B------:R-:W-:Y:S01]  /*21890*/  HMMA.1688.F32.TF32 R148, R40, R30, R148 ;  /* 0x0000001e2894723c */ /* 0x000fe20000081094 */
[----:B------:R-:W1:Y:S01]  /*218a0*/  LDSM.16.M88.4 R40, [R252+0x58100] ;  /* 0x05810000fc28783b */ /* 0x000e620000000200 */
[----:B------:R-:W-:-:S03]  /*218b0*/  IMAD.MOV.U32 R156, RZ, RZ, R39 ;  /* 0x000000ffff9c7224 */ /* 0x000fc600078e0027 */
[----:B------:R1:W1:Y:S01]  /*218c0*/  LDSM.16.M88.4 R36, [R252+0x5c100] ;  /* 0x05c10000fc24783b */ /* 0x0002620000000200 */
        /* <DEDUP_REMOVED lines=8> */
[----:B--2---:R-:W-:Y:S01]  /*21950*/  HMMA.1688.F32.TF32 R104, R244, R64, R204 ;  /* 0x00000040f468723c */ /* 0x004fe200000810cc */
[----:B------:R-:W-:-:S07]  /*21960*/  IMAD.MOV.U32 R223, RZ, RZ, R0 ;  /* 0x000000ffffdf7224 */ /* 0x000fce00078e0000 */
[----:B------:R-:W-:Y:S11]  /*21970*/  HMMA.1688.F32.TF32 R16, R100, R64, R16 ;  /* 0x000000406410723c */ /* 0x000ff60000081010 */
[----:B------:R-:W-:Y:S05]  /*21980*/  @!UPT UIADD3 URZ, URZ, URZ, URZ ;  /* 0x0000003f3f3ff290 */ /* 0x000fea000fffe03f */
        /* <DEDUP_REMOVED lines=8> */
[----:B---3--:R-:W-:Y:S11]  /*21a10*/  HMMA.1688.F32.TF32 R4, R244, R60, R4 ;  /* 0x0000003cf404723c */ /* 0x008ff60000081004 */
[----:B------:R-:W-:Y:S11]  /*21a20*/  @!UPT UIADD3 URZ, URZ, URZ, URZ ;  /* 0x0000003f3f3ff290 */ /* 0x000ff6000fffe03f */
[----:B------:R-:W-:Y:S02]  /*21a30*/  @!UPT UIADD3 URZ, URZ, URZ, URZ ;  /* 0x0000003f3f3ff290 */ /* 0x000fe4000fffe03f */
[----:B------:R-:W-:Y:S02]  /*21a40*/  IMAD.MOV.U32 R58, RZ, RZ, R4 ;  /* 0x000000ffff3a7224 */ /* 0x000fe400078e0004 */
[----:B------:R-:W-:Y:S02]  /*21a50*/  IMAD.MOV.U32 R59, RZ, RZ, R5 ;  /* 0x000000ffff3b7224 */ /* 0x000fe400078e0005 */
[----:B-1----:R-:W-:Y:S02]  /*21a60*/  IMAD.MOV.U32 R252, RZ, RZ, R6 ;  /* 0x000000fffffc7224 */ /* 0x002fe400078e0006 */
[----:B------:R-:W-:Y:S01]  /*21a70*/  IMAD.MOV.U32 R0, RZ, RZ, R7 ;  /* 0x000000ffff007224 */ /* 0x000fe200078e0007 */
[C---:B----4-:R-:W-:Y:S08]  /*21a80*/  HMMA.1688.F32.TF32 R12, R100.reuse, R52, R12 ;  /* 0x00000034640c723c */ /* 0x050ff0000008100c */
        /* <DEDUP_REMOVED lines=11> */
[----:B------:R1:W-:Y:S04]  /*21b40*/  STL.64 [R1+0x10b8], R240 ;  /* 0x0010b8f001007387 */ /* 0x0003e80000100a00 */
[----:B------:R2:W-:Y:S04]  /*21b50*/  STL.64 [R1+0x10d0], R6 ;  /* 0x0010d00601007387 */ /* 0x0005e80000100a00 */
        /* <DEDUP_REMOVED lines=9> */
[----:B-1----:R-:W-:-:S03]  /*21bf0*/  IMAD.MOV.U32 R240, RZ, RZ, R234 ;  /* 0x000000fffff07224 */ /* 0x002fc600078e00ea */
[----:B------:R-:W4:Y:S01]  /*21c00*/  LDL.LU R225, [R1+0x124c] ;  /* 0x00124c0001e17983 */ /* 0x000f220000300800 */
[----:B------:R-:W-:-:S03]  /*21c10*/  IMAD.MOV.U32 R241, RZ, RZ, R235 ;  /* 0x000000fffff17224 */ /* 0x000fc600078e00eb */
[----:B------:R-:W4:Y:S04]  /*21c20*/  LDL.LU R226, [R1+0x1248] ;  /* 0x0012480001e27983 */ /* 0x000f280000300800 */
[----:B------:R-:W5:Y:S01]  /*21c30*/  LDL.LU R232, [R1+0x1244] ;  /* 0x0012440001e87983 */ /* 0x000f620000300800 */
[----:B------:R-:W-:-:S03]  /*21c40*/  IMAD.MOV.U32 R242, RZ, RZ, R227 ;  /* 0x000000fffff27224 */ /* 0x000fc600078e00e3 */
[----:B------:R-:W5:Y:S04]  /*21c50*/  LDL.LU R233, [R1+0x1240] ;  /* 0x0012400001e97983 */ /* 0x000f680000300800 */
[----:B------:R-:W5:Y:S01]  /*21c60*/  LDL.LU R234, [R1+0x123c] ;  /* 0x00123c0001ea7983 */ /* 0x000f620000300800 */
[----:B------:R-:W-:-:S03]  /*21c70*/  IMAD.MOV.U32 R243, RZ, RZ, R71 ;  /* 0x000000fffff37224 */ /* 0x000fc600078e0047 */
[----:B------:R-:W5:Y:S04]  /*21c80*/  LDL.LU R235, [R1+0x1238] ;  /* 0x0012380001eb7983 */ /* 0x000f680000300800 */
[----:B------:R-:W4:Y:S04]  /*21c90*/  LDL.LU R227, [R1+0x1234] ;  /* 0x0012340001e37983 */ /* 0x000f280000300800 */
[----:B------:R-:W4:Y:S01]  /*21ca0*/  LDL.LU R71, [R1+0x1230] ;  /* 0x0012300001477983 */ /* 0x000f220000300800 */
[----:B------:R-:W-:Y:S02]  /*21cb0*/  IMAD.MOV.U32 R248, RZ, RZ, R159 ;  /* 0x000000fffff87224 */ /* 0x000fe400078e009f */
[----:B------:R-:W-:Y:S01]  /*21cc0*/  IMAD.MOV.U32 R249, RZ, RZ, R158 ;  /* 0x000000fffff97224 */ /* 0x000fe200078e009e */
[----:B------:R-:W-:Y:S01]  /*21cd0*/  LDS R159, [R3+0x11200] ;  /* 0x01120000039f7984 */ /* 0x000fe20000000800 */
[----:B------:R-:W-:-:S02]  /*21ce0*/  IMAD.MOV.U32 R250, RZ, RZ, R157 ;  /* 0x000000fffffa7224 */ /* 0x000fc400078e009d */
        /* <DEDUP_REMOVED lines=11> */
[----:B------:R-:W1:Y:S01]  /*21da0*/  LDS R127, [R3+0x11180] ;  /* 0x01118000037f7984 */ /* 0x000e620000000800 */
[----:B------:R-:W-:Y:S01]  /*21db0*/  HMMA.1688.F32.TF32 R24, R100, R40, R188 ;  /* 0x000000286418723c */ /* 0x000fe200000810bc */
[----:B--2---:R-:W-:-:S02]  /*21dc0*/  IMAD.MOV.U32 R6, RZ, RZ, R29 ;  /* 0x000000ffff067224 */ /* 0x004fc400078e001d */
[----:B------:R-:W-:Y:S01]  /*21dd0*/  IMAD.MOV.U32 R7, RZ, RZ, R28 ;  /* 0x000000ffff077224 */ /* 0x000fe200078e001c */
[----:B------:R-:W-:Y:S01]  /*21de0*/  LDS R220, [R2+0x10300] ;  /* 0x0103000002dc7984 */ /* 0x000fe20000000800 */
[----:B---3--:R-:W-:Y:S02]  /*21df0*/  IMAD.MOV.U32 R4, RZ, RZ, R33 ;  /* 0x000000ffff047224 */ /* 0x008fe400078e0021 */
[----:B------:R-:W-:Y:S01]  /*21e00*/  IMAD.MOV.U32 R5, RZ, RZ, R32 ;  /* 0x000000ffff057224 */ /* 0x000fe200078e0020 */
[C---:B------:R-:W-:Y:S08]  /*21e10*/  HMMA.1688.F32.TF32 R72, R96.reuse, R56, R72 ;  /* 0x000000386048723c */ /* 0x040ff00000081048 */
[C---:B------:R-:W-:Y:S08]  /*21e20*/  HMMA.1688.F32.TF32 R76, R96.reuse, R52, R76 ;  /* 0x00000034604c723c */ /* 0x040ff0000008104c */
[----:B------:R-:W-:Y:S01]  /*21e30*/  HMMA.1688.F32.TF32 R80, R96, R64, R80 ;  /* 0x000000406050723c */ /* 0x000fe20000081050 */
[----:B------:R-:W-:Y:S04]  /*21e40*/  STL.64 [R1+0x1128], R26 ;  /* 0x0011281a01007387 */ /* 0x000fe80000100a00 */
[----:B------:R2:W-:Y:S03]  /*21e50*/  STL.64 [R1+0x1120], R24 ;  /* 0x0011201801007387 */ /* 0x0005e60000100a00 */
[----:B-1----:R-:W-:Y:S08]  /*21e60*/  HMMA.1688.F32.TF32 R128, R156, R48, R128 ;  /* 0x000000309c80723c */ /* 0x002ff00000081080 */
[----:B------:R-:W-:Y:S01]  /*21e70*/  HMMA.1688.F32.TF32 R84, R96, R60, R84 ;  /* 0x0000003c6054723c */ /* 0x000fe20000081054 */
[----:B------:R-:W-:Y:S04]  /*21e80*/  LDS R222, [R2+0x11300] ;  /* 0x0113000002de7984 */ /* 0x000fe80000000800 */
[----:B------:R-:W-:Y:S03]  /*21e90*/  LDS R221, [R3+0x10300] ;  /* 0x0103000003dd7984 */ /* 0x000fe60000000800 */
[C---:B------:R-:W-:Y:S01]  /*21ea0*/  HMMA.1688.F32.TF32 R132, R156.reuse, R44, R132 ;  /* 0x0000002c9c84723c */ /* 0x040fe20000081084 */
[----:B------:R-:W-:Y:S07]  /*21eb0*/  LDS R223, [R3+0x11300] ;  /* 0x0113000003df7984 */ /* 0x000fee0000000800 */
[C---:B------:R-:W-:Y:S08]  /*21ec0*/  HMMA.1688.F32.TF32 R136, R156.reuse, R56, R136 ;  /* 0x000000389c88723c */ /* 0x040ff00000081088 */
[C---:B------:R-:W-:Y:S08]  /*21ed0*/  HMMA.1688.F32.TF32 R140, R156.reuse, R52, R140 ;  /* 0x000000349c8c723c */ /* 0x040ff0000008108c */
[C---:B------:R-:W-:Y:S08]  /*21ee0*/  HMMA.1688.F32.TF32 R144, R156.reuse, R64, R144 ;  /* 0x000000409c90723c */ /* 0x040ff00000081090 */
[C---:B------:R-:W-:Y:S08]  /*21ef0*/  HMMA.1688.F32.TF32 R148, R156.reuse, R60, R148 ;  /* 0x0000003c9c94723c */ /* 0x040ff00000081094 */
[-C--:B------:R-:W-:Y:S08]  /*21f00*/  HMMA.1688.F32.TF32 R152, R156, R40.reuse, R152 ;  /* 0x000000289c98723c */ /* 0x080ff00000081098 */
[C---:B------:R-:W-:Y:S08]  /*21f10*/  HMMA.1688.F32.TF32 R88, R96.reuse, R40, R88 ;  /* 0x000000286058723c */ /* 0x040ff00000081058 */
[----:B------:R-:W-:Y:S01]  /*21f20*/  HMMA.1688.F32.TF32 R92, R96, R36, R92 ;  /* 0x00000024605c723c */ /* 0x000fe2000008105c */
[----:B------:R-:W-:Y:S01]  /*21f30*/  IMAD.MOV.U32 R8, RZ, RZ, R236 ;  /* 0x000000ffff087224 */ /* 0x000fe200078e00ec */
[----:B------:R-:W-:Y:S01]  /*21f40*/  LDS R188, [R2+0x10280] ;  /* 0x0102800002bc7984 */ /* 0x000fe20000000800 */
[----:B------:R-:W-:-:S02]  /*21f50*/  IMAD.MOV.U32 R9, RZ, RZ, R237 ;  /* 0x000000ffff097224 */ /* 0x000fc400078e00ed */
[----:B------:R-:W-:Y:S01]  /*21f60*/  IMAD.MOV.U32 R10, RZ, RZ, R238 ;  /* 0x000000ffff0a7224 */ /* 0x000fe200078e00ee */
[----:B------:R-:W-:Y:S02]  /*21f70*/  LDS R190, [R2+0x11280] ;  /* 0x0112800002be7984 */ /* 0x000fe40000000800 */
[----:B------:R-:W-:Y:S01]  /*21f80*/  HMMA.1688.F32.TF32 R156, R156, R36, R248 ;  /* 0x000000249c9c723c */ /* 0x000fe200000810f8 */
[----:B------:R-:W-:Y:S01]  /*21f90*/  IMAD.MOV.U32 R11, RZ, RZ, R239 ;  /* 0x000000ffff0b7224 */ /* 0x000fe200078e00ef */
[----:B------:R-:W-:Y:S01]  /*21fa0*/  LDS R189, [R3+0x10280] ;  /* 0x0102800003bd7984 */ /* 0x000fe20000000800 */
[----:B------:R-:W-:Y:S02]  /*21fb0*/  IMAD.MOV.U32 R12, RZ, RZ, R184 ;  /* 0x000000ffff0c7224 */ /* 0x000fe400078e00b8 */
[----:B------:R-:W-:Y:S01]  /*21fc0*/  IMAD.MOV.U32 R13, RZ, RZ, R185 ;  /* 0x000000ffff0d7224 */ /* 0x000fe200078e00b9 */
[----:B------:R-:W-:Y:S01]  /*21fd0*/  LDS R191, [R3+0x11280] ;  /* 0x0112800003bf7984 */ /* 0x000fe20000000800 */
[----:B------:R-:W-:Y:S01]  /*21fe0*/  IMAD.MOV.U32 R248, RZ, RZ, R204 ;  /* 0x000000fffff87224 */ /* 0x000fe200078e00cc */
[----:B------:R-:W-:Y:S01]  /*21ff0*/  HMMA.1688.F32.TF32 R104, R124, R56, R104 ;  /* 0x000000387c68723c */ /* 0x000fe20000081068 */
[----:B------:R-:W-:-:S02]  /*22000*/  IMAD.MOV.U32 R249, RZ, RZ, R205 ;  /* 0x000000fffff97224 */ /* 0x000fc400078e00cd */
[----:B------:R-:W-:Y:S02]  /*22010*/  IMAD.MOV.U32 R250, RZ, RZ, R206 ;  /* 0x000000fffffa7224 */ /* 0x000fe400078e00ce */
[----:B------:R-:W-:-:S03]  /*22020*/  IMAD.MOV.U32 R251, RZ, RZ, R207 ;  /* 0x000000fffffb7224 */ /* 0x000fc600078e00cf */
[C---:B------:R-:W-:Y:S08]  /*22030*/  HMMA.1688.F32.TF32 R108, R124.reuse, R52, R108 ;  /* 0x000000347c6c723c */ /* 0x040ff0000008106c */
[C---:B------:R-:W-:Y:S08]  /*22040*/  HMMA.1688.F32.TF32 R112, R124.reuse, R64, R112 ;  /* 0x000000407c70723c */ /* 0x040ff00000081070 */
[C---:B------:R-:W-:Y:S08]  /*22050*/  HMMA.1688.F32.TF32 R116, R124.reuse, R60, R116 ;  /* 0x0000003c7c74723c */ /* 0x040ff00000081074 */
[----:B------:R-:W-:Y:S01]  /*22060*/  HMMA.1688.F32.TF32 R120, R124, R40, R120 ;  /* 0x000000287c78723c */ /* 0x000fe20000081078 */
        /* <DEDUP_REMOVED lines=10> */
[----:B--2---:R-:W-:Y:S02]  /*22110*/  IMAD.MOV.U32 R24, RZ, RZ, R172 ;  /* 0x000000ffff187224 */ /* 0x004fe400078e00ac */
[----:B------:R-:W-:Y:S02]  /*22120*/  IMAD.MOV.U32 R25, RZ, RZ, R173 ;  /* 0x000000ffff197224 */ /* 0x000fe400078e00ad */
[----:B------:R-:W-:-:S02]  /*22130*/  IMAD.MOV.U32 R26, RZ, RZ, R174 ;  /* 0x000000ffff1a7224 */ /* 0x000fc400078e00ae */
[----:B------:R-:W-:Y:S01]  /*22140*/  IMAD.MOV.U32 R27, RZ, RZ, R175 ;  /* 0x000000ffff1b7224 */ /* 0x000fe200078e00af */
[----:B-----5:R-:W-:Y:S01]  /*22150*/  HMMA.1688.F32.TF32 R28, R100, R36, R232 ;  /* 0x00000024641c723c */ /* 0x020fe200000810e8 */
[----:B------:R-:W-:Y:S04]  /*22160*/  LDS R232, [R2+0x12080] ;  /* 0x0120800002e87984 */ /* 0x000fe80000000800 */
[----:B------:R-:W-:Y:S03]  /*22170*/  LDS R234, [R2+0x13080] ;  /* 0x0130800002ea7984 */ /* 0x000fe60000000800 */
[C---:B----4-:R-:W-:Y:S01]  /*22180*/  HMMA.1688.F32.TF32 R32, R96.reuse, R48, R224 ;  /* 0x000000306020723c */ /* 0x050fe200000810e0 */
[----:B------:R-:W-:Y:S04]  /*22190*/  LDS R224, [R2+0x10380] ;  /* 0x0103800002e07984 */ /* 0x000fe80000000800 */
[----:B------:R-:W-:Y:S03]  /*221a0*/  LDS R226, [R2+0x11380] ;  /* 0x0113800002e27984 */ /* 0x000fe60000000800 */
[----:B------:R-:W-:Y:S01]  /*221b0*/  HMMA.1688.F32.TF32 R68, R96, R44, R68 ;  /* 0x0000002c6044723c */ /* 0x000fe20000081044 */
[----:B------:R-:W-:Y:S04]  /*221c0*/  LDS R225, [R3+0x10380] ;  /* 0x0103800003e17984 */ /* 0x000fe80000000800 */
[----:B------:R-:W1:Y:S04]  /*221d0*/  LDS R227, [R3+0x11380] ;  /* 0x0113800003e37984 */ /* 0x000e680000000800 */
[----:B------:R-:W-:Y:S04]  /*221e0*/  STL.64 [R1+0x1138], R30 ;  /* 0x0011381e01007387 */ /* 0x000fe80000100a00 */
[----:B------:R2:W-:Y:S04]  /*221f0*/  STL.64 [R1+0x1130], R28 ;  /* 0x0011301c01007387 */ /* 0x0005e80000100a00 */
[----:B------:R-:W-:Y:S04]  /*22200*/  STL.64 [R1+0x1148], R34 ;  /* 0x0011482201007387 */ /* 0x000fe80000100a00 */
[----:B------:R3:W-:Y:S04]  /*22210*/  STL.64 [R1+0x1140], R32 ;  /* 0x0011402001007387 */ /* 0x0007e80000100a00 */
[----:B------:R-:W-:Y:S04]  /*22220*/  STL.64 [R1+0x1158], R70 ;  /* 0x0011584601007387 */ /* 0x000fe80000100a00 */
[----:B------:R4:W-:Y:S01]  /*22230*/  STL.64 [R1+0x1150], R68 ;  /* 0x0011504401007387 */ /* 0x0009e20000100a00 */
[C---:B------:R-:W-:Y:S03]  /*22240*/  HMMA.1688.F32.TF32 R96, R124.reuse, R48, R4 ;  /* 0x000000307c60723c */ /* 0x040fe60000081004 */
[----:B------:R-:W-:Y:S04]  /*22250*/  STL.64 [R1+0x1168], R74 ;  /* 0x0011684a01007387 */ /* 0x000fe80000100a00 */
[----:B------:R2:W-:Y:S01]  /*22260*/  STL.64 [R1+0x1160], R72 ;  /* 0x0011604801007387 */ /* 0x0005e20000100a00 */
[C---:B------:R-:W-:Y:S03]  /*22270*/  HMMA.1688.F32.TF32 R100, R124.reuse, R44, R240 ;  /* 0x0000002c7c64723c */ /* 0x040fe600000810f0 */
[----:B------:R-:W5:Y:S04]  /*22280*/  LDL.LU R204, [R1+0x122c] ;  /* 0x00122c0001cc7983 */ /* 0x000f680000300800 */
[----:B------:R-:W5:Y:S01]  /*22290*/  LDL.LU R205, [R1+0x1228] ;  /* 0x0012280001cd7983 */ /* 0x000f620000300800 */
[----:B------:R-:W-:Y:S03]  /*222a0*/  HMMA.1688.F32.TF32 R124, R124, R36, R244 ;  /* 0x000000247c7c723c */ /* 0x000fe600000810f4 */
        /* <DEDUP_REMOVED lines=42> */
[----:B--2---:R-:W-:-:S03]  /*22550*/  IMAD.MOV.U32 R28, RZ, RZ, R168 ;  /* 0x000000ffff1c7224 */ /* 0x004fc600078e00a8 */
[----:B------:R-:W2:Y:S01]  /*22560*/  LDL.LU R172, [R1+0x11ac] ;  /* 0x0011ac0001ac7983 */ /* 0x000ea20000300800 */
[----:B------:R-:W-:-:S03]  /*22570*/  IMAD.MOV.U32 R29, RZ, RZ, R169 ;  /* 0x000000ffff1d7224 */ /* 0x000fc600078e00a9 */
[----:B------:R-:W2:Y:S01]  /*22580*/  LDL.LU R173, [R1+0x11a8] ;  /* 0x0011a80001ad7983 */ /* 0x000ea20000300800 */
[----:B------:R-:W-:-:S03]  /*22590*/  IMAD.MOV.U32 R30, RZ, RZ, R170 ;  /* 0x000000ffff1e7224 */ /* 0x000fc600078e00aa */
[----:B------:R-:W2:Y:S01]  /*225a0*/  LDL.LU R174, [R1+0x11a4] ;  /* 0x0011a40001ae7983 */ /* 0x000ea20000300800 */
[----:B------:R-:W-:-:S03]  /*225b0*/  IMAD.MOV.U32 R31, RZ, RZ, R164 ;  /* 0x000000ffff1f7224 */ /* 0x000fc600078e00a4 */
[----:B------:R-:W2:Y:S01]  /*225c0*/  LDL.LU R175, [R1+0x11a0] ;  /* 0x0011a00001af7983 */ /* 0x000ea20000300800 */
[----:B---3--:R-:W-:-:S03]  /*225d0*/  IMAD.MOV.U32 R32, RZ, RZ, R165 ;  /* 0x000000ffff207224 */ /* 0x008fc600078e00a5 */
[----:B------:R-:W3:Y:S01]  /*225e0*/  LDL.LU R168, [R1+0x119c] ;  /* 0x00119c0001a87983 */ /* 0x000ee20000300800 */
[----:B------:R-:W-:-:S03]  /*225f0*/  IMAD.MOV.U32 R33, RZ, RZ, R166 ;  /* 0x000000ffff217224 */ /* 0x000fc600078e00a6 */
[----:B------:R-:W3:Y:S01]  /*22600*/  LDL.LU R169, [R1+0x1198] ;  /* 0x0011980001a97983 */ /* 0x000ee20000300800 */
[----:B------:R-:W-:-:S03]  /*22610*/  IMAD.MOV.U32 R34, RZ, RZ, R167 ;  /* 0x000000ffff227224 */ /* 0x000fc600078e00a7 */
[----:B------:R-:W3:Y:S01]  /*22620*/  LDL.LU R170, [R1+0x1194] ;  /* 0x0011940001aa7983 */ /* 0x000ee20000300800 */
[----:B------:R-:W-:-:S03]  /*22630*/  IMAD.MOV.U32 R35, RZ, RZ, R160 ;  /* 0x000000ffff237224 */ /* 0x000fc600078e00a0 */
[----:B------:R-:W2:Y:S01]  /*22640*/  LDL.LU R164, [R1+0x1190] ;  /* 0x0011900001a47983 */ /* 0x000ea20000300800 */
[----:B----4-:R-:W-:-:S03]  /*22650*/  IMAD.MOV.U32 R68, RZ, RZ, R161 ;  /* 0x000000ffff447224 */ /* 0x010fc600078e00a1 */
[----:B------:R-:W2:Y:S01]  /*22660*/  LDL.LU R165, [R1+0x118c] ;  /* 0x00118c0001a57983 */ /* 0x000ea20000300800 */
[----:B------:R-:W-:-:S03]  /*22670*/  IMAD.MOV.U32 R69, RZ, RZ, R162 ;  /* 0x000000ffff457224 */ /* 0x000fc600078e00a2 */
[----:B------:R-:W2:Y:S01]  /*22680*/  LDL.LU R166, [R1+0x1188] ;  /* 0x0011880001a67983 */ /* 0x000ea20000300800 */
[----:B------:R-:W-:-:S03]  /*22690*/  IMAD.MOV.U32 R70, RZ, RZ, R163 ;  /* 0x000000ffff467224 */ /* 0x000fc600078e00a3 */
[----:B------:R-:W2:Y:S01]  /*226a0*/  LDL.LU R167, [R1+0x1184] ;  /* 0x0011840001a77983 */ /* 0x000ea20000300800 */
[----:B------:R-:W-:-:S03]  /*226b0*/  IMAD.MOV.U32 R71, RZ, RZ, R171 ;  /* 0x000000ffff477224 */ /* 0x000fc600078e00ab */
[----:B------:R-:W4:Y:S04]  /*226c0*/  LDL.LU R160, [R1+0x1180] ;  /* 0x0011800001a07983 */ /* 0x000f280000300800 */
[----:B------:R-:W4:Y:S04]  /*226d0*/  LDL.LU R161, [R1+0x117c] ;  /* 0x00117c0001a17983 */ /* 0x000f280000300800 */
[----:B------:R-:W4:Y:S04]  /*226e0*/  LDL.LU R162, [R1+0x1178] ;  /* 0x0011780001a27983 */ /* 0x000f280000300800 */
[----:B------:R-:W4:Y:S04]  /*226f0*/  LDL.LU R163, [R1+0x1174] ;  /* 0x0011740001a37983 */ /* 0x000f280000300800 */
[----:B------:R-:W3:Y:S04]  /*22700*/  LDL.LU R171, [R1+0x1170] ;  /* 0x0011700001ab7983 */ /* 0x000ee80000300800 */
[----:B------:R-:W2:Y:S04]  /*22710*/  LDL.LU R72, [R1+0x160] ;  /* 0x0001600001487983 */ /* 0x000ea80000300800 */
[----:B------:R-:W2:Y:S04]  /*22720*/  LDL.LU R73, [R1+0x164] ;  /* 0x0001640001497983 */ /* 0x000ea80000300800 */
[----:B------:R-:W2:Y:S04]  /*22730*/  LDL.LU R74, [R1+0x168] ;  /* 0x00016800014a7983 */ /* 0x000ea80000300800 */
[----:B------:R-:W2:Y:S01]  /*22740*/  LDL.LU R75, [R1+0x16c] ;  /* 0x00016c00014b7983 */ /* 0x000ea20000300800 */
[C---:B-1----:R-:W-:Y:S03]  /*22750*/  HMMA.1688.F32.TF32 R68, R224.reuse, R44, R68 ;  /* 0x0000002ce044723c */ /* 0x042fe60000081044 */
[----:B------:R-:W-:Y:S04]  /*22760*/  LDS R233, [R3+0x12080] ;  /* 0x0120800003e97984 */ /* 0x000fe80000000800 */
[----:B------:R-:W-:Y:S01]  /*22770*/  LDS R235, [R3+0x13080] ;  /* 0x0130800003eb7984 */ /* 0x000fe20000000800 */
[C---:B------:R-:W-:Y:S08]  /*22780*/  HMMA.1688.F32.TF32 R32, R224.reuse, R56, R32 ;  /* 0x00000038e020723c */ /* 0x040ff00000081020 */
[C---:B------:R-:W-:Y:S08]  /*22790*/  HMMA.1688.F32.TF32 R28, R224.reuse, R52, R28 ;  /* 0x00000034e01c723c */ /* 0x040ff0000008101c */
[C---:B------:R-:W-:Y:S08]  /*227a0*/  HMMA.1688.F32.TF32 R24, R224.reuse, R64, R24 ;  /* 0x00000040e018723c */ /* 0x040ff00000081018 */
[C---:B------:R-:W-:Y:S08]  /*227b0*/  HMMA.1688.F32.TF32 R20, R224.reuse, R60, R20 ;  /* 0x0000003ce014723c */ /* 0x040ff00000081014 */
[C---:B------:R-:W-:Y:S08]  /*227c0*/  HMMA.1688.F32.TF32 R16, R224.reuse, R40, R16 ;  /* 0x00000028e010723c */ /* 0x040ff00000081010 */
[C---:B--2---:R-:W-:Y:S08]  /*227d0*/  HMMA.1688.F32.TF32 R72, R224.reuse, R48, R72 ;  /* 0x00000030e048723c */ /* 0x044ff00000081048 */
[----:B------:R-:W-:Y:S11]  /*227e0*/  HMMA.1688.F32.TF32 R224, R224, R36, R12 ;  /* 0x00000024e0e0723c */ /* 0x000ff6000008100c */
[----:B------:R-:W-:Y:S04]  /*227f0*/  @!UPT UIADD3 URZ, URZ, URZ, URZ ;  /* 0x0000003f3f3ff290 */ /* 0x000fe8000fffe03f */
[----:B------:R-:W-:Y:S04]  /*22800*/  STL.64 [R1+0x380], R72 ;  /* 0x0003804801007387 */ /* 0x000fe80000100a00 */
[----:B------:R1:W-:Y:S04]  /*22810*/  STL.64 [R1+0x388], R74 ;  /* 0x0003884a01007387 */ /* 0x0003e80000100a00 */
[----:B-1----:R-:W2:Y:S04]  /*22820*/  LDL.LU.64 R74, [R1+0x1168] ;  /* 0x00116800014a7983 */ /* 0x002ea80000300a00 */
[----:B------:R-:W2:Y:S04]  /*22830*/  LDL.LU.64 R72, [R1+0x1160] ;  /* 0x0011600001487983 */ /* 0x000ea80000300a00 */
        /* <DEDUP_REMOVED lines=30> */
[----:B------:R-:W-:-:S03]  /*22a20*/  IMAD.MOV.U32 R225, RZ, RZ, R59 ;  /* 0x000000ffffe17224 */ /* 0x000fc600078e003b */
[----:B------:R-:W2:Y:S01]  /*22a30*/  LDL.LU R59, [R1+0x10e8] ;  /* 0x0010e800013b7983 */ /* 0x000ea20000300800 */
[C---:B-----5:R-:W-:Y:S08]  /*22a40*/  HMMA.1688.F32.TF32 R192, R220.reuse, R48, R192 ;  /* 0x00000030dcc0723c */ /* 0x060ff000000810c0 */
        /* <DEDUP_REMOVED lines=11> */
[----:B---3--:R-:W-:Y:S01]  /*22b00*/  IMAD.MOV.U32 R226, RZ, RZ, R252 ;  /* 0x000000ffffe27224 */ /* 0x008fe200078e00fc */
[C---:B-1----:R-:W-:Y:S08]  /*22b10*/  HMMA.1688.F32.TF32 R8, R228.reuse, R50, R8 ;  /* 0x00000032e408723c */ /* 0x042ff00000081008 */
[C---:B------:R-:W-:Y:S08]  /*22b20*/  HMMA.1688.F32.TF32 R4, R228.reuse, R46, R4 ;  /* 0x0000002ee404723c */ /* 0x040ff00000081004 */
[C---:B------:R-:W-:Y:S08]  /*22b30*/  HMMA.1688.F32.TF32 R244, R228.reuse, R54, R244 ;  /* 0x00000036e4f4723c */ /* 0x040ff000000810f4 */
[----:B------:R-:W-:Y:S01]  /*22b40*/  HMMA.1688.F32.TF32 R248, R228, R66, R248 ;  /* 0x00000042e4f8723c */ /* 0x000fe200000810f8 */
[----:B------:R-:W-:Y:S04]  /*22b50*/  STL.64 [R1+0x360], R8 ;  /* 0x0003600801007387 */ /* 0x000fe80000100a00 */
[----:B------:R1:W-:Y:S04]  /*22b60*/  STL.64 [R1+0x368], R10 ;  /* 0x0003680a01007387 */ /* 0x0003e80000100a00 */
[----:B-1----:R-:W3:Y:S04]  /*22b70*/  LDL.LU.64 R10, [R1+0x10e0] ;  /* 0x0010e000010a7983 */ /* 0x002ee80000300a00 */
[----:B------:R-:W3:Y:S04]  /*22b80*/  LDL.LU.64 R8, [R1+0x10d8] ;  /* 0x0010d80001087983 */ /* 0x000ee80000300a00 */
[----:B------:R-:W-:Y:S04]  /*22b90*/  STL.64 [R1+0x350], R4 ;  /* 0x0003500401007387 */ /* 0x000fe80000100a00 */
[----:B------:R1:W-:Y:S01]  /*22ba0*/  STL.64 [R1+0x358], R6 ;  /* 0x0003580601007387 */ /* 0x0003e20000100a00 */
[----:B------:R-:W-:-:S03]  /*22bb0*/  IMAD.MOV.U32 R252, RZ, RZ, R247 ;  /* 0x000000fffffc7224 */ /* 0x000fc600078e00f7 */
[----:B-1----:R-:W5:Y:S04]  /*22bc0*/  LDL.LU.64 R6, [R1+0x10d0] ;  /* 0x0010d00001067983 */ /* 0x002f680000300a00 */
[----:B------:R-:W5:Y:S01]  /*22bd0*/  LDL.LU.64 R4, [R1+0x10c8] ;  /* 0x0010c80001047983 */ /* 0x000f620000300a00 */
[----:B--2---:R-:W-:Y:S11]  /*22be0*/  HMMA.1688.F32.TF32 R240, R228, R58, R240 ;  /* 0x0000003ae4f0723c */ /* 0x004ff600000810f0 */
[----:B------:R-:W-:Y:S11]  /*22bf0*/  @!UPT UIADD3 URZ, URZ, URZ, URZ ;  /* 0x0000003f3f3ff290 */ /* 0x000ff6000fffe03f */
[----:B------:R-:W-:Y:S01]  /*22c00*/  @!UPT UIADD3 URZ, URZ, URZ, URZ ;  /* 0x0000003f3f3ff290 */ /* 0x000fe2000fffe03f */
[----:B------:R-:W-:Y:S04]  /*22c10*/  STL.64 [R1+0x340], R240 ;  /* 0x000340f001007387 */ /* 0x000fe80000100a00 */
[----:B------:R1:W-:Y:S04]  /*22c20*/  STL.64 [R1+0x348], R242 ;  /* 0x000348f201007387 */ /* 0x0003e80000100a00 */
[----:B-1----:R-:W2:Y:S04]  /*22c30*/  LDL.LU.64 R242, [R1+0x10c0] ;  /* 0x0010c00001f27983 */ /* 0x002ea80000300a00 */
[----:B------:R-:W2:Y:S04]  /*22c40*/  LDL.LU.64 R240, [R1+0x10b8] ;  /* 0x0010b80001f07983 */ /* 0x000ea80000300a00 */
[----:B------:R-:W-:Y:S04]  /*22c50*/  STL.64 [R1+0x330], R244 ;  /* 0x000330f401007387 */ /* 0x000fe80000100a00 */
[----:B------:R1:W-:Y:S04]  /*22c60*/  STL [R1+0x338], R246 ;  /* 0x000338f601007387 */ /* 0x0003e80000100800 */
[----:B-1----:R-:W2:Y:S04]  /*22c70*/  LDL.LU.64 R246, [R1+0x10b0] ;  /* 0x0010b00001f67983 */ /* 0x002ea80000300a00 */
[----:B------:R-:W2:Y:S04]  /*22c80*/  LDL.LU.64 R244, [R1+0x10a8] ;  /* 0x0010a80001f47983 */ /* 0x000ea80000300a00 */
        /* <DEDUP_REMOVED lines=8> */
[----:B------:R-:W-:Y:S04]  /*22d10*/  STL.64 [R1+0x310], R224 ;  /* 0x000310e001007387 */ /* 0x000fe80000100a00 */
[----:B------:R-:W-:Y:S01]  /*22d20*/  STL.64 [R1+0x318], R226 ;  /* 0x000318e201007387 */ /* 0x000fe20000100a00 */
[----:B----4-:R-:W-:Y:S08]  /*22d30*/  HMMA.1688.F32.TF32 R160, R188, R48, R160 ;  /* 0x00000030bca0723c */ /* 0x010ff000000810a0 */
[----:B-----5:R-:W-:Y:S11]  /*22d40*/  HMMA.1688.F32.TF32 R4, R232, R46, R4 ;  /* 0x0000002ee804723c */ /* 0x020ff60000081004 */
[----:B------:R-:W-:Y:S11]  /*22d50*/  @!UPT UIADD3 URZ, URZ, URZ, URZ ;  /* 0x0000003f3f3ff290 */ /* 0x000ff6000fffe03f */
[----:B------:R-:W-:Y:S02]  /*22d60*/  @!UPT UIADD3 URZ, URZ, URZ, URZ ;  /* 0x0000003f3f3ff290 */ /* 0x000fe4000fffe03f */
[----:B------:R-:W-:Y:S01]  /*22d70*/  IMAD.MOV.U32 R0, RZ, RZ, R7 ;  /* 0x000000ffff007224 */ /* 0x000fe200078e0007 */
        /* <DEDUP_REMOVED lines=8> */
[----:B------:R-:W-:Y:S03]  /*22e00*/  LDS R238, [R2+0x13100] ;  /* 0x0131000002ee7984 */ /* 0x000fe60000000800 */
[----:B---3--:R-:W-:Y:S01]  /*22e10*/  HMMA.1688.F32.TF32 R8, R232, R58, R8 ;  /* 0x0000003ae808723c */ /* 0x008fe20000081008 */
[----:B------:R-:W-:Y:S04]  /*22e20*/  LDS R237, [R3+0x12100] ;  /* 0x0121000003ed7984 */ /* 0x000fe80000000800 */
[----:B------:R-:W1:Y:S03]  /*22e30*/  LDS R239, [R3+0x13100] ;  /* 0x0131000003ef7984 */ /* 0x000e660000000800 */
[C---:B--2---:R-:W-:Y:S08]  /*22e40*/  HMMA.1688.F32.TF32 R248, R228.reuse, R42, R248 ;  /* 0x0000002ae4f8723c */ /* 0x044ff000000810f8 */
[----:B------:R-:W-:Y:S11]  /*22e50*/  HMMA.1688.F32.TF32 R228, R228, R38, R244 ;  /* 0x00000026e4e4723c */ /* 0x000ff600000810f4 */
[----:B------:R-:W-:Y:S04]  /*22e60*/  @!UPT UIADD3 URZ, URZ, URZ, URZ ;  /* 0x0000003f3f3ff290 */ /* 0x000fe8000fffe03f */
[----:B------:R-:W-:Y:S04]  /*22e70*/  STL.64 [R1+0x300], R248 ;  /* 0x000300f801007387 */ /* 0x000fe80000100a00 */
[----:B------:R-:W-:Y:S04]  /*22e80*/  STL.64 [R1+0x308], R250 ;  /* 0x000308fa01007387 */ /* 0x000fe80000100a00 */
[----:B------:R-:W-:Y:S04]  /*22e90*/  STL.64 [R1+0x260], R228 ;  /* 0x000260e401007387 */ /* 0x000fe80000100a00 */
[----:B------:R-:W-:Y:S04]  /*22ea0*/  STL.64 [R1+0x268], R230 ;  /* 0x000268e601007387 */ /* 0x000fe80000100a00 */
[----:B------:R-:W-:Y:S04]  /*22eb0*/  STL.64 [R1+0x150], R4 ;  /* 0x0001500401007387 */ /* 0x000fe80000100a00 */
[----:B------:R2:W-:Y:S02]  /*22ec0*/  STL [R1+0x158], R6 ;  /* 0x0001580601007387 */ /* 0x0005e40000100800 */
[C---:B--2---:R-:W-:Y:S11]  /*22ed0*/  HMMA.1688.F32.TF32 R4, R232.reuse, R54, R12 ;  /* 0x00000036e804723c */ /* 0x044ff6000008100c */
[----:B------:R-:W-:Y:S11]  /*22ee0*/  @!UPT UIADD3 URZ, URZ, URZ, URZ ;  /* 0x0000003f3f3ff290 */ /* 0x000ff6000fffe03f */
[----:B------:R-:W-:Y:S02]  /*22ef0*/  @!UPT UIADD3 URZ, URZ, URZ, URZ ;  /* 0x0000003f3f3ff290 */ /* 0x000fe4000fffe03f */
[----:B------:R-:W-:Y:S02]  /*22f00*/  IMAD.MOV.U32 R49, RZ, RZ, R4 ;  /* 0x000000ffff317224 */ /* 0x000fe400078e0004 */
[----:B------:R-:W-:Y:S02]  /*22f10*/  IMAD.MOV.U32 R48, RZ, RZ, R5 ;  /* 0x000000ffff307224 */ /* 0x000fe400078e0005 */
[----:B------:R-:W-:Y:S02]  /*22f20*/  IMAD.MOV.U32 R45, RZ, RZ, R6 ;  /* 0x000000ffff2d7224 */ /* 0x000fe400078e0006 */
[----:B------:R-:W-:Y:S02]  /*22f30*/  IMAD.MOV.U32 R44, RZ, RZ, R7 ;  /* 0x000000ffff2c7224 */ /* 0x000fe400078e0007 */
[C---:B------:R-:W-:Y:S01]  /*22f40*/  HMMA.1688.F32.TF32 R4, R232.reuse, R66, R16 ;  /* 0x00000042e804723c */ /* 0x040fe20000081010 */
[----:B------:R-:W-:Y:S04]  /*22f50*/  STL.64 [R1+0x140], R8 ;  /* 0x0001400801007387 */ /* 0x000fe80000100a00 */
[----:B------:R-:W-:Y:S03]  /*22f60*/  LDS R16, [R2+0x12200] ;  /* 0x0122000002107984 */ /* 0x000fe60000000800 */
[C---:B------:R-:W-:Y:S01]  /*22f70*/  HMMA.1688.F32.TF32 R12, R232.reuse, R38, R28 ;  /* 0x00000026e80c723c */ /* 0x040fe2000008101c */
[----:B------:R-:W-:Y:S04]  /*22f80*/  LDS R18, [R2+0x13200] ;  /* 0x0132000002127984 */ /* 0x000fe80000000800 */
[----:B------:R-:W-:Y:S03]  /*22f90*/  LDS R17, [R3+0x12200] ;  /* 0x0122000003117984 */ /* 0x000fe60000000800 */
[----:B------:R-:W-:Y:S01]  /*22fa0*/  HMMA.1688.F32.TF32 R224, R232, R50, R240 ;  /* 0x00000032e8e0723c */ /* 0x000fe200000810f0 */
[----:B------:R-:W-:Y:S07]  /*22fb0*/  LDS R19, [R3+0x13200] ;  /* 0x0132000003137984 */ /* 0x000fee0000000800 */
[----:B------:R-:W-:-:S02]  /*22fc0*/  IMAD.MOV.U32 R41, RZ, RZ, R4 ;  /* 0x000000ffff297224 */ /* 0x000fc400078e0004 */
[----:B------:R-:W-:Y:S02]  /*22fd0*/  IMAD.MOV.U32 R40, RZ, RZ, R5 ;  /* 0x000000ffff287224 */ /* 0x000fe400078e0005 */
[----:B------:R-:W-:Y:S02]  /*22fe0*/  IMAD.MOV.U32 R37, RZ, RZ, R6 ;  /* 0x000000ffff257224 */ /* 0x000fe400078e0006 */
[----:B------:R-:W-:Y:S02]  /*22ff0*/  IMAD.MOV.U32 R36, RZ, RZ, R7 ;  /* 0x000000ffff247224 */ /* 0x000fe400078e0007 */
[----:B------:R-:W-:Y:S01]  /*23000*/  HMMA.1688.F32.TF32 R4, R232, R62, R20 ;  /* 0x0000003ee804723c */ /* 0x000fe20000081014 */
[----:B------:R-:W-:Y:S11]  /*23010*/  STL.64 [R1+0x148], R10 ;  /* 0x0001480a01007387 */ /* 0x000ff60000100a00 */
[----:B------:R-:W-:Y:S11]  /*23020*/  @!UPT UIADD3 URZ, URZ, URZ, URZ ;  /* 0x0000003f3f3ff290 */ /* 0x000ff6000fffe03f */
[----:B------:R2:W-:Y:S04]  /*23030*/  STL.64 [R1+0x110], R4 ;  /* 0x0001100401007387 */ /* 0x0005e80000100a00 */
[----:B------:R-:W-:Y:S04]  /*23040*/  STL.64 [R1+0xa0], R12 ;  /* 0x0000a00c01007387 */ /* 0x000fe80000100a00 */
[----:B------:R-:W-:Y:S04]  /*23050*/  STL.64 [R1+0xa8], R14 ;  /* 0x0000a80e01007387 */ /* 0x000fe80000100a00 */
[----:B------:R-:W-:Y:S04]  /*23060*/  LDS R12, [R2+0x12180] ;  /* 0x01218000020c7984 */ /* 0x000fe80000000800 */
[----:B------:R-:W-:Y:S04]  /*23070*/  LDS R14, [R2+0x13180] ;  /* 0x01318000020e7984 */ /* 0x000fe80000000800 */
[----:B------:R-:W-:Y:S04]  /*23080*/  LDS R13, [R3+0x12180] ;  /* 0x01218000030d7984 */ /* 0x000fe80000000800 */
[----:B------:R-:W3:Y:S01]  /*23090*/  LDS R15, [R3+0x13180] ;  /* 0x01318000030f7984 */ /* 0x000ee20000000800 */
[----:B------:R-:W-:-:S02]  /*230a0*/  IMAD.MOV.U32 R61, RZ, RZ, R6 ;  /* 0x000000ffff3d7224 */ /* 0x000fc400078e0006 */
[----:B------:R-:W-:Y:S02]  /*230b0*/  IMAD.MOV.U32 R60, RZ, RZ, R7 ;  /* 0x000000ffff3c7224 */ /* 0x000fe400078e0007 */
[----:B--2---:R-:W-:Y:S08]  /*230c0*/  HMMA.1688.F32.TF32 R4, R232, R42, R24 ;  /* 0x0000002ae804723c */ /* 0x004ff00000081018 */
[C---:B-1----:R-:W-:Y:S11]  /*230d0*/  HMMA.1688.F32.TF32 R8, R236.reuse, R50, R32 ;  /* 0x00000032ec08723c */ /* 0x042ff60000081020 */
[----:B------:R-:W-:Y:S05]  /*230e0*/  @!UPT UIADD3 URZ, URZ, URZ, URZ ;  /* 0x0000003f3f3ff290 */ /* 0x000fea000fffe03f */
[----:B------:R-:W-:Y:S02]  /*230f0*/  IMAD.MOV.U32 R57, RZ, RZ, R4 ;  /* 0x000000ffff397224 */ /* 0x000fe400078e0004 */
[----:B------:R-:W-:Y:S02]  /*23100*/  IMAD.MOV.U32 R56, RZ, RZ, R5 ;  /* 0x000000ffff387224 */ /* 0x000fe400078e0005 */
[----:B------:R-:W-:Y:S02]  /*23110*/  IMAD.MOV.U32 R53, RZ, RZ, R6 ;  /* 0x000000ffff357224 */ /* 0x000fe400078e0006 */
[----:B------:R-:W-:Y:S02]  /*23120*/  IMAD.MOV.U32 R52, RZ, RZ, R7 ;  /* 0x000000ffff347224 */ /* 0x000fe400078e0007 */
[-C--:B------:R-:W-:Y:S08]  /*23130*/  HMMA.1688.F32.TF32 R4, R236, R46.reuse, R68 ;  /* 0x0000002eec04723c */ /* 0x080ff00000081044 */
[----:B---3--:R-:W-:Y:S01]  /*23140*/  HMMA.1688.F32.TF32 R20, R12, R46, R100 ;  /* 0x0000002e0c14723c */ /* 0x008fe20000081064 */
[----:B------:R-:W-:Y:S04]  /*23150*/  STL.64 [R1+0x90], R8 ;  /* 0x0000900801007387 */ /* 0x000fe80000100a00 */
[----:B------:R-:W-:Y:S03]  /*23160*/  STL.64 [R1+0x98], R10 ;  /* 0x0000980a01007387 */ /* 0x000fe60000100a00 */
[----:B------:R-:W-:Y:S01]  /*23170*/  HMMA.1688.F32.TF32 R240, R236, R54, R76 ;  /* 0x00000036ecf0723c */ /* 0x000fe2000008104c */
[----:B------:R-:W-:Y:S04]  /*23180*/  LDS R8, [R2+0x12280] ;  /* 0x0122800002087984 */ /* 0x000fe80000000800 */
[----:B------:R-:W-:Y:S03]  /*23190*/  LDS R10, [R2+0x13280] ;  /* 0x01328000020a7984 */ /* 0x000fe60000000800 */
[----:B------:R-:W-:Y:S01]  /*231a0*/  IMAD.MOV.U32 R65, RZ, RZ, R6 ;  /* 0x000000ffff417224 */ /* 0x000fe200078e0006 */
[----:B------:R1:W-:Y:S01]  /*231b0*/  STL.64 [R1+0x70], R4 ;  /* 0x0000700401007387 */ /* 0x0003e20000100a00 */
[----:B------:R-:W-:Y:S01]  /*231c0*/  IMAD.MOV.U32 R64, RZ, RZ, R7 ;  /* 0x000000ffff407224 */ /* 0x000fe200078e0007 */
[----:B------:R-:W-:Y:S02]  /*231d0*/  HMMA.1688.F32.TF32 R24, R12, R50, R96 ;  /* 0x000000320c18723c */ /* 0x000fe40000081060 */
[----:B------:R-:W-:Y:S03]  /*231e0*/  LDS R9, [R3+0x12280] ;  /* 0x0122800003097984 */ /* 0x000fe60000000800 */
[----:B------:R-:W-:Y:S01]  /*231f0*/  IMAD.MOV.U32 R103, RZ, RZ, R20 ;  /* 0x000000ffff677224 */ /* 0x000fe200078e0014 */
[----:B------:R-:W2:Y:S01]  /*23200*/  LDS R11, [R3+0x13280] ;  /* 0x01328000030b7984 */ /* 0x000ea20000000800 */
[----:B------:R-:W-:Y:S01]  /*23210*/  IMAD.MOV.U32 R102, RZ, RZ, R21 ;  /* 0x000000ffff667224 */ /* 0x000fe200078e0015 */
[----:B-1----:R-:W-:Y:S01]  /*23220*/  HMMA.1688.F32.TF32 R4, R236, R58, R72 ;  /* 0x0000003aec04723c */ /* 0x002fe20000081048 */
[----:B------:R-:W-:Y:S01]  /*23230*/  IMAD.MOV.U32 R101, RZ, RZ, R22 ;  /* 0x000000ffff657224 */ /* 0x000fe200078e0016 */
[----:B------:R-:W-:Y:S01]  /*23240*/  LDS R68, [R2+0x14000] ;  /* 0x0140000002447984 */ /* 0x000fe20000000800 */
[----:B------:R-:W-:-:S03]  /*23250*/  IMAD.MOV.U32 R100, RZ, RZ, R23 ;  /* 0x000000ffff647224 */ /* 0x000fc600078e0017 */
[----:B------:R1:W-:Y:S02]  /*23260*/  STL [R1+0x1090], R240 ;  /* 0x001090f001007387 */ /* 0x0003e40000100800 */
[----:B------:R-:W-:Y:S01]  /*23270*/  HMMA.1688.F32.TF32 R20, R12, R58, R104 ;  /* 0x0000003a0c14723c */ /* 0x000fe20000081068 */
[----:B------:R-:W-:Y:S01]  /*23280*/  IMAD.MOV.U32 R247, RZ, RZ, R224 ;  /* 0x000000fffff77224 */ /* 0x000fe200078e00e0 */
[----:B------:R-:W-:Y:S01]  /*23290*/  LDS R76, [R2+0x12380] ;  /* 0x01238000024c7984 */ /* 0x000fe20000000800 */
[----:B------:R-:W-:Y:S02]  /*232a0*/  IMAD.MOV.U32 R246, RZ, RZ, R225 ;  /* 0x000000fffff67224 */ /* 0x000fe400078e00e1 */
[----:B------:R-:W-:Y:S01]  /*232b0*/  IMAD.MOV.U32 R245, RZ, RZ, R226 ;  /* 0x000000fffff57224 */ /* 0x000fe200078e00e2 */
[----:B------:R-:W-:Y:S02]  /*232c0*/  LDS R78, [R2+0x13380] ;  /* 0x01338000024e7984 */ /* 0x000fe40000000800 */
[----:B------:R-:W-:Y:S01]  /*232d0*/  HMMA.1688.F32.TF32 R232, R236, R66, R80 ;  /* 0x00000042ece8723c */ /* 0x000fe20000081050 */
[----:B------:R-:W-:Y:S01]  /*232e0*/  IMAD.MOV.U32 R244, RZ, RZ, R227 ;  /* 0x000000fffff47224 */ /* 0x000fe200078e00e3 */
[----:B------:R-:W-:Y:S04]  /*232f0*/  LDS R77, [R3+0x12380] ;  /* 0x01238000034d7984 */ /* 0x000fe80000000800 */
[----:B------:R-:W-:Y:S04]  /*23300*/  LDS R79, [R3+0x13380] ;  /* 0x01338000034f7984 */ /* 0x000fe80000000800 */
[----:B------:R-:W-:Y:S04]  /*23310*/  STL.64 [R1+0x60], R4 ;  /* 0x0000600401007387 */ /* 0x000fe80000100a00 */
[----:B------:R-:W-:Y:S04]  /*23320*/  STL.64 [R1+0x68], R6 ;  /* 0x0000680601007387 */ /* 0x000fe80000100a00 */
[----:B------:R3:W-:Y:S01]  /*23330*/  STL [R1+0x108c], R241 ;  /* 0x00108cf101007387 */ /* 0x0007e20000100800 */
[----:B-1----:R-:W-:-:S03]  /*23340*/  IMAD.MOV.U32 R240, RZ, RZ, R20 ;  /* 0x000000fffff07224 */ /* 0x002fc600078e0014 */
[----:B------:R1:W-:Y:S04]  /*23350*/  STL [R1+0x1088], R242 ;  /* 0x001088f201007387 */ /* 0x0003e80000100800 */
[----:B------:R4:W-:Y:S01]  /*23360*/  STL [R1+0x1084], R243 ;  /* 0x001084f301007387 */ /* 0x0009e20000100800 */
[----:B---3--:R-:W-:-:S03]  /*23370*/  IMAD.MOV.U32 R241, RZ, RZ, R21 ;  /* 0x000000fffff17224 */ /* 0x008fc600078e0015 */
[----:B------:R-:W-:Y:S01]  /*23380*/  LDS R4, [R2+0x12300] ;  /* 0x0123000002047984 */ /* 0x000fe20000000800 */
[----:B-1----:R-:W-:-:S03]  /*23390*/  IMAD.MOV.U32 R242, RZ, RZ, R22 ;  /* 0x000000fffff27224 */ /* 0x002fc600078e0016 */
[----:B------:R-:W-:Y:S01]  /*233a0*/  LDS R6, [R2+0x13300] ;  /* 0x0133000002067984 */ /* 0x000fe20000000800 */
[----:B----4-:R-:W-:Y:S02]  /*233b0*/  IMAD.MOV.U32 R243, RZ, RZ, R23 ;  /* 0x000000fffff37224 */ /* 0x010fe400078e0017 */
[----:B------:R-:W-:Y:S01]  /*233c0*/  HMMA.1688.F32.TF32 R20, R12, R54, R108 ;  /* 0x000000360c14723c */ /* 0x000fe2000008106c */
[----:B------:R-:W-:Y:S04]  /*233d0*/  LDS R5, [R3+0x12300] ;  /* 0x0123000003057984 */ /* 0x000fe80000000800 */
[----:B------:R-:W1:Y:S03]  /*233e0*/  LDS R7, [R3+0x13300] ;  /* 0x0133000003077984 */ /* 0x000e660000000800 */
[----:B------:R-:W-:Y:S01]  /*233f0*/  HMMA.1688.F32.TF32 R228, R236, R62, R84 ;  /* 0x0000003eece4723c */ /* 0x000fe20000081054 */
[----:B------:R-:W-:Y:S04]  /*23400*/  LDS R70, [R2+0x15000] ;  /* 0x0150000002467984 */ /* 0x000fe80000000800 */
[----:B------:R-:W-:Y:S04]  /*23410*/  LDS R69, [R3+0x14000] ;  /* 0x0140000003457984 */ /* 0x000fe80000000800 */
[----:B------:R-:W-:Y:S04]  /*23420*/  LDS R71, [R3+0x15000] ;  /* 0x0150000003477984 */ /* 0x000fe80000000800 */
[----:B------:R-:W-:Y:S03]  /*23430*/  LDS R72, [R2+0x14080] ;  /* 0x0140800002487984 */ /* 0x000fe60000000800 */
[----:B------:R-:W-:Y:S01]  /*23440*/  IMAD.MOV.U32 R99, RZ, RZ, R20 ;  /* 0x000000ffff637224 */ /* 0x000fe200078e0014 */
[----:B------:R-:W-:Y:S01]  /*23450*/  LDS R74, [R2+0x15080] ;  /* 0x01508000024a7984 */ /* 0x000fe20000000800 */
[----:B------:R-:W-:-:S02]  /*23460*/  IMAD.MOV.U32 R98, RZ, RZ, R21 ;  /* 0x000000ffff627224 */ /* 0x000fc400078e0015 */
[----:B------:R-:W-:Y:S01]  /*23470*/  IMAD.MOV.U32 R97, RZ, RZ, R22 ;  /* 0x000000ffff617224 */ /* 0x000fe200078e0016 */
[----:B------:R-:W-:Y:S01]  /*23480*/  LDS R73, [R3+0x14080] ;  /* 0x0140800003497984 */ /* 0x000fe20000000800 */
[----:B------:R-:W-:Y:S02]  /*23490*/  IMAD.MOV.U32 R96, RZ, RZ, R23 ;  /* 0x000000ffff607224 */ /* 0x000fe400078e0017 */
[C---:B------:R-:W-:Y:S01]  /*234a0*/  HMMA.1688.F32.TF32 R20, R12.reuse, R66, R112 ;  /* 0x000000420c14723c */ /* 0x040fe20000081070 */
[----:B------:R-:W-:Y:S04]  /*234b0*/  STL.64 [R1+0x3f0], R24 ;  /* 0x0003f01801007387 */ /* 0x000fe80000100a00 */
[----:B------:R3:W-:Y:S04]  /*234c0*/  STL.64 [R1+0x3f8], R26 ;  /* 0x0003f81a01007387 */ /* 0x0007e80000100a00 */
[----:B------:R-:W-:Y:S04]  /*234d0*/  LDS R75, [R3+0x15080] ;  /* 0x01508000034b7984 */ /* 0x000fe80000000800 */
[----:B------:R-:W-:Y:S01]  /*234e0*/  LDS R104, [R2+0x14100] ;  /* 0x0141000002687984 */ /* 0x000fe20000000800 */
[----:B---3--:R-:W-:Y:S03]  /*234f0*/  HMMA.1688.F32.TF32 R24, R12, R42, R120 ;  /* 0x0000002a0c18723c */ /* 0x008fe60000081078 */
[----:B------:R-:W-:Y:S04]  /*23500*/  LDS R106, [R2+0x15100] ;  /* 0x01510000026a7984 */ /* 0x000fe80000000800 */
[----:B------:R-:W-:Y:S03]  /*23510*/  LDS R105, [R3+0x14100] ;  /* 0x0141000003697984 */ /* 0x000fe60000000800 */
[----:B------:R-:W-:-:S02]  /*23520*/  IMAD.MOV.U32 R111, RZ, RZ, R20 ;  /* 0x000000ffff6f7224 */ /* 0x000fc400078e0014 */
[----:B------:R-:W-:Y:S01]  /*23530*/  IMAD.MOV.U32 R110, RZ, RZ, R21 ;  /* 0x000000ffff6e7224 */ /* 0x000fe200078e0015 */
[----:B------:R-:W-:Y:S01]  /*23540*/  LDS R107, [R3+0x15100] ;  /* 0x01510000036b7984 */ /* 0x000fe20000000800 */
[----:B------:R-:W-:Y:S02]  /*23550*/  IMAD.MOV.U32 R109, RZ, RZ, R22 ;  /* 0x000000ffff6d7224 */ /* 0x000fe400078e0016 */
[----:B------:R-:W-:Y:S02]  /*23560*/  IMAD.MOV.U32 R108, RZ, RZ, R23 ;  /* 0x000000ffff6c7224 */ /* 0x000fe400078e0017 */
[C---:B------:R-:W-:Y:S08]  /*23570*/  HMMA.1688.F32.TF32 R20, R12.reuse, R62, R116 ;  /* 0x0000003e0c14723c */ /* 0x040ff00000081074 */
[----:B------:R-:W-:Y:S11]  /*23580*/  HMMA.1688.F32.TF32 R12, R12, R38, R124 ;  /* 0x000000260c0c723c */ /* 0x000ff6000008107c */
[----:B------:R-:W-:Y:S04]  /*23590*/  @!UPT UIADD3 URZ, URZ, URZ, URZ ;  /* 0x0000003f3f3ff290 */ /* 0x000fe8000fffe03f */
[----:B------:R-:W-:Y:S04]  /*235a0*/  STL.64 [R1+0x3a0], R20 ;  /* 0x0003a01401007387 */ /* 0x000fe80000100a00 */
[----:B------:R-:W-:Y:S04]  /*235b0*/  STL.64 [R1+0x3a8], R22 ;  /* 0x0003a81601007387 */ /* 0x000fe80000100a00 */
[----:B------:R-:W-:Y:S04]  /*235c0*/  STL.64 [R1+0x390], R24 ;  /* 0x0003901801007387 */ /* 0x000fe80000100a00 */
[----:B------:R-:W-:Y:S04]  /*235d0*/  STL.64 [R1+0x398], R26 ;  /* 0x0003981a01007387 */ /* 0x000fe80000100a00 */
[----:B------:R-:W-:Y:S04]  /*235e0*/  STL.64 [R1+0x2f0], R12 ;  /* 0x0002f00c01007387 */ /* 0x000fe80000100a00 */
[----:B------:R3:W-:Y:S02]  /*235f0*/  STL.64 [R1+0x2f8], R14 ;  /* 0x0002f80e01007387 */ /* 0x0007e40000100a00 */
[C---:B---3--:R-:W-:Y:S08]  /*23600*/  HMMA.1688.F32.TF32 R12, R16.reuse, R46, R132 ;  /* 0x0000002e100c723c */ /* 0x048ff00000081084 */
[C---:B------:R-:W-:Y:S11]  /*23610*/  HMMA.1688.F32.TF32 R20, R16.reuse, R50, R128 ;  /* 0x000000321014723c */ /* 0x040ff60000081080 */
[----:B------:R-:W-:Y:S05]  /*23620*/  @!UPT UIADD3 URZ, URZ, URZ, URZ ;  /* 0x0000003f3f3ff290 */ /* 0x000fea000fffe03f */
[----:B------:R-:W-:Y:S02]  /*23630*/  IMAD.MOV.U32 R135, RZ, RZ, R12 ;  /* 0x000000ffff877224 */ /* 0x000fe400078e000c */
[----:B------:R-:W-:Y:S02]  /*23640*/  IMAD.MOV.U32 R134, RZ, RZ, R13 ;  /* 0x000000ffff867224 */ /* 0x000fe400078e000d */
[----:B------:R-:W-:Y:S02]  /*23650*/  IMAD.MOV.U32 R133, RZ, RZ, R14 ;  /* 0x000000ffff857224 */ /* 0x000fe400078e000e */
[----:B------:R-:W-:Y:S02]  /*23660*/  IMAD.MOV.U32 R132, RZ, RZ, R15 ;  /* 0x000000ffff847224 */ /* 0x000fe400078e000f */
[----:B------:R-:W-:Y:S01]  /*23670*/  HMMA.1688.F32.TF32 R12, R16, R58, R136 ;  /* 0x0000003a100c723c */ /* 0x000fe20000081088 */
[----:B------:R-:W-:Y:S01]  /*23680*/  IMAD.MOV.U32 R131, RZ, RZ, R20 ;  /* 0x000000ffff837224 */ /* 0x000fe200078e0014 */
[----:B------:R-:W-:Y:S01]  /*23690*/  LDS R136, [R2+0x14180] ;  /* 0x0141800002887984 */ /* 0x000fe20000000800 */
[----:B------:R-:W-:-:S03]  /*236a0*/  IMAD.MOV.U32 R129, RZ, RZ, R22 ;  /* 0x000000ffff817224 */ /* 0x000fc600078e0016 */
[----:B------:R3:W-:Y:S04]  /*236b0*/  STL [R1+0x1080], R131 ;  /* 0x0010808301007387 */ /* 0x0007e80000100800 */
[----:B------:R4:W-:Y:S01]  /*236c0*/  STL [R1+0x107c], R129 ;  /* 0x00107c8101007387 */ /* 0x0009e20000100800 */
[----:B------:R-:W-:Y:S02]  /*236d0*/  IMAD.MOV.U32 R130, RZ, RZ, R21 ;  /* 0x000000ffff827224 */ /* 0x000fe400078e0015 */
[----:B------:R-:W-:Y:S01]  /*236e0*/  IMAD.MOV.U32 R128, RZ, RZ, R23 ;  /* 0x000000ffff807224 */ /* 0x000fe200078e0017 */
[----:B------:R-:W-:Y:S01]  /*236f0*/  HMMA.1688.F32.TF32 R224, R236, R42, R88 ;  /* 0x0000002aece0723c */ /* 0x000fe20000081058 */
[----:B------:R-:W-:Y:S01]  /*23700*/  IMAD.MOV.U32 R127, RZ, RZ, R108 ;  /* 0x000000ffff7f7224 */ /* 0x000fe200078e006c */
[----:B------:R-:W-:Y:S01]  /*23710*/  LDS R138, [R2+0x15180] ;  /* 0x01518000028a7984 */ /* 0x000fe20000000800 */
[----:B------:R-:W-:-:S02]  /*23720*/  IMAD.MOV.U32 R126, RZ, RZ, R109 ;  /* 0x000000ffff7e7224 */ /* 0x000fc400078e006d */
[----:B------:R-:W-:Y:S01]  /*23730*/  IMAD.MOV.U32 R125, RZ, RZ, R110 ;  /* 0x000000ffff7d7224 */ /* 0x000fe200078e006e */
[----:B------:R-:W-:Y:S04]  /*23740*/  LDS R137, [R3+0x14180] ;  /* 0x0141800003897984 */ /* 0x000fe80000000800 */
[----:B---3--:R-:W-:Y:S01]  /*23750*/  IMAD.MOV.U32 R131, RZ, RZ, R12 ;  /* 0x000000ffff837224 */ /* 0x008fe200078e000c */
[----:B------:R3:W-:Y:S01]  /*23760*/  STL.64 [R1+0x2c8], R14 ;  /* 0x0002c80e01007387 */ /* 0x0007e20000100a00 */
[----:B----4-:R-:W-:Y:S02]  /*23770*/  IMAD.MOV.U32 R129, RZ, RZ, R13 ;  /* 0x000000ffff817224 */ /* 0x010fe400078e000d */
[----:B------:R-:W-:Y:S01]  /*23780*/  IMAD.MOV.U32 R124, RZ, RZ, R111 ;  /* 0x000000ffff7c7224 */ /* 0x000fe200078e006f */
[----:B------:R-:W-:Y:S01]  /*23790*/  LDS R139, [R3+0x15180] ;  /* 0x01518000038b7984 */ /* 0x000fe20000000800 */
[C---:B---3--:R-:W-:Y:S08]  /*237a0*/  HMMA.1688.F32.TF32 R12, R16.reuse, R66, R144 ;  /* 0x00000042100c723c */ /* 0x048ff00000081090 */
[C---:B------:R-:W-:Y:S11]  /*237b0*/  HMMA.1688.F32.TF32 R20, R16.reuse, R54, R140 ;  /* 0x000000361014723c */ /* 0x040ff6000008108c */
[----:B------:R-:W-:Y:S05]  /*237c0*/  @!UPT UIADD3 URZ, URZ, URZ, URZ ;  /* 0x0000003f3f3ff290 */ /* 0x000fea000fffe03f */
        /* <DEDUP_REMOVED lines=11> */
[----:B------:R-:W-:Y:S11]  /*23880*/  HMMA.1688.F32.TF32 R12, R16, R42, R152 ;  /* 0x0000002a100c723c */ /* 0x000ff60000081098 */
[----:B------:R-:W-:Y:S11]  /*23890*/  @!UPT UIADD3 URZ, URZ, URZ, URZ ;  /* 0x0000003f3f3ff290 */ /* 0x000ff6000fffe03f */
[----:B------:R-:W-:Y:S02]  /*238a0*/  @!UPT UIADD3 URZ, URZ, URZ, URZ ;  /* 0x0000003f3f3ff290 */ /* 0x000fe4000fffe03f */
[----:B------:R-:W-:Y:S02]  /*238b0*/  IMAD.MOV.U32 R151, RZ, RZ, R12 ;  /* 0x000000ffff977224 */ /* 0x000fe400078e000c */
[----:B------:R-:W-:Y:S02]  /*238c0*/  IMAD.MOV.U32 R150, RZ, RZ, R13 ;  /* 0x000000ffff967224 */ /* 0x000fe400078e000d */
[----:B------:R-:W-:Y:S02]  /*238d0*/  IMAD.MOV.U32 R149, RZ, RZ, R14 ;  /* 0x000000ffff957224 */ /* 0x000fe400078e000e */
[----:B------:R-:W-:Y:S02]  /*238e0*/  IMAD.MOV.U32 R148, RZ, RZ, R15 ;  /* 0x000000ffff947224 */ /* 0x000fe400078e000f */
[C---:B--2---:R-:W-:Y:S11]  /*238f0*/  HMMA.1688.F32.TF32 R12, R8.reuse, R50, R160 ;  /* 0x00000032080c723c */ /* 0x044ff600000810a0 */
[----:B------:R-:W-:Y:S11]  /*23900*/  @!UPT UIADD3 URZ, URZ, URZ, URZ ;  /* 0x0000003f3f3ff290 */ /* 0x000ff6000fffe03f */
[----:B------:R-:W-:Y:S02]  /*23910*/  @!UPT UIADD3 URZ, URZ, URZ, URZ ;  /* 0x0000003f3f3ff290 */ /* 0x000fe4000fffe03f */
[----:B------:R-:W-:Y:S02]  /*23920*/  IMAD.MOV.U32 R155, RZ, RZ, R12 ;  /* 0x000000ffff9b7224 */ /* 0x000fe400078e000c */
[----:B------:R-:W-:Y:S02]  /*23930*/  IMAD.MOV.U32 R154, RZ, RZ, R13 ;  /* 0x000000ffff9a7224 */ /* 0x000fe400078e000d */
[----:B------:R-:W-:Y:S02]  /*23940*/  IMAD.MOV.U32 R153, RZ, RZ, R14 ;  /* 0x000000ffff997224 */ /* 0x000fe400078e000e */
[----:B------:R-:W-:Y:S02]  /*23950*/  IMAD.MOV.U32 R152, RZ, RZ, R15 ;  /* 0x000000ffff987224 */ /* 0x000fe400078e000f */
[----:B------:R-:W-:Y:S01]  /*23960*/  HMMA.1688.F32.TF32 R12, R8, R58, R168 ;  /* 0x0000003a080c723c */ /* 0x000fe200000810a8 */
[----:B------:R-:W-:Y:S07]  /*23970*/  STL.64 [R1+0x2b0], R20 ;  /* 0x0002b01401007387 */ /* 0x000fee0000100a00 */
[-C--:B------:R-:W-:Y:S01]  /*23980*/  HMMA.1688.F32.TF32 R16, R16, R38.reuse, R156 ;  /* 0x000000261010723c */ /* 0x080fe2000008109c */
[----:B------:R-:W-:Y:S04]  /*23990*/  LDS R168, [R2+0x14200] ;  /* 0x0142000002a87984 */ /* 0x000fe80000000800 */
[----:B------:R-:W-:Y:S03]  /*239a0*/  LDS R170, [R2+0x15200] ;  /* 0x0152000002aa7984 */ /* 0x000fe60000000800 */
[----:B------:R-:W-:Y:S01]  /*239b0*/  HMMA.1688.F32.TF32 R236, R236, R38, R92 ;  /* 0x00000026ecec723c */ /* 0x000fe2000008105c */
[----:B------:R-:W-:Y:S04]  /*239c0*/  LDS R169, [R3+0x14200] ;  /* 0x0142000003a97984 */ /* 0x000fe80000000800 */
[----:B------:R-:W-:Y:S03]  /*239d0*/  LDS R171, [R3+0x15200] ;  /* 0x0152000003ab7984 */ /* 0x000fe60000000800 */
[----:B------:R-:W-:-:S02]  /*239e0*/  IMAD.MOV.U32 R159, RZ, RZ, R12 ;  /* 0x000000ffff9f7224 */ /* 0x000fc400078e000c */
[----:B------:R-:W-:Y:S02]  /*239f0*/  IMAD.MOV.U32 R158, RZ, RZ, R13 ;  /* 0x000000ffff9e7224 */ /* 0x000fe400078e000d */
[----:B------:R-:W-:Y:S02]  /*23a00*/  IMAD.MOV.U32 R157, RZ, RZ, R14 ;  /* 0x000000ffff9d7224 */ /* 0x000fe400078e000e */
[----:B------:R-:W-:Y:S02]  /*23a10*/  IMAD.MOV.U32 R156, RZ, RZ, R15 ;  /* 0x000000ffff9c7224 */ /* 0x000fe400078e000f */
[C---:B------:R-:W-:Y:S01]  /*23a20*/  HMMA.1688.F32.TF32 R12, R8.reuse, R66, R176 ;  /* 0x00000042080c723c */ /* 0x040fe200000810b0 */
[----:B------:R-:W-:Y:S11]  /*23a30*/  STL.64 [R1+0x2b8], R22 ;  /* 0x0002b81601007387 */ /* 0x000ff60000100a00 */
[----:B------:R-:W-:Y:S11]  /*23a40*/  @!UPT UIADD3 URZ, URZ, URZ, URZ ;  /* 0x0000003f3f3ff290 */ /* 0x000ff6000fffe03f */
[----:B------:R-:W-:Y:S01]  /*23a50*/  @!UPT UIADD3 URZ, URZ, URZ, URZ ;  /* 0x0000003f3f3ff290 */ /* 0x000fe2000fffe03f */
[----:B------:R-:W-:Y:S02]  /*23a60*/  IMAD.MOV.U32 R163, RZ, RZ, R12 ;  /* 0x000000ffffa37224 */ /* 0x000fe400078e000c */
[----:B------:R-:W-:Y:S02]  /*23a70*/  IMAD.MOV.U32 R162, RZ, RZ, R13 ;  /* 0x000000ffffa27224 */ /* 0x000fe400078e000d */
[----:B------:R-:W-:Y:S02]  /*23a80*/  IMAD.MOV.U32 R161, RZ, RZ, R14 ;  /* 0x000000ffffa17224 */ /* 0x000fe400078e000e */
[----:B------:R-:W-:Y:S02]  /*23a90*/  IMAD.MOV.U32 R160, RZ, RZ, R15 ;  /* 0x000000ffffa07224 */ /* 0x000fe400078e000f */
[C---:B------:R-:W-:Y:S01]  /*23aa0*/  HMMA.1688.F32.TF32 R12, R8.reuse, R62, R180 ;  /* 0x0000003e080c723c */ /* 0x040fe200000810b4 */
[----:B------:R-:W-:Y:S04]  /*23ab0*/  STL.64 [R1+0x240], R16 ;  /* 0x0002401001007387 */ /* 0x000fe80000100a00 */
[----:B------:R2:W-:Y:S03]  /*23ac0*/  STL.64 [R1+0x248], R18 ;  /* 0x0002481201007387 */ /* 0x0005e60000100a00 */
[C---:B--2---:R-:W-:Y:S11]  /*23ad0*/  HMMA.1688.F32.TF32 R16, R8.reuse, R46, R164 ;  /* 0x0000002e0810723c */ /* 0x044ff600000810a4 */
[----:B------:R-:W-:Y:S05]  /*23ae0*/  @!UPT UIADD3 URZ, URZ, URZ, URZ ;  /* 0x0000003f3f3ff290 */ /* 0x000fea000fffe03f */
[----:B------:R-:W-:Y:S02]  /*23af0*/  IMAD.MOV.U32 R167, RZ, RZ, R12 ;  /* 0x000000ffffa77224 */ /* 0x000fe400078e000c */
[----:B------:R-:W-:Y:S02]  /*23b00*/  IMAD.MOV.U32 R166, RZ, RZ, R13 ;  /* 0x000000ffffa67224 */ /* 0x000fe400078e000d */
[----:B------:R-:W-:Y:S02]  /*23b10*/  IMAD.MOV.U32 R165, RZ, RZ, R14 ;  /* 0x000000ffffa57224 */ /* 0x000fe400078e000e */
[----:B------:R-:W-:Y:S02]  /*23b20*/  IMAD.MOV.U32 R164, RZ, RZ, R15 ;  /* 0x000000ffffa47224 */ /* 0x000fe400078e000f */
[C---:B------:R-:W-:Y:S01]  /*23b30*/  HMMA.1688.F32.TF32 R12, R8.reuse, R42, R184 ;  /* 0x0000002a080c723c */ /* 0x040fe200000810b8 */
[----:B------:R-:W-:Y:S04]  /*23b40*/  STL.64 [R1+0x220], R16 ;  /* 0x0002201001007387 */ /* 0x000fe80000100a00 */
[----:B------:R2:W-:Y:S03]  /*23b50*/  STL.64 [R1+0x228], R18 ;  /* 0x0002281201007387 */ /* 0x0005e60000100a00 */
[----:B--2---:R-:W-:Y:S11]  /*23b60*/  HMMA.1688.F32.TF32 R16, R8, R54, R172 ;  /* 0x000000360810723c */ /* 0x004ff600000810ac */
[----:B------:R-:W-:Y:S05]  /*23b70*/  @!UPT UIADD3 URZ, URZ, URZ, URZ ;  /* 0x0000003f3f3ff290 */ /* 0x000fea000fffe03f */
[----:B------:R-:W-:Y:S02]  /*23b80*/  IMAD.MOV.U32 R175, RZ, RZ, R12 ;  /* 0x000000ffffaf7224 */ /* 0x000fe400078e000c */
[----:B------:R-:W-:Y:S02]  /*23b90*/  IMAD.MOV.U32 R174, RZ, RZ, R13 ;  /* 0x000000ffffae7224 */ /* 0x000fe400078e000d */
[----:B------:R-:W-:Y:S02]  /*23ba0*/  IMAD.MOV.U32 R173, RZ, RZ, R14 ;  /* 0x000000ffffad7224 */ /* 0x000fe400078e000e */
[----:B------:R-:W-:Y:S02]  /*23bb0*/  IMAD.MOV.U32 R172, RZ, RZ, R15 ;  /* 0x000000ffffac7224 */ /* 0x000fe400078e000f */
[----:B-1----:R-:W-:Y:S08]  /*23bc0*/  HMMA.1688.F32.TF32 R12, R4, R50, R192 ;  /* 0x00000032040c723c */ /* 0x002ff000000810c0 */
[----:B------:R-:W-:Y:S11]  /*23bd0*/  HMMA.1688.F32.TF32 R8, R8, R38, R188 ;  /* 0x000000260808723c */ /* 0x000ff600000810bc */
[----:B------:R-:W-:Y:S05]  /*23be0*/  @!UPT UIADD3 URZ, URZ, URZ, URZ ;  /* 0x0000003f3f3ff290 */ /* 0x000fea000fffe03f */
[----:B------:R-:W-:Y:S02]  /*23bf0*/  IMAD.MOV.U32 R179, RZ, RZ, R12 ;  /* 0x000000ffffb37224 */ /* 0x000fe400078e000c */
[----:B------:R-:W-:Y:S02]  /*23c00*/  IMAD.MOV.U32 R178, RZ, RZ, R13 ;  /* 0x000000ffffb27224 */ /* 0x000fe400078e000d */
[----:B------:R-:W-:Y:S02]  /*23c10*/  IMAD.MOV.U32 R177, RZ, RZ, R14 ;  /* 0x000000ffffb17224 */ /* 0x000fe400078e000e */
[----:B------:R-:W-:Y:S02]  /*23c20*/  IMAD.MOV.U32 R176, RZ, RZ, R15 ;  /* 0x000000ffffb07224 */ /* 0x000fe400078e000f */
[C---:B------:R-:W-:Y:S01]  /*23c30*/  HMMA.1688.F32.TF32 R12, R4.reuse, R54, R204 ;  /* 0x00000036040c723c */ /* 0x040fe200000810cc */
[----:B------:R-:W-:Y:S04]  /*23c40*/  STL.64 [R1+0x200], R16 ;  /* 0x0002001001007387 */ /* 0x000fe80000100a00 */
[----:B------:R-:W-:Y:S04]  /*23c50*/  STL.64 [R1+0x208], R18 ;  /* 0x0002081201007387 */ /* 0x000fe80000100a00 */
[----:B------:R-:W-:Y:S04]  /*23c60*/  STL.64 [R1+0x1b0], R8 ;  /* 0x0001b00801007387 */ /* 0x000fe80000100a00 */
[----:B------:R1:W-:Y:S10]  /*23c70*/  STL.64 [R1+0x1b8], R10 ;  /* 0x0001b80a01007387 */ /* 0x0003f40000100a00 */
[----:B------:R-:W-:Y:S04]  /*23c80*/  STL.64 [R1+0x170], R12 ;  /* 0x0001700c01007387 */ /* 0x000fe80000100a00 */
[----:B------:R-:W-:Y:S04]  /*23c90*/  STL.64 [R1+0x178], R14 ;  /* 0x0001780e01007387 */ /* 0x000fe80000100a00 */
[----:B------:R-:W2:Y:S01]  /*23ca0*/  LDL R251, [R1+0x410] ;  /* 0x0004100001fb7983 */ /* 0x000ea20000100800 */
[C---:B-1----:R-:W-:Y:S03]  /*23cb0*/  HMMA.1688.F32.TF32 R8, R4.reuse, R46, R196 ;  /* 0x0000002e0408723c */ /* 0x042fe600000810c4 */
[----:B------:R-:W3:Y:S11]  /*23cc0*/  LDL.LU R80, [R1+0x160] ;  /* 0x0001600001507983 */ /* 0x000ef60000300800 */
[----:B------:R-:W-:Y:S10]  /*23cd0*/  @!UPT UIADD3 URZ, URZ, URZ, URZ ;  /* 0x0000003f3f3ff290 */ /* 0x000ff4000fffe03f */
[----:B------:R-:W-:Y:S02]  /*23ce0*/  IMAD.MOV.U32 R183, RZ, RZ, R8 ;  /* 0x000000ffffb77224 */ /* 0x000fe400078e0008 */
[----:B------:R-:W-:Y:S02]  /*23cf0*/  IMAD.MOV.U32 R182, RZ, RZ, R9 ;  /* 0x000000ffffb67224 */ /* 0x000fe400078e0009 */
[----:B------:R-:W-:Y:S02]  /*23d00*/  IMAD.MOV.U32 R181, RZ, RZ, R10 ;  /* 0x000000ffffb57224 */ /* 0x000fe400078e000a */
[----:B------:R-:W-:Y:S02]  /*23d10*/  IMAD.MOV.U32 R180, RZ, RZ, R11 ;  /* 0x000000ffffb47224 */ /* 0x000fe400078e000b */
[----:B------:R-:W-:Y:S01]  /*23d20*/  HMMA.1688.F32.TF32 R8, R4, R58, R200 ;  /* 0x0000003a0408723c */ /* 0x000fe200000810c8 */
[----:B------:R-:W-:Y:S01]  /*23d30*/  IMAD.MOV.U32 R207, RZ, RZ, R176 ;  /* 0x000000ffffcf7224 */ /* 0x000fe200078e00b0 */
[----:B------:R-:W-:Y:S01]  /*23d40*/  LDS R200, [R2+0x14280] ;  /* 0x0142800002c87984 */ /* 0x000fe20000000800 */
[----:B------:R-:W-:-:S02]  /*23d50*/  IMAD.MOV.U32 R206, RZ, RZ, R177 ;  /* 0x000000ffffce7224 */ /* 0x000fc400078e00b1 */
[----:B------:R-:W-:Y:S01]  /*23d60*/  IMAD.MOV.U32 R205, RZ, RZ, R178 ;  /* 0x000000ffffcd7224 */ /* 0x000fe200078e00b2 */
[----:B------:R-:W-:Y:S01]  /*23d70*/  LDS R202, [R2+0x15280] ;  /* 0x0152800002ca7984 */ /* 0x000fe20000000800 */
[----:B------:R-:W-:-:S03]  /*23d80*/  IMAD.MOV.U32 R204, RZ, RZ, R179 ;  /* 0x000000ffffcc7224 */ /* 0x000fc600078e00b3 */
[----:B------:R-:W-:Y:S04]  /*23d90*/  LDS R201, [R3+0x14280] ;  /* 0x0142800003c97984 */ /* 0x000fe80000000800 */
[----:B------:R-:W-:Y:S10]  /*23da0*/  LDS R203, [R3+0x15280] ;  /* 0x0152800003cb7984 */ /* 0x000ff40000000800 */
[----:B------:R-:W-:-:S02]  /*23db0*/  IMAD.MOV.U32 R187, RZ, RZ, R8 ;  /* 0x000000ffffbb7224 */ /* 0x000fc400078e0008 */
        /* <DEDUP_REMOVED lines=17> */
[C---:B------:R-:W-:Y:S08]  /*23ed0*/  HMMA.1688.F32.TF32 R8, R4.reuse, R42, R216 ;  /* 0x0000002a0408723c */ /* 0x040ff000000810d8 */
[----:B------:R-:W-:Y:S11]  /*23ee0*/  HMMA.1688.F32.TF32 R4, R4, R38, R220 ;  /* 0x000000260404723c */ /* 0x000ff600000810dc */
[----:B------:R-:W-:Y:S11]  /*23ef0*/  @!UPT UIADD3 URZ, URZ, URZ, URZ ;  /* 0x0000003f3f3ff290 */ /* 0x000ff6000fffe03f */
[----:B------:R-:W-:Y:S01]  /*23f00*/  @!UPT UIADD3 URZ, URZ, URZ, URZ ;  /* 0x0000003f3f3ff290 */ /* 0x000fe2000fffe03f */
[----:B------:R-:W-:Y:S04]  /*23f10*/  STL.64 [R1+0xc0], R4 ;  /* 0x0000c00401007387 */ /* 0x000fe80000100a00 */
[----:B------:R-:W-:Y:S04]  /*23f20*/  STL.64 [R1+0xc8], R6 ;  /* 0x0000c80601007387 */ /* 0x000fe80000100a00 */
[----:B------:R-:W3:Y:S04]  /*23f30*/  LDL.LU R81, [R1+0x164] ;  /* 0x0001640001517983 */ /* 0x000ee80000300800 */
[----:B------:R-:W3:Y:S04]  /*23f40*/  LDL.LU R82, [R1+0x168] ;  /* 0x0001680001527983 */ /* 0x000ee80000300800 */
[----:B------:R-:W3:Y:S04]  /*23f50*/  LDL.LU R83, [R1+0x16c] ;  /* 0x00016c0001537983 */ /* 0x000ee80000300800 */
[----:B------:R-:W4:Y:S04]  /*23f60*/  LDL.LU R88, [R1+0x1e0] ;  /* 0x0001e00001587983 */ /* 0x000f280000300800 */
[----:B------:R-:W4:Y:S04]  /*23f70*/  LDL.LU R89, [R1+0x1e4] ;  /* 0x0001e40001597983 */ /* 0x000f280000300800 */
[----:B------:R-:W4:Y:S04]  /*23f80*/  LDL.LU R90, [R1+0x1e8] ;  /* 0x0001e800015a7983 */ /* 0x000f280000300800 */
[----:B------:R-:W4:Y:S04]  /*23f90*/  LDL.LU R91, [R1+0x1ec] ;  /* 0x0001ec00015b7983 */ /* 0x000f280000300800 */
[----:B------:R-:W5:Y:S04]  /*23fa0*/  LDL.LU R92, [R1+0x270] ;  /* 0x00027000015c7983 */ /* 0x000f680000300800 */
[----:B------:R-:W5:Y:S04]  /*23fb0*/  LDL.LU R93, [R1+0x274] ;  /* 0x00027400015d7983 */ /* 0x000f680000300800 */
[----:B------:R-:W5:Y:S04]  /*23fc0*/  LDL.LU R94, [R1+0x278] ;  /* 0x00027800015e7983 */ /* 0x000f680000300800 */
[----:B------:R-:W5:Y:S01]  /*23fd0*/  LDL.LU R95, [R1+0x27c] ;  /* 0x00027c00015f7983 */ /* 0x000f620000300800 */
[----:B------:R-:W-:-:S03]  /*23fe0*/  IMAD.MOV.U32 R199, RZ, RZ, R8 ;  /* 0x000000ffffc77224 */ /* 0x000fc600078e0008 */
[----:B------:R-:W3:Y:S01]  /*23ff0*/  LDL.LU R112, [R1+0x380] ;  /* 0x0003800001707983 */ /* 0x000ee20000300800 */
[----:B------:R-:W-:-:S03]  /*24000*/  IMAD.MOV.U32 R198, RZ, RZ, R9 ;  /* 0x000000ffffc67224 */ /* 0x000fc600078e0009 */
[----:B------:R-:W3:Y:S01]  /*24010*/  LDL.LU R113, [R1+0x384] ;  /* 0x0003840001717983 */ /* 0x000ee20000300800 */
[----:B------:R-:W-:Y:S02]  /*24020*/  IMAD.MOV.U32 R197, RZ, RZ, R10 ;  /* 0x000000ffffc57224 */ /* 0x000fe400078e000a */
[----:B------:R-:W-:Y:S01]  /*24030*/  IMAD.MOV.U32 R196, RZ, RZ, R11 ;  /* 0x000000ffffc47224 */ /* 0x000fe200078e000b */
[----:B------:R-:W3:Y:S04]  /*24040*/  LDL.LU R114, [R1+0x388] ;  /* 0x0003880001727983 */ /* 0x000ee80000300800 */
[----:B------:R-:W3:Y:S04]  /*24050*/  LDL.LU R115, [R1+0x38c] ;  /* 0x00038c0001737983 */ /* 0x000ee80000300800 */
[----:B--2---:R-:W1:Y:S04]  /*24060*/  LDSM.16.M88.4 R4, [R251+0x40100] ;  /* 0x04010000fb04783b */ /* 0x004e680000000200 */
[----:B------:R-:W2:Y:S04]  /*24070*/  LDSM.16.M88.4 R8, [R251+0x44100] ;  /* 0x04410000fb08783b */ /* 0x000ea80000000200 */
[----:B------:R-:W2:Y:S04]  /*24080*/  LDSM.16.M88.4 R12, [R251+0x48100] ;  /* 0x04810000fb0c783b */ /* 0x000ea80000000200 */
[----:B------:R-:W2:Y:S04]  /*24090*/  LDSM.16.M88.4 R16, [R251+0x4c100] ;  /* 0x04c10000fb10783b */ /* 0x000ea80000000200 */
[----:B------:R-:W2:Y:S04]  /*240a0*/  LDSM.16.M88.4 R20, [R251+0x50100] ;  /* 0x05010000fb14783b */ /* 0x000ea80000000200 */
[----:B------:R-:W2:Y:S04]  /*240b0*/  LDSM.16.M88.4 R24, [R251+0x54100] ;  /* 0x05410000fb18783b */ /* 0x000ea80000000200 */
[----:B------:R-:W2:Y:S04]  /*240c0*/  LDSM.16.M88.4 R28, [R251+0x58100] ;  /* 0x05810000fb1c783b */ /* 0x000ea80000000200 */
[----:B------:R1:W2:Y:S04]  /*240d0*/  LDSM.16.M88.4 R32, [R251+0x5c100] ;  /* 0x05c10000fb20783b */ /* 0x0002a80000000200 */
[----:B-1----:R-:W-:Y:S04]  /*240e0*/  STL [R1+0x101c], R6 ;  /* 0x00101c0601007387 */ /* 0x002fe80000100800 */
[----:B------:R-:W-:Y:S04]  /*240f0*/  STL [R1+0x1018], R7 ;  /* 0x0010180701007387 */ /* 0x000fe80000100800 */
        /* <DEDUP_REMOVED lines=12> */
[----:B------:R-:W2:Y:S04]  /*241c0*/  LDL.LU R84, [R1+0x80] ;  /* 0x0000800001547983 */ /* 0x000ea80000300800 */
[----:B------:R-:W2:Y:S04]  /*241d0*/  LDL.LU R85, [R1+0x84] ;  /* 0x0000840001557983 */ /* 0x000ea80000300800 */
[----:B------:R-:W2:Y:S04]  /*241e0*/  LDL.LU R86, [R1+0x88] ;  /* 0x0000880001567983 */ /* 0x000ea80000300800 */
[----:B------:R-:W2:Y:S04]  /*241f0*/  LDL.LU R87, [R1+0x8c] ;  /* 0x00008c0001577983 */ /* 0x000ea80000300800 */
[----:B------:R-:W2:Y:S04]  /*24200*/  LDL.LU R248, [R1+0xb0] ;  /* 0x0000b00001f87983 */ /* 0x000ea80000300800 */
[----:B------:R-:W2:Y:S04]  /*24210*/  LDL.LU R249, [R1+0xb4] ;  /* 0x0000b40001f97983 */ /* 0x000ea80000300800 */
[----:B------:R-:W2:Y:S04]  /*24220*/  LDL.LU R250, [R1+0xb8] ;  /* 0x0000b80001fa7983 */ /* 0x000ea80000300800 */
[----:B------:R-:W2:Y:S04]  /*24230*/  LDL.LU R251, [R1+0xbc] ;  /* 0x0000bc0001fb7983 */ /* 0x000ea80000300800 */
[----:B------:R-:W-:Y:S04]  /*24240*/  STL [R1+0x1048], R34 ;  /* 0x0010482201007387 */ /* 0x000fe80000100800 */
[----:B------:R1:W-:Y:S01]  /*24250*/  STL [R1+0x1044], R35 ;  /* 0x0010442301007387 */ /* 0x0003e20000100800 */
[C---:B----4-:R-:W-:Y:S08]  /*24260*/  HMMA.1688.F32.TF32 R88, R76.reuse, R58, R88 ;  /* 0x0000003a4c58723c */ /* 0x050ff00000081058 */
[C---:B-----5:R-:W-:Y:S08]  /*24270*/  HMMA.1688.F32.TF32 R92, R76.reuse, R46, R92 ;  /* 0x0000002e4c5c723c */ /* 0x060ff0000008105c */
[C---:B---3--:R-:W-:Y:S11]  /*24280*/  HMMA.1688.F32.TF32 R112, R76.reuse, R50, R112 ;  /* 0x000000324c70723c */ /* 0x048ff60000081070 */
[----:B------:R-:W-:Y:S05]  /*24290*/  @!UPT UIADD3 URZ, URZ, URZ, URZ ;  /* 0x0000003f3f3ff290 */ /* 0x000fea000fffe03f */
[----:B-1----:R-:W-:Y:S02]  /*242a0*/  IMAD.MOV.U32 R35, RZ, RZ, R95 ;  /* 0x000000ffff237224 */ /* 0x002fe400078e005f */
[----:B------:R-:W-:Y:S01]  /*242b0*/  IMAD.MOV.U32 R34, RZ, RZ, R94 ;  /* 0x000000ffff227224 */ /* 0x000fe200078e005e */
[----:B------:R-:W-:Y:S04]  /*242c0*/  HMMA.1688.F32.TF32 R80, R76, R54, R80 ;  /* 0x000000364c50723c */ /* 0x000fe80000081050 */
[----:B------:R-:W-:Y:S04]  /*242d0*/  STL.64 [R1+0x380], R112 ;  /* 0x0003807001007387 */ /* 0x000fe80000100a00 */
[----:B------:R-:W-:Y:S04]  /*242e0*/  STL.64 [R1+0x388], R114 ;  /* 0x0003887201007387 */ /* 0x000fe80000100a00 */
[----:B------:R1:W-:Y:S04]  /*242f0*/  STL.64 [R1+0x270], R92 ;  /* 0x0002705c01007387 */ /* 0x0003e80000100a00 */
[----:B------:R-:W-:Y:S04]  /*24300*/  STL [R1+0x1050], R35 ;  /* 0x0010502301007387 */ /* 0x000fe80000100800 */
[----:B------:R-:W-:Y:S04]  /*24310*/  STL [R1+0x104c], R34 ;  /* 0x00104c2201007387 */ /* 0x000fe80000100800 */
[----:B-1----:R-:W3:Y:S04]  /*24320*/  LDL.LU R92, [R1+0x400] ;  /* 0x00040000015c7983 */ /* 0x002ee80000300800 */
[----:B------:R1:W-:Y:S04]  /*24330*/  STL.64 [R1+0x1e0], R88 ;  /* 0x0001e05801007387 */ /* 0x0003e80000100a00 */
[----:B------:R4:W-:Y:S04]  /*24340*/  STL.64 [R1+0x1e8], R90 ;  /* 0x0001e85a01007387 */ /* 0x0009e80000100a00 */
[----:B------:R-:W3:Y:S04]  /*24350*/  LDL.LU R93, [R1+0x404] ;  /* 0x00040400015d7983 */ /* 0x000ee80000300800 */
[----:B------:R-:W3:Y:S04]  /*24360*/  LDL.LU R94, [R1+0x408] ;  /* 0x00040800015e7983 */ /* 0x000ee80000300800 */
[----:B------:R-:W3:Y:S04]  /*24370*/  LDL.LU R95, [R1+0x40c] ;  /* 0x00040c00015f7983 */ /* 0x000ee80000300800 */
[----:B-1----:R-:W5:Y:S04]  /*24380*/  LDL.LU R88, [R1+0x370] ;  /* 0x0003700001587983 */ /* 0x002f680000300800 */
[----:B------:R-:W5:Y:S04]  /*24390*/  LDL.LU R89, [R1+0x374] ;  /* 0x0003740001597983 */ /* 0x000f680000300800 */
[----:B----4-:R-:W5:Y:S04]  /*243a0*/  LDL.LU R90, [R1+0x378] ;  /* 0x00037800015a7983 */ /* 0x010f680000300800 */
[----:B------:R-:W5:Y:S01]  /*243b0*/  LDL.LU R91, [R1+0x37c] ;  /* 0x00037c00015b7983 */ /* 0x000f620000300800 */
[----:B------:R-:W-:-:S03]  /*243c0*/  IMAD.MOV.U32 R35, RZ, RZ, R82 ;  /* 0x000000ffff237224 */ /* 0x000fc600078e0052 */
[----:B------:R1:W-:Y:S01]  /*243d0*/  STL.64 [R1+0x160], R80 ;  /* 0x0001605001007387 */ /* 0x0003e20000100a00 */
[----:B------:R-:W-:-:S03]  /*243e0*/  IMAD.MOV.U32 R34, RZ, RZ, R83 ;  /* 0x000000ffff227224 */ /* 0x000fc600078e0053 */
[----:B-1----:R-:W4:Y:S04]  /*243f0*/  LDL.LU R80, [R1+0x360] ;  /* 0x0003600001507983 */ /* 0x002f280000300800 */
[----:B------:R-:W4:Y:S04]  /*24400*/  LDL.LU R81, [R1+0x364] ;  /* 0x0003640001517983 */ /* 0x000f280000300800 */
[----:B------:R-:W4:Y:S04]  /*24410*/  LDL.LU R82, [R1+0x368] ;  /* 0x0003680001527983 */ /* 0x000f280000300800 */
[----:B------:R-:W4:Y:S04]  /*24420*/  LDL.LU R83, [R1+0x36c] ;  /* 0x00036c0001537983 */ /* 0x000f280000300800 */
[----:B------:R-:W-:Y:S04]  /*24430*/  STL [R1+0x1058], R34 ;  /* 0x0010582201007387 */ /* 0x000fe80000100800 */
[----:B------:R-:W-:Y:S01]  /*24440*/  STL [R1+0x1054], R35 ;  /* 0x0010542301007387 */ /* 0x000fe20000100800 */
[C---:B--2---:R-:W-:Y:S03]  /*24450*/  HMMA.1688.F32.TF32 R112, R76.reuse, R66, R248 ;  /* 0x000000424c70723c */ /* 0x044fe600000810f8 */
[----:B------:R-:W2:Y:S11]  /*24460*/  LDL.LU R248, [R1+0x350] ;  /* 0x0003500001f87983 */ /* 0x000eb60000300800 */
[----:B------:R-:W-:Y:S09]  /*24470*/  @!UPT UIADD3 URZ, URZ, URZ, URZ ;  /* 0x0000003f3f3ff290 */ /* 0x000ff2000fffe03f */
[----:B------:R-:W-:Y:S04]  /*24480*/  STL.64 [R1+0xb0], R112 ;  /* 0x0000b07001007387 */ /* 0x000fe80000100a00 */
[----:B------:R1:W-:Y:S04]  /*24490*/  STL.64 [R1+0xb8], R114 ;  /* 0x0000b87201007387 */ /* 0x0003e80000100a00 */
[----:B------:R-:W2:Y:S04]  /*244a0*/  LDL.LU R249, [R1+0x354] ;  /* 0x0003540001f97983 */ /* 0x000ea80000300800 */
[----:B------:R-:W2:Y:S04]  /*244b0*/  LDL.LU R250, [R1+0x358] ;  /* 0x0003580001fa7983 */ /* 0x000ea80000300800 */
[----:B------:R-:W2:Y:S01]  /*244c0*/  LDL.LU R251, [R1+0x35c] ;  /* 0x00035c0001fb7983 */ /* 0x000ea20000300800 */
[----:B------:R-:W-:Y:S11]  /*244d0*/  HMMA.1688.F32.TF32 R84, R76, R62, R84 ;  /* 0x0000003e4c54723c */ /* 0x000ff60000081054 */
[----:B------:R-:W-:Y:S11]  /*244e0*/  @!UPT UIADD3 URZ, URZ, URZ, URZ ;  /* 0x0000003f3f3ff290 */ /* 0x000ff6000fffe03f */
        /* <DEDUP_REMOVED lines=9> */
[----:B------:R1:W-:Y:S04]  /*24580*/  STL [R1+0x1068], R27 ;  /* 0x0010681b01007387 */ /* 0x0003e80000100800 */
[----:B------:R3:W-:Y:S04]  /*24590*/  STL [R1+0x1064], R26 ;  /* 0x0010641a01007387 */ /* 0x0007e80000100800 */
[----:B------:R3:W-:Y:S04]  /*245a0*/  STL [R1+0x1060], R31 ;  /* 0x0010601f01007387 */ /* 0x0007e80000100800 */
[----:B------:R3:W-:Y:S01]  /*245b0*/  STL [R1+0x105c], R30 ;  /* 0x00105c1e01007387 */ /* 0x0007e20000100800 */
[----:B-1----:R-:W-:-:S02]  /*245c0*/  IMAD.MOV.U32 R115, RZ, RZ, R244 ;  /* 0x000000ffff737224 */ /* 0x002fc400078e00f4 */
[----:B------:R-:W-:Y:S02]  /*245d0*/  IMAD.MOV.U32 R114, RZ, RZ, R245 ;  /* 0x000000ffff727224 */ /* 0x000fe400078e00f5 */
[----:B------:R-:W-:Y:S02]  /*245e0*/  IMAD.MOV.U32 R113, RZ, RZ, R246 ;  /* 0x000000ffff717224 */ /* 0x000fe400078e00f6 */
[----:B------:R-:W-:Y:S01]  /*245f0*/  IMAD.MOV.U32 R112, RZ, RZ, R247 ;  /* 0x000000ffff707224 */ /* 0x000fe200078e00f7 */
[C---:B---3--:R-:W-:Y:S08]  /*24600*/  HMMA.1688.F32.TF32 R92, R76.reuse, R42, R92 ;  /* 0x0000002a4c5c723c */ /* 0x048ff0000008105c */
[----:B-----5:R-:W-:Y:S11]  /*24610*/  HMMA.1688.F32.TF32 R76, R76, R38, R88 ;  /* 0x000000264c4c723c */ /* 0x020ff60000081058 */
[----:B------:R-:W-:Y:S05]  /*24620*/  @!UPT UIADD3 URZ, URZ, URZ, URZ ;  /* 0x0000003f3f3ff290 */ /* 0x000fea000fffe03f */
[----:B------:R-:W-:-:S08]  /*24630*/  IMAD.MOV.U32 R35, RZ, RZ, R95 ;  /* 0x000000ffff237224 */ /* 0x000fd000078e005f */
[----:B------:R-:W-:Y:S02]  /*24640*/  IMAD.MOV.U32 R27, RZ, RZ, R76 ;  /* 0x000000ffff1b7224 */ /* 0x000fe400078e004c */
[----:B------:R-:W-:Y:S02]  /*24650*/  IMAD.MOV.U32 R26, RZ, RZ, R77 ;  /* 0x000000ffff1a7224 */ /* 0x000fe400078e004d */
[----:B------:R-:W-:Y:S02]  /*24660*/  IMAD.MOV.U32 R31, RZ, RZ, R78 ;  /* 0x000000ffff1f7224 */ /* 0x000fe400078e004e */
[----:B------:R-:W-:Y:S02]  /*24670*/  IMAD.MOV.U32 R30, RZ, RZ, R79 ;  /* 0x000000ffff1e7224 */ /* 0x000fe400078e004f */
[----:B----4-:R-:W-:Y:S01]  /*24680*/  HMMA.1688.F32.TF32 R76, R68, R4, R80 ;  /* 0x00000004444c723c */ /* 0x010fe20000081050 */
[----:B------:R-:W-:Y:S01]  /*24690*/  IMAD.MOV.U32 R34, RZ, RZ, R94 ;  /* 0x000000ffff227224 */ /* 0x000fe200078e005e */
[----:B------:R1:W-:Y:S04]  /*246a0*/  STL.64 [R1+0x50], R92 ;  /* 0x0000505c01007387 */ /* 0x0003e80000100a00 */
[----:B------:R-:W-:Y:S04]  /*246b0*/  STL [R1+0x1070], R35 ;  /* 0x0010702301007387 */ /* 0x000fe80000100800 */
[----:B------:R-:W-:Y:S04]  /*246c0*/  STL [R1+0x106c], R34 ;  /* 0x00106c2201007387 */ /* 0x000fe80000100800 */
[----:B------:R3:W-:Y:S04]  /*246d0*/  STL [R1+0x1078], R31 ;  /* 0x0010781f01007387 */ /* 0x0007e80000100800 */
[----:B------:R4:W-:Y:S04]  /*246e0*/  STL [R1+0x1074], R30 ;  /* 0x0010741e01007387 */ /* 0x0009e80000100800 */
[----:B------:R-:W5:Y:S02]  /*246f0*/  LDL.LU R80, [R1+0x330] ;  /* 0x0003300001507983 */ /* 0x000f640000300800 */
[----:B------:R-:W-:-:S02]  /*24700*/  IMAD.MOV.U32 R22, RZ, RZ, R76 ;  /* 0x000000ffff167224 */ /* 0x000fc400078e004c */
[----:B------:R-:W-:Y:S01]  /*24710*/  IMAD.MOV.U32 R23, RZ, RZ, R77 ;  /* 0x000000ffff177224 */ /* 0x000fe200078e004d */
[----:B------:R-:W5:Y:S01]  /*24720*/  LDL.LU R81, [R1+0x334] ;  /* 0x0003340001517983 */ /* 0x000f620000300800 */
[----:B------:R-:W-:Y:S02]  /*24730*/  IMAD.MOV.U32 R18, RZ, RZ, R78 ;  /* 0x000000ffff127224 */ /* 0x000fe400078e004e */
[----:B------:R-:W-:Y:S01]  /*24740*/  IMAD.MOV.U32 R19, RZ, RZ, R79 ;  /* 0x000000ffff137224 */ /* 0x000fe200078e004f */
[----:B------:R-:W5:Y:S01]  /*24750*/  LDL.LU R82, [R1+0x338] ;  /* 0x0003380001527983 */ /* 0x000f620000300800 */
[----:B--2---:R-:W-:Y:S03]  /*24760*/  HMMA.1688.F32.TF32 R76, R68, R8, R248 ;  /* 0x00000008444c723c */ /* 0x004fe600000810f8 */
        /* <DEDUP_REMOVED lines=15> */
[----:B------:R-:W2:Y:S01]  /*24860*/  LDL.LU R119, [R1+0x26c] ;  /* 0x00026c0001777983 */ /* 0x000ea20000300800 */
[----:B------:R-:W-:-:S02]  /*24870*/  IMAD.MOV.U32 R83, RZ, RZ, R252 ;  /* 0x000000ffff537224 */ /* 0x000fc400078e00fc */
[----:B------:R-:W-:Y:S01]  /*24880*/  IMAD.MOV.U32 R10, RZ, RZ, R76 ;  /* 0x000000ffff0a7224 */ /* 0x000fe200078e004c */
[----:B-1----:R-:W2:Y:S01]  /*24890*/  LDL.LU R92, [R1+0x150] ;  /* 0x00015000015c7983 */ /* 0x002ea20000300800 */
[----:B------:R-:W-:Y:S02]  /*248a0*/  IMAD.MOV.U32 R6, RZ, RZ, R77 ;  /* 0x000000ffff067224 */ /* 0x000fe400078e004d */
[----:B------:R-:W-:Y:S01]  /*248b0*/  IMAD.MOV.U32 R7, RZ, RZ, R78 ;  /* 0x000000ffff077224 */ /* 0x000fe200078e004e */
[----:B------:R-:W2:Y:S01]  /*248c0*/  LDL.LU R93, [R1+0x154] ;  /* 0x00015400015d7983 */ /* 0x000ea20000300800 */
[----:B------:R-:W-:Y:S02]  /*248d0*/  IMAD.MOV.U32 R252, RZ, RZ, R79 ;  /* 0x000000fffffc7224 */ /* 0x000fe400078e004f */
[----:B------:R-:W-:Y:S01]  /*248e0*/  HMMA.1688.F32.TF32 R76, R68, R12, R84 ;  /* 0x0000000c444c723c */ /* 0x000fe20000081054 */
[----:B------:R-:W2:Y:S04]  /*248f0*/  LDL.LU R94, [R1+0x158] ;  /* 0x00015800015e7983 */ /* 0x000ea80000300800 */
[----:B------:R-:W2:Y:S02]  /*24900*/  LDL.LU R88, [R1+0x140] ;  /* 0x0001400001587983 */ /* 0x000ea40000300800 */
[----:B------:R-:W-:-:S02]  /*24910*/  IMAD.MOV.U32 R86, RZ, RZ, R45 ;  /* 0x000000ffff567224 */ /* 0x000fc400078e002d */
[----:B------:R-:W-:Y:S01]  /*24920*/  IMAD.MOV.U32 R87, RZ, RZ, R44 ;  /* 0x000000ffff577224 */ /* 0x000fe200078e002c */
[----:B------:R-:W2:Y:S01]  /*24930*/  LDL.LU R89, [R1+0x144] ;  /* 0x0001440001597983 */ /* 0x000ea20000300800 */
[----:B------:R-:W-:Y:S03]  /*24940*/  HMMA.1688.F32.TF32 R44, R72, R4, R112 ;  /* 0x00000004482c723c */ /* 0x000fe60000081070 */
[----:B------:R-:W2:Y:S04]  /*24950*/  LDL.LU R90, [R1+0x148] ;  /* 0x00014800015a7983 */ /* 0x000ea80000300800 */
[----:B------:R-:W2:Y:S06]  /*24960*/  LDL.LU R91, [R1+0x14c] ;  /* 0x00014c00015b7983 */ /* 0x000eac0000300800 */
[----:B---3--:R-:W-:-:S02]  /*24970*/  IMAD.MOV.U32 R31, RZ, RZ, R76 ;  /* 0x000000ffff1f7224 */ /* 0x008fc400078e004c */
[----:B----4-:R-:W-:Y:S02]  /*24980*/  IMAD.MOV.U32 R30, RZ, RZ, R77 ;  /* 0x000000ffff1e7224 */ /* 0x010fe400078e004d */
[----:B------:R-:W-:Y:S02]  /*24990*/  IMAD.MOV.U32 R35, RZ, RZ, R78 ;  /* 0x000000ffff237224 */ /* 0x000fe400078e004e */
[----:B------:R-:W-:Y:S02]  /*249a0*/  IMAD.MOV.U32 R34, RZ, RZ, R79 ;  /* 0x000000ffff227224 */ /* 0x000fe400078e004f */
[----:B-----5:R-:W-:Y:S07]  /*249b0*/  HMMA.1688.F32.TF32 R76, R68, R16, R80 ;  /* 0x00000010444c723c */ /* 0x020fee0000081050 */
[----:B------:R-:W-:-:S02]  /*249c0*/  IMAD.MOV.U32 R82, RZ, RZ, R37 ;  /* 0x000000ffff527224 */ /* 0x000fc400078e0025 */
[----:B------:R-:W-:Y:S02]  /*249d0*/  IMAD.MOV.U32 R83, RZ, RZ, R36 ;  /* 0x000000ffff537224 */ /* 0x000fe400078e0024 */
[----:B------:R-:W-:Y:S02]  /*249e0*/  IMAD.MOV.U32 R80, RZ, RZ, R41 ;  /* 0x000000ffff507224 */ /* 0x000fe400078e0029 */
[----:B------:R-:W-:Y:S01]  /*249f0*/  IMAD.MOV.U32 R81, RZ, RZ, R40 ;  /* 0x000000ffff517224 */ /* 0x000fe200078e0028 */
[C---:B--2---:R-:W-:Y:S08]  /*24a00*/  HMMA.1688.F32.TF32 R248, R68.reuse, R20, R248 ;  /* 0x0000001444f8723c */ /* 0x044ff000000810f8 */
[C---:B------:R-:W-:Y:S08]  /*24a10*/  HMMA.1688.F32.TF32 R244, R68.reuse, R24, R244 ;  /* 0x0000001844f4723c */ /* 0x040ff000000810f4 */
[C---:B------:R-:W-:Y:S08]  /*24a20*/  HMMA.1688.F32.TF32 R36, R68.reuse, R28, R120 ;  /* 0x0000001c4424723c */ /* 0x040ff00000081078 */
[----:B------:R-:W-:Y:S01]  /*24a30*/  HMMA.1688.F32.TF32 R40, R68, R32, R116 ;  /* 0x000000204428723c */ /* 0x000fe20000081074 */
[----:B------:R-:W-:Y:S04]  /*24a40*/  STL.64 [R1+0xf60], R250 ;  /* 0x000f60fa01007387 */ /* 0x000fe80000100a00 */
[----:B------:R-:W-:Y:S04]  /*24a50*/  STL.64 [R1+0xf58], R248 ;  /* 0x000f58f801007387 */ /* 0x000fe80000100a00 */
[----:B------:R-:W-:Y:S04]  /*24a60*/  STL.64 [R1+0xf70], R246 ;  /* 0x000f70f601007387 */ /* 0x000fe80000100a00 */
[----:B------:R-:W-:Y:S04]  /*24a70*/  STL.64 [R1+0xf68], R244 ;  /* 0x000f68f401007387 */ /* 0x000fe80000100a00 */
[----:B------:R1:W-:Y:S04]  /*24a80*/  STL.64 [R1+0xf80], R38 ;  /* 0x000f802601007387 */ /* 0x0003e80000100a00 */
[----:B------:R2:W-:Y:S04]  /*24a90*/  STL.64 [R1+0xf78], R36 ;  /* 0x000f782401007387 */ /* 0x0005e80000100a00 */
[----:B------:R-:W-:Y:S04]  /*24aa0*/  STL.64 [R1+0xfa0], R42 ;  /* 0x000fa02a01007387 */ /* 0x000fe80000100a00 */
[----:B------:R-:W-:Y:S04]  /*24ab0*/  STL.64 [R1+0xf98], R40 ;  /* 0x000f982801007387 */ /* 0x000fe80000100a00 */
[----:B------:R-:W-:Y:S04]  /*24ac0*/  STL.64 [R1+0xfb0], R46 ;  /* 0x000fb02e01007387 */ /* 0x000fe80000100a00 */
[----:B------:R-:W-:Y:S04]  /*24ad0*/  STL.64 [R1+0xfa8], R44 ;  /* 0x000fa82c01007387 */ /* 0x000fe80000100a00 */
[----:B------:R-:W3:Y:S04]  /*24ae0*/  LDL.LU R116, [R1+0x110] ;  /* 0x0001100001747983 */ /* 0x000ee80000300800 */
[----:B------:R-:W3:Y:S01]  /*24af0*/  LDL.LU R117, [R1+0x114] ;  /* 0x0001140001757983 */ /* 0x000ee20000300800 */
[----:B------:R-:W-:-:S02]  /*24b00*/  IMAD.MOV.U32 R95, RZ, RZ, R0 ;  /* 0x000000ffff5f7224 */ /* 0x000fc400078e0000 */
[----:B------:R-:W-:Y:S02]  /*24b10*/  IMAD.MOV.U32 R84, RZ, RZ, R49 ;  /* 0x000000ffff547224 */ /* 0x000fe400078e0031 */
[----:B------:R-:W-:Y:S02]  /*24b20*/  IMAD.MOV.U32 R85, RZ, RZ, R48 ;  /* 0x000000ffff557224 */ /* 0x000fe400078e0030 */
[----:B------:R-:W-:Y:S01]  /*24b30*/  IMAD.MOV.U32 R114, RZ, RZ, R53 ;  /* 0x000000ffff727224 */ /* 0x000fe200078e0035 */
[----:B------:R-:W-:Y:S01]  /*24b40*/  HMMA.1688.F32.TF32 R48, R72, R8, R92 ;  /* 0x000000084830723c */ /* 0x000fe2000008105c */
[----:B------:R-:W-:Y:S02]  /*24b50*/  IMAD.MOV.U32 R115, RZ, RZ, R52 ;  /* 0x000000ffff737224 */ /* 0x000fe400078e0034 */
[----:B------:R-:W-:Y:S02]  /*24b60*/  IMAD.MOV.U32 R112, RZ, RZ, R57 ;  /* 0x000000ffff707224 */ /* 0x000fe400078e0039 */
[----:B------:R-:W-:-:S03]  /*24b70*/  IMAD.MOV.U32 R113, RZ, RZ, R56 ;  /* 0x000000ffff717224 */ /* 0x000fc600078e0038 */
[C---:B------:R-:W-:Y:S08]  /*24b80*/  HMMA.1688.F32.TF32 R52, R72.reuse, R12, R88 ;  /* 0x0000000c4834723c */ /* 0x040ff00000081058 */
[----:B------:R-:W-:Y:S01]  /*24b90*/  HMMA.1688.F32.TF32 R56, R72, R16, R84 ;  /* 0x000000104838723c */ /* 0x000fe20000081054 */
[----:B------:R-:W-:Y:S02]  /*24ba0*/  IMAD.MOV.U32 R118, RZ, RZ, R61 ;  /* 0x000000ffff767224 */ /* 0x000fe400078e003d */
[----:B------:R-:W-:-:S05]  /*24bb0*/  IMAD.MOV.U32 R119, RZ, RZ, R60 ;  /* 0x000000ffff777224 */ /* 0x000fca00078e003c */
[C---:B------:R-:W-:Y:S01]  /*24bc0*/  HMMA.1688.F32.TF32 R60, R72.reuse, R20, R80 ;  /* 0x00000014483c723c */ /* 0x040fe20000081050 */
[----:B------:R-:W-:Y:S06]  /*24bd0*/  STL.64 [R1+0xfc0], R50 ;  /* 0x000fc03201007387 */ /* 0x000fec0000100a00 */
[----:B------:R-:W-:Y:S02]  /*24be0*/  IMAD.MOV.U32 R82, RZ, RZ, R65 ;  /* 0x000000ffff527224 */ /* 0x000fe400078e0041 */
[----:B------:R-:W-:Y:S01]  /*24bf0*/  IMAD.MOV.U32 R83, RZ, RZ, R64 ;  /* 0x000000ffff537224 */ /* 0x000fe200078e0040 */
[----:B------:R4:W-:Y:S04]  /*24c00*/  STL.64 [R1+0xfb8], R48 ;  /* 0x000fb83001007387 */ /* 0x0009e80000100a00 */
[----:B------:R-:W-:Y:S04]  /*24c10*/  STL.64 [R1+0xfd0], R54 ;  /* 0x000fd03601007387 */ /* 0x000fe80000100a00 */
[----:B------:R-:W-:Y:S04]  /*24c20*/  STL.64 [R1+0xfc8], R52 ;  /* 0x000fc83401007387 */ /* 0x000fe80000100a00 */
[----:B------:R-:W-:Y:S04]  /*24c30*/  STL.64 [R1+0xfe0], R58 ;  /* 0x000fe03a01007387 */ /* 0x000fe80000100a00 */
[----:B------:R-:W-:Y:S01]  /*24c40*/  STL.64 [R1+0xfd8], R56 ;  /* 0x000fd83801007387 */ /* 0x000fe20000100a00 */
[----:B------:R-:W-:Y:S03]  /*24c50*/  HMMA.1688.F32.TF32 R68, R72, R28, R112 ;  /* 0x0000001c4844723c */ /* 0x000fe60000081070 */
[----:B------:R-:W5:Y:S04]  /*24c60*/  LDL.LU R84, [R1+0x60] ;  /* 0x0000600001547983 */ /* 0x000f680000300800 */
[----:B------:R-:W5:Y:S04]  /*24c70*/  LDL.LU R85, [R1+0x64] ;  /* 0x0000640001557983 */ /* 0x000f680000300800 */
[----:B------:R-:W5:Y:S04]  /*24c80*/  LDL.LU R86, [R1+0x68] ;  /* 0x0000680001567983 */ /* 0x000f680000300800 */
[----:B------:R-:W5:Y:S04]  /*24c90*/  LDL.LU R87, [R1+0x6c] ;  /* 0x00006c0001577983 */ /* 0x000f680000300800 */
[----:B------:R-:W4:Y:S04]  /*24ca0*/  LDL.LU R88, [R1+0x90] ;  /* 0x0000900001587983 */ /* 0x000f280000300800 */
        /* <DEDUP_REMOVED lines=9> */
[----:B------:R-:W-:Y:S04]  /*24d40*/  STL.64 [R1+0xff0], R62 ;  /* 0x000ff03e01007387 */ /* 0x000fe80000100a00 */
[----:B------:R-:W-:Y:S01]  /*24d50*/  STL.64 [R1+0xfe8], R60 ;  /* 0x000fe83c01007387 */ /* 0x000fe20000100a00 */
[----:B-1----:R-:W-:-:S02]  /*24d60*/  IMAD.MOV.U32 R39, RZ, RZ, R192 ;  /* 0x000000ffff277224 */ /* 0x002fc400078e00c0 */
[----:B------:R-:W-:Y:S02]  /*24d70*/  IMAD.MOV.U32 R38, RZ, RZ, R193 ;  /* 0x000000ffff267224 */ /* 0x000fe400078e00c1 */
[----:B------:R-:W-:Y:S02]  /*24d80*/  IMAD.MOV.U32 R192, RZ, RZ, R167 ;  /* 0x000000ffffc07224 */ /* 0x000fe400078e00a7 */
[----:B------:R-:W-:Y:S02]  /*24d90*/  IMAD.MOV.U32 R193, RZ, RZ, R166 ;  /* 0x000000ffffc17224 */ /* 0x000fe400078e00a6 */
[----:B------:R-:W-:Y:S02]  /*24da0*/  IMAD.MOV.U32 R167, RZ, RZ, R148 ;  /* 0x000000ffffa77224 */ /* 0x000fe400078e0094 */
[----:B------:R-:W-:Y:S02]  /*24db0*/  IMAD.MOV.U32 R166, RZ, RZ, R149 ;  /* 0x000000ffffa67224 */ /* 0x000fe400078e0095 */
[----:B------:R-:W-:-:S02]  /*24dc0*/  IMAD.MOV.U32 R148, RZ, RZ, R131 ;  /* 0x000000ffff947224 */ /* 0x000fc400078e0083 */
[----:B------:R-:W-:Y:S01]  /*24dd0*/  IMAD.MOV.U32 R149, RZ, RZ, R129 ;  /* 0x000000ffff957224 */ /* 0x000fe200078e0081 */
[----:B---3--:R-:W-:Y:S07]  /*24de0*/  HMMA.1688.F32.TF32 R64, R72, R24, R116 ;  /* 0x000000184840723c */ /* 0x008fee0000081074 */
[----:B------:R-:W-:Y:S02]  /*24df0*/  IMAD.MOV.U32 R116, RZ, RZ, R240 ;  /* 0x000000ffff747224 */ /* 0x000fe400078e00f0 */
[----:B------:R-:W-:-:S02]  /*24e00*/  IMAD.MOV.U32 R117, RZ, RZ, R241 ;  /* 0x000000ffff757224 */ /* 0x000fc400078e00f1 */
[----:B------:R-:W-:Y:S02]  /*24e10*/  IMAD.MOV.U32 R118, RZ, RZ, R242 ;  /* 0x000000ffff767224 */ /* 0x000fe400078e00f2 */
[----:B------:R-:W-:-:S10]  /*24e20*/  IMAD.MOV.U32 R119, RZ, RZ, R243 ;  /* 0x000000ffff777224 */ /* 0x000fd400078e00f3 */
[----:B------:R-:W-:Y:S04]  /*24e30*/  STL.64 [R1+0x1000], R66 ;  /* 0x0010004201007387 */ /* 0x000fe80000100a00 */
[----:B------:R-:W-:Y:S04]  /*24e40*/  STL.64 [R1+0xff8], R64 ;  /* 0x000ff84001007387 */ /* 0x000fe80000100a00 */
        /* <DEDUP_REMOVED lines=8> */
[----:B------:R-:W-:Y:S04]  /*24ed0*/  STL.64 [R1+0x1010], R70 ;  /* 0x0010104601007387 */ /* 0x000fe80000100a00 */
[----:B------:R-:W-:Y:S04]  /*24ee0*/  STL.64 [R1+0x1008], R68 ;  /* 0x0010084401007387 */ /* 0x000fe80000100a00 */
[----:B------:R-:W3:Y:S04]  /*24ef0*/  LDL.LU R131, [R1+0x1080] ;  /* 0x0010800001837983 */ /* 0x000ee80000300800 */
[----:B------:R-:W4:Y:S01]  /*24f00*/  LDL.LU R129, [R1+0x107c] ;  /* 0x00107c0001817983 */ /* 0x000f220000300800 */
[----:B--2---:R-:W-:-:S02]  /*24f10*/  IMAD.MOV.U32 R37, RZ, RZ, R194 ;  /* 0x000000ffff257224 */ /* 0x004fc400078e00c2 */
        /* <DEDUP_REMOVED lines=8> */
[----:B------:R-:W2:Y:S01]  /*24fa0*/  LDL.LU R150, [R1+0x2c8] ;  /* 0x0002c80001967983 */ /* 0x000ea20000300800 */
[----:B------:R-:W-:Y:S02]  /*24fb0*/  IMAD.MOV.U32 R190, RZ, RZ, R161 ;  /* 0x000000ffffbe7224 */ /* 0x000fe400078e00a1 */
[----:B------:R-:W-:Y:S02]  /*24fc0*/  IMAD.MOV.U32 R164, RZ, RZ, R151 ;  /* 0x000000ffffa47224 */ /* 0x000fe400078e0097 */
[----:B------:R-:W-:Y:S01]  /*24fd0*/  IMAD.MOV.U32 R160, RZ, RZ, R147 ;  /* 0x000000ffffa07224 */ /* 0x000fe200078e0093 */
[----:B------:R-:W2:Y:S01]  /*24fe0*/  LDL.LU R151, [R1+0x2cc] ;  /* 0x0002cc0001977983 */ /* 0x000ea20000300800 */
[----:B------:R-:W-:-:S02]  /*24ff0*/  IMAD.MOV.U32 R223, RZ, RZ, R188 ;  /* 0x000000ffffdf7224 */ /* 0x000fc400078e00bc */
[----:B------:R-:W-:Y:S02]  /*25000*/  IMAD.MOV.U32 R189, RZ, RZ, R162 ;  /* 0x000000ffffbd7224 */ /* 0x000fe400078e00a2 */
[----:B------:R-:W-:Y:S02]  /*25010*/  IMAD.MOV.U32 R161, RZ, RZ, R146 ;  /* 0x000000ffffa17224 */ /* 0x000fe400078e0092 */
[----:B------:R-:W-:Y:S02]  /*25020*/  IMAD.MOV.U32 R147, RZ, RZ, R132 ;  /* 0x000000ffff937224 */ /* 0x000fe400078e0084 */
[----:B------:R-:W-:Y:S01]  /*25030*/  IMAD.MOV.U32 R208, RZ, RZ, R183 ;  /* 0x000000ffffd07224 */ /* 0x000fe200078e00b7 */
[----:B------:R-:W2:Y:S01]  /*25040*/  LDL.LU R132, [R1+0x390] ;  /* 0x0003900001847983 */ /* 0x000ea20000300800 */
[----:B------:R-:W-:Y:S02]  /*25050*/  IMAD.MOV.U32 R188, RZ, RZ, R163 ;  /* 0x000000ffffbc7224 */ /* 0x000fe400078e00a3 */
[----:B------:R-:W-:-:S02]  /*25060*/  IMAD.MOV.U32 R162, RZ, RZ, R145 ;  /* 0x000000ffffa27224 */ /* 0x000fc400078e0091 */
[----:B------:R-:W-:Y:S02]  /*25070*/  IMAD.MOV.U32 R146, RZ, RZ, R133 ;  /* 0x000000ffff927224 */ /* 0x000fe400078e0085 */
[----:B------:R-:W-:Y:S01]  /*25080*/  IMAD.MOV.U32 R209, RZ, RZ, R182 ;  /* 0x000000ffffd17224 */ /* 0x000fe200078e00b6 */
[----:B------:R-:W2:Y:S01]  /*25090*/  LDL.LU R133, [R1+0x394] ;  /* 0x0003940001857983 */ /* 0x000ea20000300800 */
[----:B------:R-:W-:Y:S02]  /*250a0*/  IMAD.MOV.U32 R183, RZ, RZ, R156 ;  /* 0x000000ffffb77224 */ /* 0x000fe400078e009c */
[----:B------:R-:W-:Y:S02]  /*250b0*/  IMAD.MOV.U32 R163, RZ, RZ, R144 ;  /* 0x000000ffffa37224 */ /* 0x000fe400078e0090 */
[----:B------:R-:W-:Y:S02]  /*250c0*/  IMAD.MOV.U32 R145, RZ, RZ, R134 ;  /* 0x000000ffff917224 */ /* 0x000fe400078e0086 */
[----:B------:R-:W-:Y:S01]  /*250d0*/  IMAD.MOV.U32 R210, RZ, RZ, R181 ;  /* 0x000000ffffd27224 */ /* 0x000fe200078e00b5 */
[----:B------:R-:W2:Y:S01]  /*250e0*/  LDL.LU R134, [R1+0x398] ;  /* 0x0003980001867983 */ /* 0x000ea20000300800 */
[----:B------:R-:W-:-:S02]  /*250f0*/  IMAD.MOV.U32 R182, RZ, RZ, R157 ;  /* 0x000000ffffb67224 */ /* 0x000fc400078e009d */
[----:B------:R-:W-:Y:S02]  /*25100*/  IMAD.MOV.U32 R156, RZ, RZ, R143 ;  /* 0x000000ffff9c7224 */ /* 0x000fe400078e008f */
[----:B------:R-:W-:Y:S02]  /*25110*/  IMAD.MOV.U32 R144, RZ, RZ, R135 ;  /* 0x000000ffff907224 */ /* 0x000fe400078e0087 */
[----:B------:R-:W-:Y:S01]  /*25120*/  IMAD.MOV.U32 R211, RZ, RZ, R180 ;  /* 0x000000ffffd37224 */ /* 0x000fe200078e00b4 */
[----:B------:R-:W2:Y:S01]  /*25130*/  LDL.LU R135, [R1+0x39c] ;  /* 0x00039c0001877983 */ /* 0x000ea20000300800 */
[----:B------:R-:W-:Y:S02]  /*25140*/  IMAD.MOV.U32 R181, RZ, RZ, R158 ;  /* 0x000000ffffb57224 */ /* 0x000fe400078e009e */
[----:B------:R-:W-:Y:S02]  /*25150*/  IMAD.MOV.U32 R157, RZ, RZ, R142 ;  /* 0x000000ffff9d7224 */ /* 0x000fe400078e008e */
[----:B------:R-:W-:-:S02]  /*25160*/  IMAD.MOV.U32 R143, RZ, RZ, R128 ;  /* 0x000000ffff8f7224 */ /* 0x000fc400078e0080 */
[----:B------:R-:W-:Y:S01]  /*25170*/  IMAD.MOV.U32 R180, RZ, RZ, R159 ;  /* 0x000000ffffb47224 */ /* 0x000fe200078e009f */
[----:B------:R-:W2:Y:S01]  /*25180*/  LDL.LU R128, [R1+0x3a0] ;  /* 0x0003a00001807983 */ /* 0x000ea20000300800 */
        /* <DEDUP_REMOVED lines=19> */
[----:B---3--:R-:W-:Y:S02]  /*252c0*/  IMAD.MOV.U32 R140, RZ, RZ, R131 ;  /* 0x000000ffff8c7224 */ /* 0x008fe400078e0083 */
[----:B----4-:R-:W-:Y:S02]  /*252d0*/  IMAD.MOV.U32 R142, RZ, RZ, R129 ;  /* 0x000000ffff8e7224 */ /* 0x010fe400078e0081 */
[----:B------:R-:W3:Y:S04]  /*252e0*/  LDL.LU R129, [R1+0x3a4] ;  /* 0x0003a40001817983 */ /* 0x000ee80000300800 */
[----:B------:R-:W3:Y:S04]  /*252f0*/  LDL.LU R130, [R1+0x3a8] ;  /* 0x0003a80001827983 */ /* 0x000ee80000300800 */
[----:B------:R-:W3:Y:S04]  /*25300*/  LDL.LU R131, [R1+0x3ac] ;  /* 0x0003ac0001837983 */ /* 0x000ee80000300800 */
[----:B------:R-:W4:Y:S04]  /*25310*/  LDL.LU R48, [R1+0x2f0] ;  /* 0x0002f00001307983 */ /* 0x000f280000300800 */
[----:B------:R-:W4:Y:S04]  /*25320*/  LDL.LU R49, [R1+0x2f4] ;  /* 0x0002f40001317983 */ /* 0x000f280000300800 */
[----:B------:R-:W4:Y:S04]  /*25330*/  LDL.LU R50, [R1+0x2f8] ;  /* 0x0002f80001327983 */ /* 0x000f280000300800 */
[----:B------:R-:W4:Y:S04]  /*25340*/  LDL.LU R51, [R1+0x2fc] ;  /* 0x0002fc0001337983 */ /* 0x000f280000300800 */
        /* <DEDUP_REMOVED lines=37> */
[C---:B------:R-:W-:Y:S08]  /*255a0*/  HMMA.1688.F32.TF32 R140, R168.reuse, R4, R140 ;  /* 0x00000004a88c723c */ /* 0x040ff0000008108c */
[C---:B------:R-:W-:Y:S08]  /*255b0*/  HMMA.1688.F32.TF32 R144, R168.reuse, R8, R144 ;  /* 0x00000008a890723c */ /* 0x040ff00000081090 */
[C---:B--2---:R-:W-:Y:S08]  /*255c0*/  HMMA.1688.F32.TF32 R148, R168.reuse, R12, R148 ;  /* 0x0000000ca894723c */ /* 0x044ff00000081094 */
[C---:B------:R-:W-:Y:S08]  /*255d0*/  HMMA.1688.F32.TF32 R156, R168.reuse, R20, R156 ;  /* 0x00000014a89c723c */ /* 0x040ff0000008109c */
[C---:B------:R-:W-:Y:S08]  /*255e0*/  HMMA.1688.F32.TF32 R160, R168.reuse, R24, R160 ;  /* 0x00000018a8a0723c */ /* 0x040ff000000810a0 */
[----:B------:R-:W-:Y:S08]  /*255f0*/  HMMA.1688.F32.TF32 R164, R168, R28, R164 ;  /* 0x0000001ca8a4723c */ /* 0x000ff000000810a4 */
[C---:B------:R-:W-:Y:S08]  /*25600*/  HMMA.1688.F32.TF32 R172, R200.reuse, R4, R172 ;  /* 0x00000004c8ac723c */ /* 0x040ff000000810ac */
        /* <DEDUP_REMOVED lines=8> */
[----:B------:R-:W-:Y:S08]  /*25690*/  HMMA.1688.F32.TF32 R100, R104, R28, R224 ;  /* 0x0000001c6864723c */ /* 0x000ff000000810e0 */
[----:B-1----:R-:W-:Y:S08]  /*256a0*/  HMMA.1688.F32.TF32 R224, R228, R24, R36 ;  /* 0x00000018e4e0723c */ /* 0x002ff00000081024 */
[C---:B---3--:R-:W-:Y:S08]  /*256b0*/  HMMA.1688.F32.TF32 R152, R168.reuse, R16, R152 ;  /* 0x00000010a898723c */ /* 0x048ff00000081098 */
[----:B----4-:R-:W-:Y:S08]  /*256c0*/  HMMA.1688.F32.TF32 R168, R168, R32, R44 ;  /* 0x00000020a8a8723c */ /* 0x010ff0000008102c */
[C---:B-----5:R-:W-:Y:S08]  /*256d0*/  HMMA.1688.F32.TF32 R176, R200.reuse, R8, R176 ;  /* 0x00000008c8b0723c */ /* 0x060ff000000810b0 */
[C---:B------:R-:W-:Y:S08]  /*256e0*/  HMMA.1688.F32.TF32 R184, R200.reuse, R16, R184 ;  /* 0x00000010c8b8723c */ /* 0x040ff000000810b8 */
[----:B------:R-:W-:Y:S08]  /*256f0*/  HMMA.1688.F32.TF32 R200, R200, R32, R40 ;  /* 0x00000020c8c8723c */ /* 0x000ff00000081028 */
[C---:B------:R-:W-:Y:S01]  /*25700*/  HMMA.1688.F32.TF32 R40, R228.reuse, R28, R244 ;  /* 0x0000001ce428723c */ /* 0x040fe200000810f4 */
[----:B------:R-:W-:Y:S04]  /*25710*/  STL [R1+0xf50], R171 ;  /* 0x000f50ab01007387 */ /* 0x000fe80000100800 */
[----:B------:R-:W-:Y:S04]  /*25720*/  STL [R1+0xf4c], R173 ;  /* 0x000f4cad01007387 */ /* 0x000fe80000100800 */
[----:B------:R-:W-:Y:S04]  /*25730*/  STL [R1+0xf48], R174 ;  /* 0x000f48ae01007387 */ /* 0x000fe80000100800 */
[----:B------:R-:W-:Y:S10]  /*25740*/  STL [R1+0xf44], R175 ;  /* 0x000f44af01007387 */ /* 0x000ff40000100800 */
[----:B------:R1:W-:Y:S01]  /*25750*/  STL.64 [R1+0x70], R40 ;  /* 0x0000702801007387 */ /* 0x0003e20000100a00 */
[----:B------:R-:W-:Y:S03]  /*25760*/  HMMA.1688.F32.TF32 R36, R228, R32, R248 ;  /* 0x00000020e424723c */ /* 0x000fe600000810f8 */
[----:B------:R2:W-:Y:S04]  /*25770*/  STL.64 [R1+0x78], R42 ;  /* 0x0000782a01007387 */ /* 0x0005e80000100a00 */
[----:B------:R-:W-:-:S02]  /*25780*/  IMAD.MOV.U32 R248, RZ, RZ, R31 ;  /* 0x000000fffff87224 */ /* 0x000fc400078e001f */
[----:B------:R-:W2:Y:S01]  /*25790*/  LDL.LU R31, [R1+0x1078] ;  /* 0x00107800011f7983 */ /* 0x000ea20000300800 */
[----:B------:R-:W-:Y:S02]  /*257a0*/  IMAD.MOV.U32 R249, RZ, RZ, R30 ;  /* 0x000000fffff97224 */ /* 0x000fe400078e001e */
[----:B------:R-:W-:Y:S01]  /*257b0*/  IMAD.MOV.U32 R250, RZ, RZ, R35 ;  /* 0x000000fffffa7224 */ /* 0x000fe200078e0023 */
[----:B------:R-:W3:Y:S01]  /*257c0*/  LDL.LU R30, [R1+0x1074] ;  /* 0x00107400011e7983 */ /* 0x000ee20000300800 */
[----:B------:R-:W-:-:S03]  /*257d0*/  IMAD.MOV.U32 R251, RZ, RZ, R34 ;  /* 0x000000fffffb7224 */ /* 0x000fc600078e0022 */
[----:B------:R-:W4:Y:S04]  /*257e0*/  LDL.LU R35, [R1+0x1070] ;  /* 0x0010700001237983 */ /* 0x000f280000300800 */
[----:B------:R-:W5:Y:S01]  /*257f0*/  LDL.LU R34, [R1+0x106c] ;  /* 0x00106c0001227983 */ /* 0x000f620000300800 */
[----:B-1----:R-:W-:Y:S02]  /*25800*/  IMAD.MOV.U32 R40, RZ, RZ, R27 ;  /* 0x000000ffff287224 */ /* 0x002fe400078e001b */
[----:B------:R-:W-:Y:S01]  /*25810*/  IMAD.MOV.U32 R41, RZ, RZ, R26 ;  /* 0x000000ffff297224 */ /* 0x000fe200078e001a */
[----:B------:R-:W5:Y:S04]  /*25820*/  LDL.LU R27, [R1+0x1068] ;  /* 0x00106800011b7983 */ /* 0x000f680000300800 */
[----:B------:R-:W5:Y:S01]  /*25830*/  LDL.LU R26, [R1+0x1064] ;  /* 0x00106400011a7983 */ /* 0x000f620000300800 */
[----:B--2---:R-:W-:-:S03]  /*25840*/  IMAD.MOV.U32 R42, RZ, RZ, R31 ;  /* 0x000000ffff2a7224 */ /* 0x004fc600078e001f */
[----:B------:R-:W2:Y:S01]  /*25850*/  LDL.LU R31, [R1+0x1060] ;  /* 0x00106000011f7983 */ /* 0x000ea20000300800 */
[----:B---3--:R-:W-:-:S03]  /*25860*/  IMAD.MOV.U32 R43, RZ, RZ, R30 ;  /* 0x000000ffff2b7224 */ /* 0x008fc600078e001e */
[----:B------:R-:W3:Y:S01]  /*25870*/  LDL.LU R30, [R1+0x105c] ;  /* 0x00105c00011e7983 */ /* 0x000ee20000300800 */
[----:B----4-:R-:W-:-:S03]  /*25880*/  IMAD.MOV.U32 R47, RZ, RZ, R35 ;  /* 0x000000ffff2f7224 */ /* 0x010fc600078e0023 */
[----:B------:R-:W4:Y:S01]  /*25890*/  LDL.LU R44, [R1+0x50] ;  /* 0x00005000012c7983 */ /* 0x000f220000300800 */
[----:B-----5:R-:W-:-:S03]  /*258a0*/  IMAD.MOV.U32 R46, RZ, RZ, R34 ;  /* 0x000000ffff2e7224 */ /* 0x020fc600078e0022 */
[----:B------:R-:W4:Y:S04]  /*258b0*/  LDL.LU R45, [R1+0x54] ;  /* 0x00005400012d7983 */ /* 0x000f280000300800 */
[----:B------:R-:W5:Y:S04]  /*258c0*/  LDL.LU R34, [R1+0x1058] ;  /* 0x0010580001227983 */ /* 0x000f680000300800 */
[----:B------:R-:W2:Y:S04]  /*258d0*/  LDL.LU R35, [R1+0x1054] ;  /* 0x0010540001237983 */ /* 0x000ea80000300800 */
[----:B------:R-:W3:Y:S04]  /*258e0*/  LDL.LU R52, [R1+0xb0] ;  /* 0x0000b00001347983 */ /* 0x000ee80000300800 */
[----:B------:R-:W3:Y:S04]  /*258f0*/  LDL.LU R53, [R1+0xb4] ;  /* 0x0000b40001357983 */ /* 0x000ee80000300800 */
[----:B------:R-:W3:Y:S04]  /*25900*/  LDL.LU R54, [R1+0xb8] ;  /* 0x0000b80001367983 */ /* 0x000ee80000300800 */
[----:B------:R-:W3:Y:S04]  /*25910*/  LDL.LU R55, [R1+0xbc] ;  /* 0x0000bc0001377983 */ /* 0x000ee80000300800 */
[----:B------:R-:W3:Y:S04]  /*25920*/  LDL.LU R56, [R1+0x160] ;  /* 0x0001600001387983 */ /* 0x000ee80000300800 */
[----:B------:R-:W3:Y:S01]  /*25930*/  LDL.LU R57, [R1+0x164] ;  /* 0x0001640001397983 */ /* 0x000ee20000300800 */
[----:B------:R-:W-:Y:S01]  /*25940*/  HMMA.1688.F32.TF32 R204, R228, R4, R204 ;  /* 0x00000004e4cc723c */ /* 0x000fe200000810cc */
[----:B-----5:R-:W-:-:S02]  /*25950*/  IMAD.MOV.U32 R59, RZ, RZ, R34 ;  /* 0x000000ffff3b7224 */ /* 0x020fc400078e0022 */
[----:B--2---:R-:W-:Y:S02]  /*25960*/  IMAD.MOV.U32 R58, RZ, RZ, R35 ;  /* 0x000000ffff3a7224 */ /* 0x004fe400078e0023 */
[----:B------:R-:W2:Y:S04]  /*25970*/  LDL.LU R35, [R1+0x1050] ;  /* 0x0010500001237983 */ /* 0x000ea80000300800 */
        /* <DEDUP_REMOVED lines=19> */
[----:B------:R-:W-:Y:S01]  /*25ab0*/  HMMA.1688.F32.TF32 R108, R136, R4, R108 ;  /* 0x00000004886c723c */ /* 0x000fe2000008106c */
[----:B------:R-:W-:-:S07]  /*25ac0*/  IMAD.MOV.U32 R171, RZ, RZ, R36 ;  /* 0x000000ffffab7224 */ /* 0x000fce00078e0024 */
        /* <DEDUP_REMOVED lines=8> */
[C---:B------:R-:W-:Y:S08]  /*25b50*/  HMMA.1688.F32.TF32 R128, R136.reuse, R24, R128 ;  /* 0x000000188880723c */ /* 0x040ff00000081080 */
[----:B------:R-:W-:Y:S01]  /*25b60*/  HMMA.1688.F32.TF32 R132, R136, R28, R132 ;  /* 0x0000001c8884723c */ /* 0x000fe20000081084 */
[----:B------:R-:W-:-:S07]  /*25b70*/  IMAD.MOV.U32 R175, RZ, RZ, R39 ;  /* 0x000000ffffaf7224 */ /* 0x000fce00078e0027 */
[----:B------:R-:W-:Y:S01]  /*25b80*/  HMMA.1688.F32.TF32 R136, R136, R32, R48 ;  /* 0x000000208888723c */ /* 0x000fe20000081030 */
[----:B------:R-:W-:-:S06]  /*25b90*/  IMAD.MOV.U32 R38, RZ, RZ, R18 ;  /* 0x000000ffff267224 */ /* 0x000fcc00078e0012 */
[----:B---3--:R-:W-:Y:S01]  /*25ba0*/  IMAD.MOV.U32 R48, RZ, RZ, R30 ;  /* 0x000000ffff307224 */ /* 0x008fe200078e001e */
[----:B-1----:R-:W-:Y:S01]  /*25bb0*/  HMMA.1688.F32.TF32 R56, R228, R16, R56 ;  /* 0x00000010e438723c */ /* 0x002fe20000081038 */
[----:B------:R-:W-:Y:S02]  /*25bc0*/  IMAD.MOV.U32 R49, RZ, RZ, R31 ;  /* 0x000000ffff317224 */ /* 0x000fe400078e001f */
[----:B------:R-:W-:Y:S02]  /*25bd0*/  IMAD.MOV.U32 R50, RZ, RZ, R26 ;  /* 0x000000ffff327224 */ /* 0x000fe400078e001a */
[----:B------:R-:W-:-:S03]  /*25be0*/  IMAD.MOV.U32 R51, RZ, RZ, R27 ;  /* 0x000000ffff337224 */ /* 0x000fc600078e001b */
[C---:B------:R-:W-:Y:S01]  /*25bf0*/  HMMA.1688.F32.TF32 R52, R228.reuse, R20, R52 ;  /* 0x00000014e434723c */ /* 0x040fe20000081034 */
[----:B------:R-:W-:Y:S02]  /*25c00*/  IMAD.MOV.U32 R39, RZ, RZ, R19 ;  /* 0x000000ffff277224 */ /* 0x000fe400078e0013 */
[----:B------:R-:W-:Y:S02]  /*25c10*/  IMAD.MOV.U32 R244, RZ, RZ, R10 ;  /* 0x000000fffff47224 */ /* 0x000fe400078e000a */
[----:B------:R-:W-:Y:S02]  /*25c20*/  IMAD.MOV.U32 R245, RZ, RZ, R6 ;  /* 0x000000fffff57224 */ /* 0x000fe400078e0006 */
[----:B------:R-:W-:Y:S01]  /*25c30*/  IMAD.MOV.U32 R246, RZ, RZ, R7 ;  /* 0x000000fffff67224 */ /* 0x000fe200078e0007 */
[----:B------:R-:W-:Y:S01]  /*25c40*/  HMMA.1688.F32.TF32 R48, R228, R24, R48 ;  /* 0x00000018e430723c */ /* 0x000fe20000081030 */
[----:B------:R-:W-:-:S07]  /*25c50*/  IMAD.MOV.U32 R247, RZ, RZ, R252 ;  /* 0x000000fffff77224 */ /* 0x000fce00078e00fc */
[C---:B----4-:R-:W-:Y:S01]  /*25c60*/  HMMA.1688.F32.TF32 R44, R228.reuse, R28, R44 ;  /* 0x0000001ce42c723c */ /* 0x050fe2000008102c */
[----:B------:R-:W-:Y:S02]  /*25c70*/  IMAD.MOV.U32 R11, RZ, RZ, R76 ;  /* 0x000000ffff0b7224 */ /* 0x000fe400078e004c */
[----:B------:R-:W-:Y:S02]  /*25c80*/  IMAD.MOV.U32 R14, RZ, RZ, R77 ;  /* 0x000000ffff0e7224 */ /* 0x000fe400078e004d */
[----:B------:R-:W-:Y:S02]  /*25c90*/  IMAD.MOV.U32 R15, RZ, RZ, R78 ;  /* 0x000000ffff0f7224 */ /* 0x000fe400078e004e */
[----:B--2---:R-:W-:Y:S02]  /*25ca0*/  IMAD.MOV.U32 R67, RZ, RZ, R35 ;  /* 0x000000ffff437224 */ /* 0x004fe400078e0023 */
[----:B-----5:R-:W-:Y:S02]  /*25cb0*/  IMAD.MOV.U32 R66, RZ, RZ, R34 ;  /* 0x000000ffff427224 */ /* 0x020fe400078e0022 */
[----:B------:R-:W2:Y:S04]  /*25cc0*/  LDL.LU R34, [R1+0x1048] ;  /* 0x0010480001227983 */ /* 0x000ea80000300800 */
[----:B------:R-:W2:Y:S04]  /*25cd0*/  LDL.LU R35, [R1+0x1044] ;  /* 0x0010440001237983 */ /* 0x000ea80000300800 */
[----:B------:R-:W3:Y:S04]  /*25ce0*/  LDL.LU R30, [R1+0x1040] ;  /* 0x00104000011e7983 */ /* 0x000ee80000300800 */
[----:B------:R-:W3:Y:S01]  /*25cf0*/  LDL.LU R31, [R1+0x103c] ;  /* 0x00103c00011f7983 */ /* 0x000ee20000300800 */
[C---:B------:R-:W-:Y:S03]  /*25d00*/  HMMA.1688.F32.TF32 R60, R228.reuse, R12, R60 ;  /* 0x0000000ce43c723c */ /* 0x040fe6000008103c */
[----:B------:R-:W4:Y:S04]  /*25d10*/  LDL.LU R26, [R1+0x1038] ;  /* 0x00103800011a7983 */ /* 0x000f280000300800 */
[----:B------:R-:W4:Y:S04]  /*25d20*/  LDL.LU R27, [R1+0x1034] ;  /* 0x00103400011b7983 */ /* 0x000f280000300800 */
[----:B------:R-:W5:Y:S04]  /*25d30*/  LDL.LU R22, [R1+0x1030] ;  /* 0x0010300001167983 */ /* 0x000f680000300800 */
[----:B------:R-:W5:Y:S01]  /*25d40*/  LDL.LU R23, [R1+0x102c] ;  /* 0x00102c0001177983 */ /* 0x000f620000300800 */
[C---:B------:R-:W-:Y:S03]  /*25d50*/  HMMA.1688.F32.TF32 R68, R228.reuse, R4, R68 ;  /* 0x00000004e444723c */ /* 0x040fe60000081044 */
[----:B------:R-:W2:Y:S04]  /*25d60*/  LDL.LU R18, [R1+0x1028] ;  /* 0x0010280001127983 */ /* 0x000ea80000300800 */
[----:B------:R-:W2:Y:S01]  /*25d70*/  LDL.LU R19, [R1+0x1024] ;  /* 0x0010240001137983 */ /* 0x000ea20000300800 */
[----:B------:R-:W-:Y:S03]  /*25d80*/  HMMA.1688.F32.TF32 R64, R228, R8, R64 ;  /* 0x00000008e440723c */ /* 0x000fe60000081040 */
[----:B------:R-:W2:Y:S04]  /*25d90*/  LDL.LU R10, [R1+0x1020] ;  /* 0x00102000010a7983 */ /* 0x000ea80000300800 */
[----:B------:R-:W2:Y:S04]  /*25da0*/  LDL.LU R6, [R1+0x101c] ;  /* 0x00101c0001067983 */ /* 0x000ea80000300800 */
[----:B------:R-:W2:Y:S04]  /*25db0*/  LDL.LU R7, [R1+0x1018] ;  /* 0x0010180001077983 */ /* 0x000ea80000300800 */
[----:B------:R-:W-:Y:S01]  /*25dc0*/  STL.64 [R1+0x2e0], R68 ;  /* 0x0002e04401007387 */ /* 0x000fe20000100a00 */
[----:B------:R-:W-:-:S03]  /*25dd0*/  IMAD.MOV.U32 R252, RZ, RZ, R71 ;  /* 0x000000fffffc7224 */ /* 0x000fc600078e0047 */
[----:B------:R1:W-:Y:S01]  /*25de0*/  STL [R1+0x2e8], R70 ;  /* 0x0002e84601007387 */ /* 0x0003e20000100800 */
[----:B------:R-:W-:Y:S03]  /*25df0*/  HMMA.1688.F32.TF32 R228, R228, R32, R40 ;  /* 0x00000020e4e4723c */ /* 0x000fe60000081028 */
[----:B-1----:R-:W3:Y:S04]  /*25e00*/  LDL.LU.64 R70, [R1+0x1010] ;  /* 0x0010100001467983 */ /* 0x002ee80000300a00 */
[----:B------:R-:W3:Y:S04]  /*25e10*/  LDL.LU.64 R68, [R1+0x1008] ;  /* 0x0010080001447983 */ /* 0x000ee80000300a00 */
[----:B------:R-:W-:Y:S04]  /*25e20*/  STL.64 [R1+0x1d0], R64 ;  /* 0x0001d04001007387 */ /* 0x000fe80000100a00 */
[----:B------:R1:W-:Y:S04]  /*25e30*/  STL.64 [R1+0x1d8], R66 ;  /* 0x0001d84201007387 */ /* 0x0003e80000100a00 */
        /* <DEDUP_REMOVED lines=22> */
[----:B------:R-:W3:Y:S04]  /*25fa0*/  LDL.LU.64 R42, [R1+0xfa0] ;  /* 0x000fa000012a7983 */ /* 0x000ee80000300a00 */
[----:B------:R-:W3:Y:S04]  /*25fb0*/  LDL.LU.64 R40, [R1+0xf98] ;  /* 0x000f980001287983 */ /* 0x000ee80000300a00 */
[----:B------:R1:W-:Y:S04]  /*25fc0*/  STL.64 [R1+0x2d0], R228 ;  /* 0x0002d0e401007387 */ /* 0x0003e80000100a00 */
[----:B------:R1:W-:Y:S02]  /*25fd0*/  STL.64 [R1+0x2d8], R230 ;  /* 0x0002d8e601007387 */ /* 0x0003e40000100a00 */
[----:B-1----:R-:W-:-:S02]  /*25fe0*/  IMAD.MOV.U32 R228, RZ, RZ, R11 ;  /* 0x000000ffffe47224 */ /* 0x002fc400078e000b */
[----:B------:R-:W3:Y:S01]  /*25ff0*/  LDL.LU R11, [R1+0xf90] ;  /* 0x000f9000010b7983 */ /* 0x000ee20000300800 */
[----:B------:R-:W-:Y:S02]  /*26000*/  IMAD.MOV.U32 R229, RZ, RZ, R14 ;  /* 0x000000ffffe57224 */ /* 0x000fe400078e000e */
[----:B------:R-:W-:Y:S01]  /*26010*/  IMAD.MOV.U32 R230, RZ, RZ, R15 ;  /* 0x000000ffffe67224 */ /* 0x000fe200078e000f */
[----:B------:R-:W4:Y:S04]  /*26020*/  LDL.LU R14, [R1+0xf8c] ;  /* 0x000f8c00010e7983 */ /* 0x000f280000300800 */
[----:B------:R-:W4:Y:S01]  /*26030*/  LDL.LU R15, [R1+0xf88] ;  /* 0x000f8800010f7983 */ /* 0x000f220000300800 */
[----:B------:R-:W-:Y:S08]  /*26040*/  HMMA.1688.F32.TF32 R72, R72, R32, R92 ;  /* 0x000000204848723c */ /* 0x000ff0000008105c */
[----:B------:R-:W-:Y:S01]  /*26050*/  HMMA.1688.F32.TF32 R92, R104, R20, R232 ;  /* 0x00000014685c723c */ /* 0x000fe200000810e8 */
[----:B------:R-:W-:Y:S04]  /*26060*/  LDS R232, [R2+0x16000] ;  /* 0x0160000002e87984 */ /* 0x000fe80000000800 */
[----:B------:R-:W-:Y:S04]  /*26070*/  LDS R234, [R2+0x17000] ;  /* 0x0170000002ea7984 */ /* 0x000fe80000000800 */
[----:B------:R-:W-:Y:S04]  /*26080*/  LDS R233, [R3+0x16000] ;  /* 0x0160000003e97984 */ /* 0x000fe80000000800 */
[----:B------:R-:W2:Y:S02]  /*26090*/  LDS R235, [R3+0x17000] ;  /* 0x0170000003eb7984 */ /* 0x000ea40000000800 */
[C---:B--2---:R-:W-:Y:S11]  /*260a0*/  HMMA.1688.F32.TF32 R36, R232.reuse, R6, R36 ;  /* 0x00000006e824723c */ /* 0x044ff60000081024 */
[----:B------:R-:W-:Y:S11]  /*260b0*/  @!UPT UIADD3 URZ, URZ, URZ, URZ ;  /* 0x0000003f3f3ff290 */ /* 0x000ff6000fffe03f */
[----:B------:R-:W-:Y:S01]  /*260c0*/  @!UPT UIADD3 URZ, URZ, URZ, URZ ;  /* 0x0000003f3f3ff290 */ /* 0x000fe2000fffe03f */
[----:B------:R-:W-:Y:S04]  /*260d0*/  STL.64 [R1+0x2c0], R36 ;  /* 0x0002c02401007387 */ /* 0x000fe80000100a00 */
[----:B------:R1:W-:Y:S04]  /*260e0*/  STL.64 [R1+0x2c8], R38 ;  /* 0x0002c82601007387 */ /* 0x0003e80000100a00 */
[----:B-1----:R-:W2:Y:S04]  /*260f0*/  LDL.LU.64 R38, [R1+0xf80] ;  /* 0x000f800001267983 */ /* 0x002ea80000300a00 */
[----:B------:R-:W2:Y:S01]  /*26100*/  LDL.LU.64 R36, [R1+0xf78] ;  /* 0x000f780001247983 */ /* 0x000ea20000300a00 */
[C---:B---3--:R-:W-:Y:S08]  /*26110*/  HMMA.1688.F32.TF32 R244, R232.reuse, R10, R244 ;  /* 0x0000000ae8f4723c */ /* 0x048ff000000810f4 */
[----:B----4-:R-:W-:Y:S11]  /*26120*/  HMMA.1688.F32.TF32 R248, R232, R14, R248 ;  /* 0x0000000ee8f8723c */ /* 0x010ff600000810f8 */
[----:B------:R-:W-:Y:S04]  /*26130*/  @!UPT UIADD3 URZ, URZ, URZ, URZ ;  /* 0x0000003f3f3ff290 */ /* 0x000fe8000fffe03f */
[----:B------:R-:W-:Y:S04]  /*26140*/  STL.64 [R1+0x2b0], R244 ;  /* 0x0002b0f401007387 */ /* 0x000fe80000100a00 */
[----:B------:R1:W-:Y:S04]  /*26150*/  STL.64 [R1+0x2b8], R246 ;  /* 0x0002b8f601007387 */ /* 0x0003e80000100a00 */
[----:B-1----:R-:W3:Y:S04]  /*26160*/  LDL.LU.64 R246, [R1+0xf70] ;  /* 0x000f700001f67983 */ /* 0x002ee80000300a00 */
[----:B------:R-:W3:Y:S04]  /*26170*/  LDL.LU.64 R244, [R1+0xf68] ;  /* 0x000f680001f47983 */ /* 0x000ee80000300a00 */
[----:B------:R-:W-:Y:S04]  /*26180*/  STL.64 [R1+0x2a0], R248 ;  /* 0x0002a0f801007387 */ /* 0x000fe80000100a00 */
[----:B------:R1:W-:Y:S04]  /*26190*/  STL.64 [R1+0x2a8], R250 ;  /* 0x0002a8fa01007387 */ /* 0x0003e80000100a00 */
[----:B-1----:R-:W5:Y:S04]  /*261a0*/  LDL.LU.64 R250, [R1+0xf60] ;  /* 0x000f600001fa7983 */ /* 0x002f680000300a00 */
[----:B------:R-:W5:Y:S01]  /*261b0*/  LDL.LU.64 R248, [R1+0xf58] ;  /* 0x000f580001f87983 */ /* 0x000f620000300a00 */
[----:B------:R-:W-:Y:S01]  /*261c0*/  IMAD.MOV.U32 R0, RZ, RZ, R79 ;  /* 0x000000ffff007224 */ /* 0x000fe200078e004f */
[C---:B------:R-:W-:Y:S08]  /*261d0*/  HMMA.1688.F32.TF32 R80, R104.reuse, R8, R80 ;  /* 0x000000086850723c */ /* 0x040ff00000081050 */
[----:B------:R-:W-:Y:S01]  /*261e0*/  HMMA.1688.F32.TF32 R76, R104, R4, R88 ;  /* 0x00000004684c723c */ /* 0x000fe20000081058 */
[----:B------:R-:W-:-:S07]  /*261f0*/  IMAD.MOV.U32 R231, RZ, RZ, R0 ;  /* 0x000000ffffe77224 */ /* 0x000fce00078e0000 */
[C---:B------:R-:W-:Y:S08]  /*26200*/  HMMA.1688.F32.TF32 R84, R104.reuse, R12, R84 ;  /* 0x0000000c6854723c */ /* 0x040ff00000081054 */
[C---:B------:R-:W-:Y:S01]  /*26210*/  HMMA.1688.F32.TF32 R88, R104.reuse, R16, R240 ;  /* 0x000000106858723c */ /* 0x040fe200000810f0 */
[----:B------:R-:W-:Y:S04]  /*26220*/  LDS R240, [R2+0x16100] ;  /* 0x0161000002f07984 */ /* 0x000fe80000000800 */
[----:B------:R-:W-:Y:S03]  /*26230*/  LDS R242, [R2+0x17100] ;  /* 0x0171000002f27984 */ /* 0x000fe60000000800 */
[----:B------:R-:W-:Y:S01]  /*26240*/  HMMA.1688.F32.TF32 R104, R104, R32, R236 ;  /* 0x000000206868723c */ /* 0x000fe200000810ec */
[----:B------:R-:W-:Y:S04]  /*26250*/  LDS R236, [R2+0x16080] ;  /* 0x0160800002ec7984 */ /* 0x000fe80000000800 */
[----:B------:R-:W-:Y:S04]  /*26260*/  LDS R238, [R2+0x17080] ;  /* 0x0170800002ee7984 */ /* 0x000fe80000000800 */
[----:B------:R-:W-:Y:S04]  /*26270*/  LDS R237, [R3+0x16080] ;  /* 0x0160800003ed7984 */ /* 0x000fe80000000800 */
[----:B------:R-:W1:Y:S01]  /*26280*/  LDS R239, [R3+0x17080] ;  /* 0x0170800003ef7984 */ /* 0x000e620000000800 */
[C---:B------:R-:W-:Y:S03]  /*26290*/  HMMA.1688.F32.TF32 R228, R232.reuse, R18, R228 ;  /* 0x00000012e8e4723c */ /* 0x040fe600000810e4 */
[----:B------:R-:W-:Y:S04]  /*262a0*/  LDS R241, [R3+0x16100] ;  /* 0x0161000003f17984 */ /* 0x000fe80000000800 */
[----:B------:R-:W4:Y:S01]  /*262b0*/  LDS R243, [R3+0x17100] ;  /* 0x0171000003f37984 */ /* 0x000f220000000800 */
[----:B--2---:R-:W-:Y:S11]  /*262c0*/  HMMA.1688.F32.TF32 R36, R232, R30, R36 ;  /* 0x0000001ee824723c */ /* 0x004ff60000081024 */
[----:B------:R-:W-:Y:S04]  /*262d0*/  @!UPT UIADD3 URZ, URZ, URZ, URZ ;  /* 0x0000003f3f3ff290 */ /* 0x000fe8000fffe03f */
[----:B------:R-:W-:Y:S04]  /*262e0*/  STL.64 [R1+0x290], R228 ;  /* 0x000290e401007387 */ /* 0x000fe80000100a00 */
[----:B------:R3:W-:Y:S05]  /*262f0*/  STL.64 [R1+0x298], R230 ;  /* 0x000298e601007387 */ /* 0x0007ea0000100a00 */
[----:B------:R-:W-:Y:S02]  /*26300*/  IMAD.MOV.U32 R33, RZ, RZ, R36 ;  /* 0x000000ffff217224 */ /* 0x000fe400078e0024 */
[----:B------:R-:W-:-:S02]  /*26310*/  IMAD.MOV.U32 R32, RZ, RZ, R37 ;  /* 0x000000ffff207224 */ /* 0x000fc400078e0025 */
[----:B------:R-:W-:Y:S02]  /*26320*/  IMAD.MOV.U32 R29, RZ, RZ, R38 ;  /* 0x000000ffff1d7224 */ /* 0x000fe400078e0026 */
[----:B------:R-:W-:Y:S02]  /*26330*/  IMAD.MOV.U32 R28, RZ, RZ, R39 ;  /* 0x000000ffff1c7224 */ /* 0x000fe400078e0027 */
[----:B-1----:R-:W-:Y:S01]  /*26340*/  HMMA.1688.F32.TF32 R36, R236, R6, R44 ;  /* 0x00000006ec24723c */ /* 0x002fe2000008102c */
[----:B------:R-:W-:Y:S04]  /*26350*/  LDS R44, [R2+0x16180] ;  /* 0x01618000022c7984 */ /* 0x000fe80000000800 */
[----:B------:R-:W-:Y:S03]  /*26360*/  LDS R46, [R2+0x17180] ;  /* 0x01718000022e7984 */ /* 0x000fe60000000800 */
[C---:B------:R-:W-:Y:S01]  /*26370*/  HMMA.1688.F32.TF32 R40, R232.reuse, R34, R40 ;  /* 0x00000022e828723c */ /* 0x040fe20000081028 */
[----:B------:R-:W-:Y:S04]  /*26380*/  LDS R45, [R3+0x16180] ;  /* 0x01618000032d7984 */ /* 0x000fe80000000800 */
[----:B------:R-:W1:Y:S03]  /*26390*/  LDS R47, [R3+0x17180] ;  /* 0x01718000032f7984 */ /* 0x000e660000000800 */
[C---:B---3--:R-:W-:Y:S08]  /*263a0*/  HMMA.1688.F32.TF32 R228, R232.reuse, R26, R244 ;  /* 0x0000001ae8e4723c */ /* 0x048ff000000810f4 */
[----:B-----5:R-:W-:Y:S11]  /*263b0*/  HMMA.1688.F32.TF32 R248, R232, R22, R248 ;  /* 0x00000016e8f8723c */ /* 0x020ff600000810f8 */
[----:B------:R-:W-:Y:S11]  /*263c0*/  @!UPT UIADD3 URZ, URZ, URZ, URZ ;  /* 0x0000003f3f3ff290 */ /* 0x000ff6000fffe03f */
[----:B------:R-:W-:Y:S01]  /*263d0*/  @!UPT UIADD3 URZ, URZ, URZ, URZ ;  /* 0x0000003f3f3ff290 */ /* 0x000fe2000fffe03f */
[----:B------:R-:W-:Y:S04]  /*263e0*/  STL.64 [R1+0x280], R248 ;  /* 0x000280f801007387 */ /* 0x000fe80000100a00 */
[----:B------:R-:W-:Y:S04]  /*263f0*/  STL.64 [R1+0x288], R250 ;  /* 0x000288fa01007387 */ /* 0x000fe80000100a00 */
[----:B------:R-:W-:Y:S04]  /*26400*/  STL.64 [R1+0x270], R228 ;  /* 0x000270e401007387 */ /* 0x000fe80000100a00 */
[----:B------:R-:W-:Y:S04]  /*26410*/  STL.64 [R1+0x278], R230 ;  /* 0x000278e601007387 */ /* 0x000fe80000100a00 */
[----:B------:R2:W-:Y:S04]  /*26420*/  STL [R1+0xf30], R28 ;  /* 0x000f301c01007387 */ /* 0x0005e80000100800 */
[----:B------:R3:W-:Y:S04]  /*26430*/  STL [R1+0xf2c], R29 ;  /* 0x000f2c1d01007387 */ /* 0x0007e80000100800 */
[----:B------:R5:W-:Y:S01]  /*26440*/  STL [R1+0xf28], R32 ;  /* 0x000f282001007387 */ /* 0x000be20000100800 */
[----:B--2---:R-:W-:-:S03]  /*26450*/  IMAD.MOV.U32 R28, RZ, RZ, R36 ;  /* 0x000000ffff1c7224 */ /* 0x004fc600078e0024 */
[----:B------:R2:W-:Y:S01]  /*26460*/  STL [R1+0xf24], R33 ;  /* 0x000f242101007387 */ /* 0x0005e20000100800 */
[----:B---3--:R-:W-:Y:S02]  /*26470*/  IMAD.MOV.U32 R29, RZ, RZ, R37 ;  /* 0x000000ffff1d7224 */ /* 0x008fe400078e0025 */
[----:B-----5:R-:W-:Y:S02]  /*26480*/  IMAD.MOV.U32 R32, RZ, RZ, R38 ;  /* 0x000000ffff207224 */ /* 0x020fe400078e0026 */
[----:B--2---:R-:W-:Y:S02]  /*26490*/  IMAD.MOV.U32 R33, RZ, RZ, R39 ;  /* 0x000000ffff217224 */ /* 0x004fe400078e0027 */
        /* <DEDUP_REMOVED lines=8> */
[----:B------:R-:W-:Y:S01]  /*26520*/  HMMA.1688.F32.TF32 R36, R236, R18, R56 ;  /* 0x00000012ec24723c */ /* 0x000fe20000081038 */
[----:B------:R-:W-:Y:S04]  /*26530*/  STL.64 [R1+0x1c8], R42 ;  /* 0x0001c82a01007387 */ /* 0x000fe80000100a00 */
[----:B------:R2:W-:Y:S04]  /*26540*/  STL [R1+0xf3c], R32 ;  /* 0x000f3c2001007387 */ /* 0x0005e80000100800 */
[----:B------:R3:W-:Y:S04]  /*26550*/  STL [R1+0xf38], R28 ;  /* 0x000f381c01007387 */ /* 0x0007e80000100800 */
[----:B------:R5:W-:Y:S11]  /*26560*/  STL [R1+0xf34], R29 ;  /* 0x000f341d01007387 */ /* 0x000bf60000100800 */
[----:B------:R-:W-:-:S02]  /*26570*/  IMAD.MOV.U32 R0, RZ, RZ, R36 ;  /* 0x000000ffff007224 */ /* 0x000fc400078e0024 */
[----:B--2---:R-:W-:Y:S02]  /*26580*/  IMAD.MOV.U32 R32, RZ, RZ, R37 ;  /* 0x000000ffff207224 */ /* 0x004fe400078e0025 */
[----:B---3--:R-:W-:Y:S02]  /*26590*/  IMAD.MOV.U32 R28, RZ, RZ, R38 ;  /* 0x000000ffff1c7224 */ /* 0x008fe400078e0026 */
[----:B-----5:R-:W-:Y:S02]  /*265a0*/  IMAD.MOV.U32 R29, RZ, RZ, R39 ;  /* 0x000000ffff1d7224 */ /* 0x020fe400078e0027 */
        /* <DEDUP_REMOVED lines=16> */
[----:B------:R-:W-:Y:S04]  /*266b0*/  LDS R48, [R2+0x16200] ;  /* 0x0162000002307984 */ /* 0x000fe80000000800 */
[----:B------:R-:W-:Y:S03]  /*266c0*/  LDS R50, [R2+0x17200] ;  /* 0x0172000002327984 */ /* 0x000fe60000000800 */
[----:B----4-:R-:W-:Y:S01]  /*266d0*/  HMMA.1688.F32.TF32 R232, R240, R30, R100 ;  /* 0x0000001ef0e8723c */ /* 0x010fe20000081064 */
[----:B------:R-:W-:Y:S04]  /*266e0*/  LDS R49, [R3+0x16200] ;  /* 0x0162000003317984 */ /* 0x000fe80000000800 */
[----:B------:R-:W2:Y:S03]  /*266f0*/  LDS R51, [R3+0x17200] ;  /* 0x0172000003337984 */ /* 0x000ea60000000800 */
[----:B------:R-:W-:-:S02]  /*26700*/  IMAD.MOV.U32 R17, RZ, RZ, R36 ;  /* 0x000000ffff117224 */ /* 0x000fc400078e0024 */
[----:B------:R-:W-:Y:S02]  /*26710*/  IMAD.MOV.U32 R16, RZ, RZ, R37 ;  /* 0x000000ffff107224 */ /* 0x000fe400078e0025 */
[----:B------:R-:W-:Y:S02]  /*26720*/  IMAD.MOV.U32 R13, RZ, RZ, R38 ;  /* 0x000000ffff0d7224 */ /* 0x000fe400078e0026 */
[----:B------:R-:W-:Y:S02]  /*26730*/  IMAD.MOV.U32 R12, RZ, RZ, R39 ;  /* 0x000000ffff0c7224 */ /* 0x000fe400078e0027 */
[----:B------:R-:W-:Y:S08]  /*26740*/  HMMA.1688.F32.TF32 R36, R236, R34, R72 ;  /* 0x00000022ec24723c */ /* 0x000ff00000081048 */
[C---:B------:R-:W-:Y:S08]  /*26750*/  HMMA.1688.F32.TF32 R236, R240.reuse, R26, R96 ;  /* 0x0000001af0ec723c */ /* 0x040ff00000081060 */
[----:B------:R-:W-:Y:S08]  /*26760*/  HMMA.1688.F32.TF32 R228, R240, R34, R104 ;  /* 0x00000022f0e4723c */ /* 0x000ff00000081068 */
[----:B-1----:R-:W-:Y:S01]  /*26770*/  HMMA.1688.F32.TF32 R72, R44, R10, R112 ;  /* 0x0000000a2c48723c */ /* 0x002fe20000081070 */
[----:B------:R-:W-:Y:S04]  /*26780*/  STL.64 [R1+0x110], R40 ;  /* 0x0001102801007387 */ /* 0x000fe80000100a00 */
[----:B------:R-:W-:Y:S04]  /*26790*/  STL.64 [R1+0x118], R42 ;  /* 0x0001182a01007387 */ /* 0x000fe80000100a00 */
[----:B------:R-:W-:Y:S04]  /*267a0*/  STL [R1+0xec8], R236 ;  /* 0x000ec8ec01007387 */ /* 0x000fe80000100800 */
[----:B------:R-:W-:Y:S04]  /*267b0*/  STL [R1+0xec4], R237 ;  /* 0x000ec4ed01007387 */ /* 0x000fe80000100800 */
[----:B------:R-:W-:Y:S04]  /*267c0*/  STL [R1+0xec0], R238 ;  /* 0x000ec0ee01007387 */ /* 0x000fe80000100800 */
[----:B------:R-:W-:Y:S04]  /*267d0*/  STL [R1+0xebc], R239 ;  /* 0x000ebcef01007387 */ /* 0x000fe80000100800 */
[----:B------:R1:W-:Y:S04]  /*267e0*/  STL [R1+0xed8], R232 ;  /* 0x000ed8e801007387 */ /* 0x0003e80000100800 */
[----:B------:R-:W-:Y:S04]  /*267f0*/  STL [R1+0xed4], R233 ;  /* 0x000ed4e901007387 */ /* 0x000fe80000100800 */
[----:B------:R-:W-:Y:S04]  /*26800*/  STL [R1+0xed0], R234 ;  /* 0x000ed0ea01007387 */ /* 0x000fe80000100800 */
[----:B------:R-:W-:Y:S01]  /*26810*/  STL [R1+0xecc], R235 ;  /* 0x000ecceb01007387 */ /* 0x000fe20000100800 */
[----:B-1----:R-:W-:-:S03]  /*26820*/  IMAD.MOV.U32 R232, RZ, RZ, R75 ;  /* 0x000000ffffe87224 */ /* 0x002fc600078e004b */
[----:B------:R1:W-:Y:S04]  /*26830*/  STL [R1+0xee4], R228 ;  /* 0x000ee4e401007387 */ /* 0x0003e80000100800 */
[----:B------:R3:W-:Y:S04]  /*26840*/  STL [R1+0xee0], R229 ;  /* 0x000ee0e501007387 */ /* 0x0007e80000100800 */
[----:B------:R4:W-:Y:S01]  /*26850*/  STL [R1+0xedc], R230 ;  /* 0x000edce601007387 */ /* 0x0009e20000100800 */
[----:B-1----:R-:W-:Y:S02]  /*26860*/  IMAD.MOV.U32 R228, RZ, RZ, R72 ;  /* 0x000000ffffe47224 */ /* 0x002fe400078e0048 */
[----:B------:R-:W-:Y:S01]  /*26870*/  IMAD.MOV.U32 R71, RZ, RZ, R38 ;  /* 0x000000ffff477224 */ /* 0x000fe200078e0026 */
[----:B------:R-:W-:Y:S01]  /*26880*/  LDS R40, [R2+0x16300] ;  /* 0x0163000002287984 */ /* 0x000fe20000000800 */
[----:B---3--:R-:W-:-:S02]  /*26890*/  IMAD.MOV.U32 R229, RZ, RZ, R73 ;  /* 0x000000ffffe57224 */ /* 0x008fc400078e0049 */
[----:B------:R-:W-:Y:S01]  /*268a0*/  IMAD.MOV.U32 R70, RZ, RZ, R39 ;  /* 0x000000ffff467224 */ /* 0x000fe200078e0027 */
[----:B------:R-:W-:Y:S01]  /*268b0*/  LDS R42, [R2+0x17300] ;  /* 0x01730000022a7984 */ /* 0x000fe20000000800 */
[----:B----4-:R-:W-:Y:S02]  /*268c0*/  IMAD.MOV.U32 R230, RZ, RZ, R74 ;  /* 0x000000ffffe67224 */ /* 0x010fe400078e004a */
[----:B------:R-:W-:Y:S01]  /*268d0*/  HMMA.1688.F32.TF32 R72, R44, R18, R120 ;  /* 0x000000122c48723c */ /* 0x000fe20000081078 */
[----:B------:R-:W-:Y:S01]  /*268e0*/  IMAD.MOV.U32 R69, RZ, RZ, R36 ;  /* 0x000000ffff457224 */ /* 0x000fe200078e0024 */
[----:B------:R-:W-:Y:S01]  /*268f0*/  LDS R41, [R3+0x16300] ;  /* 0x0163000003297984 */ /* 0x000fe20000000800 */
[----:B------:R-:W-:-:S03]  /*26900*/  IMAD.MOV.U32 R68, RZ, RZ, R37 ;  /* 0x000000ffff447224 */ /* 0x000fc600078e0025 */
[----:B------:R-:W1:Y:S02]  /*26910*/  LDS R43, [R3+0x17300] ;  /* 0x01730000032b7984 */ /* 0x000e640000000800 */
[----:B------:R-:W-:Y:S11]  /*26920*/  HMMA.1688.F32.TF32 R36, R240, R6, R76 ;  /* 0x00000006f024723c */ /* 0x000ff6000008104c */
[----:B------:R-:W-:Y:S05]  /*26930*/  @!UPT UIADD3 URZ, URZ, URZ, URZ ;  /* 0x0000003f3f3ff290 */ /* 0x000fea000fffe03f */
[----:B------:R-:W-:Y:S02]  /*26940*/  IMAD.MOV.U32 R233, RZ, RZ, R72 ;  /* 0x000000ffffe97224 */ /* 0x000fe400078e0048 */
[----:B------:R-:W-:Y:S02]  /*26950*/  IMAD.MOV.U32 R234, RZ, RZ, R73 ;  /* 0x000000ffffea7224 */ /* 0x000fe400078e0049 */
[----:B------:R-:W-:Y:S02]  /*26960*/  IMAD.MOV.U32 R235, RZ, RZ, R74 ;  /* 0x000000ffffeb7224 */ /* 0x000fe400078e004a */
[----:B------:R-:W-:Y:S02]  /*26970*/  IMAD.MOV.U32 R236, RZ, RZ, R75 ;  /* 0x000000ffffec7224 */ /* 0x000fe400078e004b */
[C---:B------:R-:W-:Y:S08]  /*26980*/  HMMA.1688.F32.TF32 R72, R44.reuse, R22, R124 ;  /* 0x000000162c48723c */ /* 0x040ff0000008107c */
[----:B------:R-:W-:Y:S01]  /*26990*/  HMMA.1688.F32.TF32 R76, R44, R6, R108 ;  /* 0x000000062c4c723c */ /* 0x000fe2000008106c */
[----:B------:R3:W-:Y:S01]  /*269a0*/  STL [R1+0xeb8], R231 ;  /* 0x000eb8e701007387 */ /* 0x0007e20000100800 */
[----:B------:R-:W-:-:S02]  /*269b0*/  IMAD.MOV.U32 R67, RZ, RZ, R38 ;  /* 0x000000ffff437224 */ /* 0x000fc400078e0026 */
[----:B------:R-:W-:Y:S01]  /*269c0*/  IMAD.MOV.U32 R66, RZ, RZ, R39 ;  /* 0x000000ffff427224 */ /* 0x000fe200078e0027 */
[----:B------:R-:W-:Y:S01]  /*269d0*/  LDS R124, [R2+0x18080] ;  /* 0x01808000027c7984 */ /* 0x000fe20000000800 */
[----:B------:R-:W-:Y:S02]  /*269e0*/  IMAD.MOV.U32 R65, RZ, RZ, R36 ;  /* 0x000000ffff417224 */ /* 0x000fe400078e0024 */
[----:B------:R-:W-:Y:S01]  /*269f0*/  IMAD.MOV.U32 R64, RZ, RZ, R37 ;  /* 0x000000ffff407224 */ /* 0x000fe200078e0025 */
[----:B------:R-:W-:Y:S01]  /*26a00*/  LDS R126, [R2+0x19080] ;  /* 0x01908000027e7984 */ /* 0x000fe20000000800 */
[----:B------:R-:W-:Y:S02]  /*26a10*/  IMAD.MOV.U32 R123, RZ, RZ, R252 ;  /* 0x000000ffff7b7224 */ /* 0x000fe400078e00fc */
[----:B------:R-:W-:Y:S01]  /*26a20*/  IMAD.MOV.U32 R99, RZ, RZ, R69 ;  /* 0x000000ffff637224 */ /* 0x000fe200078e0045 */
[----:B------:R-:W-:Y:S03]  /*26a30*/  LDS R125, [R3+0x18080] ;  /* 0x01808000037d7984 */ /* 0x000fe60000000800 */
[----:B------:R-:W-:Y:S01]  /*26a40*/  IMAD.MOV.U32 R237, RZ, RZ, R72 ;  /* 0x000000ffffed7224 */ /* 0x000fe200078e0048 */
[----:B------:R-:W-:Y:S01]  /*26a50*/  LDS R127, [R3+0x19080] ;  /* 0x01908000037f7984 */ /* 0x000fe20000000800 */
[----:B------:R-:W-:-:S02]  /*26a60*/  IMAD.MOV.U32 R238, RZ, RZ, R73 ;  /* 0x000000ffffee7224 */ /* 0x000fc400078e0049 */
[----:B------:R-:W-:Y:S02]  /*26a70*/  IMAD.MOV.U32 R239, RZ, RZ, R74 ;  /* 0x000000ffffef7224 */ /* 0x000fe400078e004a */
[----:B---3--:R-:W-:Y:S02]  /*26a80*/  IMAD.MOV.U32 R231, RZ, RZ, R75 ;  /* 0x000000ffffe77224 */ /* 0x008fe400078e004b */
[C---:B------:R-:W-:Y:S01]  /*26a90*/  HMMA.1688.F32.TF32 R72, R44.reuse, R26, R128 ;  /* 0x0000001a2c48723c */ /* 0x040fe20000081080 */
[----:B------:R-:W-:Y:S04]  /*26aa0*/  STL.64 [R1+0x350], R76 ;  /* 0x0003504c01007387 */ /* 0x000fe80000100a00 */
[----:B------:R3:W-:Y:S04]  /*26ab0*/  STL.64 [R1+0x358], R78 ;  /* 0x0003584e01007387 */ /* 0x0007e80000100a00 */
[----:B------:R4:W-:Y:S01]  /*26ac0*/  STL [R1+0xef4], R232 ;  /* 0x000ef4e801007387 */ /* 0x0009e20000100800 */
[----:B---3--:R-:W-:Y:S03]  /*26ad0*/  HMMA.1688.F32.TF32 R76, R44, R14, R116 ;  /* 0x0000000e2c4c723c */ /* 0x008fe60000081074 */
[----:B------:R3:W-:Y:S04]  /*26ae0*/  STL [R1+0xef0], R230 ;  /* 0x000ef0e601007387 */ /* 0x0007e80000100800 */
[----:B------:R5:W-:Y:S07]  /*26af0*/  STL [R1+0xeec], R228 ;  /* 0x000eece401007387 */ /* 0x000bee0000100800 */
[----:B----4-:R-:W-:Y:S01]  /*26b00*/  IMAD.MOV.U32 R232, RZ, RZ, R72 ;  /* 0x000000ffffe87224 */ /* 0x010fe200078e0048 */
[----:B------:R4:W-:Y:S01]  /*26b10*/  STL [R1+0xee8], R229 ;  /* 0x000ee8e501007387 */ /* 0x0009e20000100800 */
[----:B---3--:R-:W-:-:S02]  /*26b20*/  IMAD.MOV.U32 R230, RZ, RZ, R73 ;  /* 0x000000ffffe67224 */ /* 0x008fc400078e0049 */
[----:B-----5:R-:W-:Y:S02]  /*26b30*/  IMAD.MOV.U32 R228, RZ, RZ, R74 ;  /* 0x000000ffffe47224 */ /* 0x020fe400078e004a */
[----:B----4-:R-:W-:Y:S02]  /*26b40*/  IMAD.MOV.U32 R229, RZ, RZ, R75 ;  /* 0x000000ffffe57224 */ /* 0x010fe400078e004b */
[C---:B------:R-:W-:Y:S08]  /*26b50*/  HMMA.1688.F32.TF32 R72, R44.reuse, R30, R132 ;  /* 0x0000001e2c48723c */ /* 0x040ff00000081084 */
[----:B------:R-:W-:Y:S01]  /*26b60*/  HMMA.1688.F32.TF32 R44, R44, R34, R136 ;  /* 0x000000222c2c723c */ /* 0x000fe20000081088 */
[----:B------:R-:W-:Y:S04]  /*26b70*/  STL.64 [R1+0x330], R76 ;  /* 0x0003304c01007387 */ /* 0x000fe80000100a00 */
[----:B------:R-:W-:Y:S04]  /*26b80*/  STL.64 [R1+0x338], R78 ;  /* 0x0003384e01007387 */ /* 0x000fe80000100a00 */
[----:B------:R3:W-:Y:S04]  /*26b90*/  STL [R1+0xf04], R236 ;  /* 0x000f04ec01007387 */ /* 0x0007e80000100800 */
[----:B------:R4:W-:Y:S04]  /*26ba0*/  STL [R1+0xf00], R235 ;  /* 0x000f00eb01007387 */ /* 0x0009e80000100800 */
[----:B------:R5:W-:Y:S04]  /*26bb0*/  STL [R1+0xefc], R234 ;  /* 0x000efcea01007387 */ /* 0x000be80000100800 */
[----:B------:R1:W-:Y:S04]  /*26bc0*/  STL [R1+0xef8], R233 ;  /* 0x000ef8e901007387 */ /* 0x0003e80000100800 */
[----:B------:R-:W-:Y:S04]  /*26bd0*/  STL [R1+0xf14], R231 ;  /* 0x000f14e701007387 */ /* 0x000fe80000100800 */
[----:B------:R-:W-:Y:S04]  /*26be0*/  STL [R1+0xf10], R239 ;  /* 0x000f10ef01007387 */ /* 0x000fe80000100800 */
[----:B------:R-:W-:Y:S01]  /*26bf0*/  STL [R1+0xf0c], R238 ;  /* 0x000f0cee01007387 */ /* 0x000fe20000100800 */
[----:B---3--:R-:W-:-:S03]  /*26c00*/  IMAD.MOV.U32 R236, RZ, RZ, R72 ;  /* 0x000000ffffec7224 */ /* 0x008fc600078e0048 */
[----:B------:R-:W-:Y:S01]  /*26c10*/  STL [R1+0xf08], R237 ;  /* 0x000f08ed01007387 */ /* 0x000fe20000100800 */
[----:B----4-:R-:W-:-:S03]  /*26c20*/  IMAD.MOV.U32 R235, RZ, RZ, R73 ;  /* 0x000000ffffeb7224 */ /* 0x010fc600078e0049 */
[----:B------:R-:W-:Y:S01]  /*26c30*/  STL [R1+0xf20], R228 ;  /* 0x000f20e401007387 */ /* 0x000fe20000100800 */
[----:B-----5:R-:W-:Y:S02]  /*26c40*/  IMAD.MOV.U32 R234, RZ, RZ, R74 ;  /* 0x000000ffffea7224 */ /* 0x020fe400078e004a */
[----:B-1----:R-:W-:Y:S01]  /*26c50*/  IMAD.MOV.U32 R233, RZ, RZ, R75 ;  /* 0x000000ffffe97224 */ /* 0x002fe200078e004b */
[----:B------:R-:W-:Y:S01]  /*26c60*/  STL [R1+0xf1c], R230 ;  /* 0x000f1ce601007387 */ /* 0x000fe20000100800 */
[C---:B--2---:R-:W-:Y:S03]  /*26c70*/  HMMA.1688.F32.TF32 R72, R48.reuse, R6, R140 ;  /* 0x000000063048723c */ /* 0x044fe6000008108c */
[----:B------:R-:W-:Y:S04]  /*26c80*/  STL [R1+0xf18], R232 ;  /* 0x000f18e801007387 */ /* 0x000fe80000100800 */
[----:B------:R-:W-:Y:S04]  /*26c90*/  STL.64 [R1+0x250], R44 ;  /* 0x0002502c01007387 */ /* 0x000fe80000100a00 */
[----:B------:R1:W-:Y:S02]  /*26ca0*/  STL.64 [R1+0x258], R46 ;  /* 0x0002582e01007387 */ /* 0x0003e40000100a00 */
[----:B-1----:R-:W-:Y:S11]  /*26cb0*/  HMMA.1688.F32.TF32 R44, R48, R10, R144 ;  /* 0x0000000a302c723c */ /* 0x002ff60000081090 */
[----:B------:R-:W-:-:S02]  /*26cc0*/  IMAD.MOV.U32 R231, RZ, RZ, R72 ;  /* 0x000000ffffe77224 */ /* 0x000fc400078e0048 */
[----:B------:R-:W-:Y:S02]  /*26cd0*/  IMAD.MOV.U32 R239, RZ, RZ, R73 ;  /* 0x000000ffffef7224 */ /* 0x000fe400078e0049 */
[----:B------:R-:W-:Y:S01]  /*26ce0*/  IMAD.MOV.U32 R238, RZ, RZ, R74 ;  /* 0x000000ffffee7224 */ /* 0x000fe200078e004a */
[----:B------:R-:W-:Y:S01]  /*26cf0*/  HMMA.1688.F32.TF32 R36, R240, R10, R80 ;  /* 0x0000000af024723c */ /* 0x000fe20000081050 */
[----:B------:R-:W-:-:S07]  /*26d00*/  IMAD.MOV.U32 R237, RZ, RZ, R75 ;  /* 0x000000ffffed7224 */ /* 0x000fce00078e004b */
[C---:B------:R-:W-:Y:S01]  /*26d10*/  HMMA.1688.F32.TF32 R72, R48.reuse, R14, R148 ;  /* 0x0000000e3048723c */ /* 0x040fe20000081094 */
[----:B------:R-:W-:Y:S02]  /*26d20*/  IMAD.MOV.U32 R112, RZ, RZ, R44 ;  /* 0x000000ffff707224 */ /* 0x000fe400078e002c */
[----:B------:R-:W-:Y:S02]  /*26d30*/  IMAD.MOV.U32 R228, RZ, RZ, R45 ;  /* 0x000000ffffe47224 */ /* 0x000fe400078e002d */
[----:B------:R-:W-:Y:S02]  /*26d40*/  IMAD.MOV.U32 R230, RZ, RZ, R46 ;  /* 0x000000ffffe67224 */ /* 0x000fe400078e002e */
[----:B------:R-:W-:Y:S02]  /*26d50*/  IMAD.MOV.U32 R232, RZ, RZ, R47 ;  /* 0x000000ffffe87224 */ /* 0x000fe400078e002f */
[----:B------:R-:W-:Y:S07]  /*26d60*/  HMMA.1688.F32.TF32 R44, R48, R18, R152 ;  /* 0x00000012302c723c */ /* 0x000fee0000081098 */
[----:B------:R-:W-:-:S02]  /*26d70*/  IMAD.MOV.U32 R63, RZ, RZ, R38 ;  /* 0x000000ffff3f7224 */ /* 0x000fc400078e0026 */
[----:B------:R-:W-:Y:S02]  /*26d80*/  IMAD.MOV.U32 R62, RZ, RZ, R39 ;  /* 0x000000ffff3e7224 */ /* 0x000fe400078e0027 */
[----:B------:R-:W-:Y:S02]  /*26d90*/  IMAD.MOV.U32 R61, RZ, RZ, R36 ;  /* 0x000000ffff3d7224 */ /* 0x000fe400078e0024 */
[----:B------:R-:W-:Y:S02]  /*26da0*/  IMAD.MOV.U32 R60, RZ, RZ, R37 ;  /* 0x000000ffff3c7224 */ /* 0x000fe400078e0025 */
[----:B------:R-:W-:Y:S01]  /*26db0*/  HMMA.1688.F32.TF32 R36, R240, R14, R84 ;  /* 0x0000000ef024723c */ /* 0x000fe20000081054 */
[----:B------:R-:W2:Y:S04]  /*26dc0*/  LDL.LU R84, [R1+0x70] ;  /* 0x0000700001547983 */ /* 0x000ea80000300800 */
[----:B------:R-:W-:Y:S04]  /*26dd0*/  STL.64 [R1+0x220], R72 ;  /* 0x0002204801007387 */ /* 0x000fe80000100a00 */
[----:B------:R-:W-:Y:S01]  /*26de0*/  STL.64 [R1+0x228], R74 ;  /* 0x0002284a01007387 */ /* 0x000fe20000100a00 */
[----:B------:R-:W-:-:S03]  /*26df0*/  IMAD.MOV.U32 R80, RZ, RZ, R171 ;  /* 0x000000ffff507224 */ /* 0x000fc600078e00ab */
[----:B------:R-:W-:Y:S04]  /*26e00*/  STL.64 [R1+0x210], R44 ;  /* 0x0002102c01007387 */ /* 0x000fe80000100a00 */
[----:B------:R1:W-:Y:S04]  /*26e10*/  STL.64 [R1+0x218], R46 ;  /* 0x0002182e01007387 */ /* 0x0003e80000100a00 */
[----:B------:R-:W2:Y:S04]  /*26e20*/  LDL.LU R85, [R1+0x74] ;  /* 0x0000740001557983 */ /* 0x000ea80000300800 */
[----:B------:R-:W2:Y:S04]  /*26e30*/  LDL.LU R86, [R1+0x78] ;  /* 0x0000780001567983 */ /* 0x000ea80000300800 */
[----:B------:R-:W2:Y:S04]  /*26e40*/  LDL.LU R87, [R1+0x7c] ;  /* 0x00007c0001577983 */ /* 0x000ea80000300800 */
[----:B------:R-:W3:Y:S01]  /*26e50*/  LDL.LU R171, [R1+0xf50] ;  /* 0x000f500001ab7983 */ /* 0x000ee20000300800 */
[----:B------:R-:W-:-:S02]  /*26e60*/  IMAD.MOV.U32 R81, RZ, RZ, R173 ;  /* 0x000000ffff517224 */ /* 0x000fc400078e00ad */
[----:B------:R-:W-:Y:S01]  /*26e70*/  IMAD.MOV.U32 R82, RZ, RZ, R174 ;  /* 0x000000ffff527224 */ /* 0x000fe200078e00ae */
[----:B------:R-:W4:Y:S01]  /*26e80*/  LDL.LU R173, [R1+0xf4c] ;  /* 0x000f4c0001ad7983 */ /* 0x000f220000300800 */
[----:B------:R-:W-:-:S03]  /*26e90*/  IMAD.MOV.U32 R83, RZ, RZ, R175 ;  /* 0x000000ffff537224 */ /* 0x000fc600078e00af */
[----:B------:R-:W4:Y:S04]  /*26ea0*/  LDL.LU R174, [R1+0xf48] ;  /* 0x000f480001ae7983 */ /* 0x000f280000300800 */
[----:B------:R-:W4:Y:S01]  /*26eb0*/  LDL.LU R175, [R1+0xf44] ;  /* 0x000f440001af7983 */ /* 0x000f220000300800 */
[----:B------:R-:W-:Y:S02]  /*26ec0*/  IMAD.MOV.U32 R9, RZ, RZ, R36 ;  /* 0x000000ffff097224 */ /* 0x000fe400078e0024 */
[----:B------:R-:W-:Y:S02]  /*26ed0*/  IMAD.MOV.U32 R8, RZ, RZ, R37 ;  /* 0x000000ffff087224 */ /* 0x000fe400078e0025 */
[----:B------:R-:W-:Y:S02]  /*26ee0*/  IMAD.MOV.U32 R5, RZ, RZ, R38 ;  /* 0x000000ffff057224 */ /* 0x000fe400078e0026 */
[----:B------:R-:W-:-:S02]  /*26ef0*/  IMAD.MOV.U32 R4, RZ, RZ, R39 ;  /* 0x000000ffff047224 */ /* 0x000fc400078e0027 */
[----:B------:R-:W-:Y:S08]  /*26f00*/  HMMA.1688.F32.TF32 R36, R240, R18, R88 ;  /* 0x00000012f024723c */ /* 0x000ff00000081058 */
[C---:B-1----:R-:W-:Y:S08]  /*26f10*/  HMMA.1688.F32.TF32 R44, R48.reuse, R22, R156 ;  /* 0x00000016302c723c */ /* 0x042ff0000008109c */
[C---:B------:R-:W-:Y:S08]  /*26f20*/  HMMA.1688.F32.TF32 R76, R48.reuse, R26, R160 ;  /* 0x0000001a304c723c */ /* 0x040ff000000810a0 */
[----:B------:R-:W-:Y:S01]  /*26f30*/  HMMA.1688.F32.TF32 R72, R48, R30, R164 ;  /* 0x0000001e3048723c */ /* 0x000fe200000810a4 */
[----:B------:R-:W-:Y:S01]  /*26f40*/  IMAD.MOV.U32 R59, RZ, RZ, R38 ;  /* 0x000000ffff3b7224 */ /* 0x000fe200078e0026 */
[----:B------:R-:W-:Y:S01]  /*26f50*/  LDS R156, [R2+0x18100] ;  /* 0x01810000029c7984 */ /* 0x000fe20000000800 */
[----:B------:R-:W-:-:S02]  /*26f60*/  IMAD.MOV.U32 R58, RZ, RZ, R39 ;  /* 0x000000ffff3a7224 */ /* 0x000fc400078e0027 */
[----:B------:R-:W-:Y:S01]  /*26f70*/  IMAD.MOV.U32 R57, RZ, RZ, R36 ;  /* 0x000000ffff397224 */ /* 0x000fe200078e0024 */
[----:B------:R-:W-:Y:S01]  /*26f80*/  LDS R158, [R2+0x19100] ;  /* 0x01910000029e7984 */ /* 0x000fe20000000800 */
[----:B------:R-:W-:Y:S02]  /*26f90*/  IMAD.MOV.U32 R56, RZ, RZ, R37 ;  /* 0x000000ffff387224 */ /* 0x000fe400078e0025 */
[----:B------:R-:W-:Y:S01]  /*26fa0*/  HMMA.1688.F32.TF32 R36, R240, R22, R92 ;  /* 0x00000016f024723c */ /* 0x000fe2000008105c */
[----:B------:R-:W-:Y:S04]  /*26fb0*/  STL.64 [R1+0x200], R44 ;  /* 0x0002002c01007387 */ /* 0x000fe80000100a00 */
[----:B------:R-:W-:Y:S03]  /*26fc0*/  STL.64 [R1+0x208], R46 ;  /* 0x0002082e01007387 */ /* 0x000fe60000100a00 */
[----:B------:R-:W-:Y:S01]  /*26fd0*/  HMMA.1688.F32.TF32 R240, R40, R26, R224 ;  /* 0x0000001a28f0723c */ /* 0x000fe200000810e0 */
[----:B------:R-:W-:Y:S01]  /*26fe0*/  IMAD.MOV.U32 R105, RZ, RZ, R59 ;  /* 0x000000ffff697224 */ /* 0x000fe200078e003b */
[----:B------:R-:W-:Y:S01]  /*26ff0*/  LDS R92, [R2+0x18000] ;  /* 0x01800000025c7984 */ /* 0x000fe20000000800 */
        /* <DEDUP_REMOVED lines=8> */
[----:B------:R-:W-:Y:S02]  /*27080*/  LDS R95, [R3+0x19000] ;  /* 0x01900000035f7984 */ /* 0x000fe40000000800 */
[----:B------:R-:W-:-:S02]  /*27090*/  IMAD.MOV.U32 R55, RZ, RZ, R38 ;  /* 0x000000ffff377224 */ /* 0x000fc400078e0026 */
[----:B------:R-:W-:Y:S01]  /*270a0*/  IMAD.MOV.U32 R54, RZ, RZ, R39 ;  /* 0x000000ffff367224 */ /* 0x000fe200078e0027 */
[----:B------:R-:W-:Y:S01]  /*270b0*/  LDS R38, [R2+0x17280] ;  /* 0x0172800002267984 */ /* 0x000fe20000000800 */
[----:B------:R-:W-:Y:S02]  /*270c0*/  IMAD.MOV.U32 R53, RZ, RZ, R36 ;  /* 0x000000ffff357224 */ /* 0x000fe400078e0024 */
[----:B------:R-:W-:Y:S01]  /*270d0*/  IMAD.MOV.U32 R52, RZ, RZ, R37 ;  /* 0x000000ffff347224 */ /* 0x000fe200078e0025 */
[----:B------:R-:W-:Y:S04]  /*270e0*/  LDS R36, [R2+0x16280] ;  /* 0x0162800002247984 */ /* 0x000fe80000000800 */
[----:B------:R-:W-:Y:S04]  /*270f0*/  LDS R37, [R3+0x16280] ;  /* 0x0162800003257984 */ /* 0x000fe80000000800 */
[----:B------:R-:W1:Y:S04]  /*27100*/  LDS R39, [R3+0x17280] ;  /* 0x0172800003277984 */ /* 0x000e680000000800 */
[----:B------:R-:W-:Y:S04]  /*27110*/  STL.64 [R1+0x1f0], R76 ;  /* 0x0001f04c01007387 */ /* 0x000fe80000100a00 */
[----:B------:R-:W-:Y:S04]  /*27120*/  STL.64 [R1+0x1f8], R78 ;  /* 0x0001f84e01007387 */ /* 0x000fe80000100a00 */
[----:B------:R-:W-:Y:S04]  /*27130*/  STL.64 [R1+0x1e0], R72 ;  /* 0x0001e04801007387 */ /* 0x000fe80000100a00 */
[----:B------:R-:W-:Y:S01]  /*27140*/  STL.64 [R1+0x1e8], R74 ;  /* 0x0001e84a01007387 */ /* 0x000fe20000100a00 */
[----:B------:R-:W-:-:S02]  /*27150*/  IMAD.MOV.U32 R103, RZ, RZ, R65 ;  /* 0x000000ffff677224 */ /* 0x000fc400078e0041 */
[----:B------:R-:W-:Y:S01]  /*27160*/  IMAD.MOV.U32 R96, RZ, RZ, R64 ;  /* 0x000000ffff607224 */ /* 0x000fe200078e0040 */
[----:B------:R-:W-:Y:S01]  /*27170*/  LDS R157, [R3+0x18100] ;  /* 0x01810000039d7984 */ /* 0x000fe20000000800 */
[----:B------:R-:W-:Y:S02]  /*27180*/  IMAD.MOV.U32 R97, RZ, RZ, R67 ;  /* 0x000000ffff617224 */ /* 0x000fe400078e0043 */
[----:B------:R-:W-:Y:S01]  /*27190*/  IMAD.MOV.U32 R98, RZ, RZ, R66 ;  /* 0x000000ffff627224 */ /* 0x000fe200078e0042 */
[----:B------:R-:W-:Y:S01]  /*271a0*/  LDS R159, [R3+0x19100] ;  /* 0x01910000039f7984 */ /* 0x000fe20000000800 */
[----:B-1----:R-:W-:Y:S08]  /*271b0*/  HMMA.1688.F32.TF32 R88, R36, R10, R176 ;  /* 0x0000000a2458723c */ /* 0x002ff000000810b0 */
[----:B---3--:R-:W-:Y:S11]  /*271c0*/  HMMA.1688.F32.TF32 R44, R48, R34, R168 ;  /* 0x00000022302c723c */ /* 0x008ff600000810a8 */
[----:B------:R-:W-:Y:S11]  /*271d0*/  @!UPT UIADD3 URZ, URZ, URZ, URZ ;  /* 0x0000003f3f3ff290 */ /* 0x000ff6000fffe03f */
[----:B------:R-:W-:Y:S01]  /*271e0*/  @!UPT UIADD3 URZ, URZ, URZ, URZ ;  /* 0x0000003f3f3ff290 */ /* 0x000fe2000fffe03f */
[----:B------:R-:W-:Y:S04]  /*271f0*/  STL.64 [R1+0x1a0], R44 ;  /* 0x0001a02c01007387 */ /* 0x000fe80000100a00 */
[----:B------:R4:W-:Y:S02]  /*27200*/  STL.64 [R1+0x1a8], R46 ;  /* 0x0001a82e01007387 */ /* 0x0009e40000100a00 */
[C---:B----4-:R-:W-:Y:S08]  /*27210*/  HMMA.1688.F32.TF32 R44, R36.reuse, R6, R172 ;  /* 0x00000006242c723c */ /* 0x050ff000000810ac */
[C---:B------:R-:W-:Y:S11]  /*27220*/  HMMA.1688.F32.TF32 R48, R36.reuse, R14, R180 ;  /* 0x0000000e2430723c */ /* 0x040ff600000810b4 */
[----:B------:R-:W-:Y:S04]  /*27230*/  @!UPT UIADD3 URZ, URZ, URZ, URZ ;  /* 0x0000003f3f3ff290 */ /* 0x000fe8000fffe03f */
[----:B------:R-:W-:Y:S04]  /*27240*/  STL.64 [R1+0x190], R44 ;  /* 0x0001902c01007387 */ /* 0x000fe80000100a00 */
[----:B------:R1:W-:Y:S02]  /*27250*/  STL.64 [R1+0x198], R46 ;  /* 0x0001982e01007387 */ /* 0x0003e40000100a00 */
[C---:B-1----:R-:W-:Y:S02]  /*27260*/  HMMA.1688.F32.TF32 R44, R36.reuse, R18, R184 ;  /* 0x00000012242c723c */ /* 0x042fe400000810b8 */
[----:B------:R-:W-:Y:S04]  /*27270*/  STL.64 [R1+0x180], R88 ;  /* 0x0001805801007387 */ /* 0x000fe80000100a00 */
[----:B------:R1:W-:Y:S04]  /*27280*/  STL.64 [R1+0x188], R90 ;  /* 0x0001885a01007387 */ /* 0x0003e80000100a00 */
[----:B------:R-:W-:Y:S04]  /*27290*/  STL.64 [R1+0x170], R48 ;  /* 0x0001703001007387 */ /* 0x000fe80000100a00 */
[----:B------:R3:W-:Y:S01]  /*272a0*/  STL.64 [R1+0x178], R50 ;  /* 0x0001783201007387 */ /* 0x0007e20000100a00 */
[C---:B-1----:R-:W-:Y:S08]  /*272b0*/  HMMA.1688.F32.TF32 R88, R36.reuse, R22, R188 ;  /* 0x000000162458723c */ /* 0x042ff000000810bc */
[----:B------:R-:W-:Y:S01]  /*272c0*/  STL.64 [R1+0x160], R44 ;  /* 0x0001602c01007387 */ /* 0x000fe20000100a00 */
[C---:B---3--:R-:W-:Y:S03]  /*272d0*/  HMMA.1688.F32.TF32 R48, R36.reuse, R26, R192 ;  /* 0x0000001a2430723c */ /* 0x048fe600000810c0 */
[----:B------:R1:W-:Y:S05]  /*272e0*/  STL.64 [R1+0x168], R46 ;  /* 0x0001682e01007387 */ /* 0x0003ea0000100a00 */
[C---:B-1----:R-:W-:Y:S08]  /*272f0*/  HMMA.1688.F32.TF32 R44, R36.reuse, R30, R196 ;  /* 0x0000001e242c723c */ /* 0x042ff000000810c4 */
[----:B------:R-:W-:Y:S01]  /*27300*/  HMMA.1688.F32.TF32 R36, R36, R34, R200 ;  /* 0x000000222424723c */ /* 0x000fe200000810c8 */
[----:B------:R-:W-:Y:S04]  /*27310*/  STL.64 [R1+0x150], R88 ;  /* 0x0001505801007387 */ /* 0x000fe80000100a00 */
[----:B------:R-:W-:Y:S04]  /*27320*/  STL.64 [R1+0x158], R90 ;  /* 0x0001585a01007387 */ /* 0x000fe80000100a00 */
[----:B------:R-:W-:Y:S04]  /*27330*/  STL.64 [R1+0x130], R48 ;  /* 0x0001303001007387 */ /* 0x000fe80000100a00 */
[----:B------:R1:W-:Y:S04]  /*27340*/  STL.64 [R1+0x138], R50 ;  /* 0x0001383201007387 */ /* 0x0003e80000100a00 */
[----:B------:R-:W-:Y:S04]  /*27350*/  STL.64 [R1+0x120], R44 ;  /* 0x0001202c01007387 */ /* 0x000fe80000100a00 */
[----:B------:R3:W-:Y:S01]  /*27360*/  STL.64 [R1+0x128], R46 ;  /* 0x0001282e01007387 */ /* 0x0007e20000100a00 */
[C---:B-1----:R-:W-:Y:S03]  /*27370*/  HMMA.1688.F32.TF32 R48, R40.reuse, R6, R204 ;  /* 0x000000062830723c */ /* 0x042fe600000810cc */
[----:B------:R-:W-:Y:S04]  /*27380*/  STL.64 [R1+0x30], R36 ;  /* 0x0000302401007387 */ /* 0x000fe80000100a00 */
[----:B------:R1:W-:Y:S01]  /*27390*/  STL.64 [R1+0x38], R38 ;  /* 0x0000382601007387 */ /* 0x0003e20000100a00 */
[C---:B---3--:R-:W-:Y:S08]  /*273a0*/  HMMA.1688.F32.TF32 R44, R40.reuse, R10, R208 ;  /* 0x0000000a282c723c */ /* 0x048ff000000810d0 */
[C---:B-1----:R-:W-:Y:S07]  /*273b0*/  HMMA.1688.F32.TF32 R36, R40.reuse, R14, R212 ;  /* 0x0000000e2824723c */ /* 0x042fee00000810d4 */
[----:B------:R-:W-:Y:S04]  /*273c0*/  STL.64 [R1+0x20], R48 ;  /* 0x0000203001007387 */ /* 0x000fe80000100a00 */
[----:B------:R-:W-:Y:S04]  /*273d0*/  STL.64 [R1+0x28], R50 ;  /* 0x0000283201007387 */ /* 0x000fe80000100a00 */
[----:B------:R-:W-:Y:S04]  /*273e0*/  STL.64 [R1+0x10], R44 ;  /* 0x0000102c01007387 */ /* 0x000fe80000100a00 */
[----:B------:R-:W-:Y:S04]  /*273f0*/  STL.64 [R1+0x18], R46 ;  /* 0x0000182e01007387 */ /* 0x000fe80000100a00 */
[----:B------:R-:W-:Y:S04]  /*27400*/  STL.64 [R1], R36 ;  /* 0x0000002401007387 */ /* 0x000fe80000100a00 */
[----:B------:R2:W-:Y:S02]  /*27410*/  STL.64 [R1+0x8], R38 ;  /* 0x0000082601007387 */ /* 0x0005e40000100a00 */
[----:B--2---:R-:W-:Y:S11]  /*27420*/  HMMA.1688.F32.TF32 R36, R40, R30, R84 ;  /* 0x0000001e2824723c */ /* 0x004ff60000081054 */
[----:B------:R-:W-:Y:S11]  /*27430*/  @!UPT UIADD3 URZ, URZ, URZ, URZ ;  /* 0x0000003f3f3ff290 */ /* 0x000ff6000fffe03f */
[----:B------:R-:W-:Y:S01]  /*27440*/  @!UPT UIADD3 URZ, URZ, URZ, URZ ;  /* 0x0000003f3f3ff290 */ /* 0x000fe2000fffe03f */
[----:B------:R-:W-:Y:S04]  /*27450*/  STL [R1+0xeb4], R37 ;  /* 0x000eb42501007387 */ /* 0x000fe80000100800 */
[----:B------:R-:W-:Y:S04]  /*27460*/  STL [R1+0xeb0], R38 ;  /* 0x000eb02601007387 */ /* 0x000fe80000100800 */
[----:B------:R-:W-:Y:S04]  /*27470*/  STL [R1+0xeac], R39 ;  /* 0x000eac2701007387 */ /* 0x000fe80000100800 */
[----:B------:R-:W2:Y:S04]  /*27480*/  LDL.LU R116, [R1+0x1d0] ;  /* 0x0001d00001747983 */ /* 0x000ea80000300800 */
[----:B------:R-:W2:Y:S04]  /*27490*/  LDL.LU R117, [R1+0x1d4] ;  /* 0x0001d40001757983 */ /* 0x000ea80000300800 */
[----:B------:R-:W2:Y:S04]  /*274a0*/  LDL.LU R118, [R1+0x1d8] ;  /* 0x0001d80001767983 */ /* 0x000ea80000300800 */
[----:B------:R-:W2:Y:S04]  /*274b0*/  LDL.LU R119, [R1+0x1dc] ;  /* 0x0001dc0001777983 */ /* 0x000ea80000300800 */
[----:B------:R-:W3:Y:S04]  /*274c0*/  LDL.LU R120, [R1+0x2e0] ;  /* 0x0002e00001787983 */ /* 0x000ee80000300800 */
[----:B------:R-:W3:Y:S04]  /*274d0*/  LDL.LU R121, [R1+0x2e4] ;  /* 0x0002e40001797983 */ /* 0x000ee80000300800 */
[----:B------:R-:W3:Y:S04]  /*274e0*/  LDL.LU R122, [R1+0x2e8] ;  /* 0x0002e800017a7983 */ /* 0x000ee80000300800 */
[----:B------:R-:W4:Y:S01]  /*274f0*/  LDL.LU R252, [R1+0xf40] ;  /* 0x000f400001fc7983 */ /* 0x000f220000300800 */
[----:B------:R-:W-:-:S02]  /*27500*/  IMAD.MOV.U32 R76, RZ, RZ, R251 ;  /* 0x000000ffff4c7224 */ /* 0x000fc400078e00fb */
[----:B------:R-:W-:Y:S02]  /*27510*/  IMAD.MOV.U32 R77, RZ, RZ, R250 ;  /* 0x000000ffff4d7224 */ /* 0x000fe400078e00fa */
[----:B------:R-:W-:Y:S02]  /*27520*/  IMAD.MOV.U32 R78, RZ, RZ, R249 ;  /* 0x000000ffff4e7224 */ /* 0x000fe400078e00f9 */
[----:B------:R-:W-:Y:S02]  /*27530*/  IMAD.MOV.U32 R79, RZ, RZ, R248 ;  /* 0x000000ffff4f7224 */ /* 0x000fe400078e00f8 */
[----:B------:R-:W-:Y:S01]  /*27540*/  IMAD.MOV.U32 R72, RZ, RZ, R247 ;  /* 0x000000ffff487224 */ /* 0x000fe200078e00f7 */
[----:B------:R-:W-:Y:S01]  /*27550*/  HMMA.1688.F32.TF32 R248, R40, R18, R216 ;  /* 0x0000001228f8723c */ /* 0x000fe200000810d8 */
[----:B------:R-:W-:Y:S02]  /*27560*/  IMAD.MOV.U32 R73, RZ, RZ, R246 ;  /* 0x000000ffff497224 */ /* 0x000fe400078e00f6 */
[----:B------:R-:W-:-:S02]  /*27570*/  IMAD.MOV.U32 R74, RZ, RZ, R245 ;  /* 0x000000ffff4a7224 */ /* 0x000fc400078e00f5 */
[----:B------:R-:W-:-:S03]  /*27580*/  IMAD.MOV.U32 R75, RZ, RZ, R244 ;  /* 0x000000ffff4b7224 */ /* 0x000fc600078e00f4 */
[C---:B------:R-:W-:Y:S01]  /*27590*/  HMMA.1688.F32.TF32 R244, R40.reuse, R22, R220 ;  /* 0x0000001628f4723c */ /* 0x040fe200000810dc */
[----:B------:R-:W-:Y:S02]  /*275a0*/  IMAD.MOV.U32 R87, RZ, RZ, R78 ;  /* 0x000000ffff577224 */ /* 0x000fe400078e004e */
[----:B------:R-:W-:Y:S05]  /*275b0*/  LDS R78, [R2+0x17380] ;  /* 0x01738000024e7984 */ /* 0x000fea0000000800 */
[----:B------:R-:W-:Y:S07]  /*275c0*/  HMMA.1688.F32.TF32 R40, R40, R34, R80 ;  /* 0x000000222828723c */ /* 0x000fee0000081050 */
[----:B------:R-:W-:-:S02]  /*275d0*/  IMAD.MOV.U32 R81, RZ, RZ, R76 ;  /* 0x000000ffff517224 */ /* 0x000fc400078e004c */
[----:B------:R-:W-:Y:S01]  /*275e0*/  IMAD.MOV.U32 R82, RZ, RZ, R77 ;  /* 0x000000ffff527224 */ /* 0x000fe200078e004d */
[----:B------:R-:W-:Y:S01]  /*275f0*/  LDS R76, [R2+0x16380] ;  /* 0x01638000024c7984 */ /* 0x000fe20000000800 */
[----:B------:R-:W-:-:S03]  /*27600*/  IMAD.MOV.U32 R80, RZ, RZ, R79 ;  /* 0x000000ffff507224 */ /* 0x000fc600078e004f */
[----:B------:R-:W-:Y:S04]  /*27610*/  LDS R77, [R3+0x16380] ;  /* 0x01638000034d7984 */ /* 0x000fe80000000800 */
[----:B------:R-:W3:Y:S01]  /*27620*/  LDS R79, [R3+0x17380] ;  /* 0x01738000034f7984 */ /* 0x000ee20000000800 */
[----:B------:R-:W-:Y:S02]  /*27630*/  IMAD.MOV.U32 R109, RZ, RZ, R55 ;  /* 0x000000ffff6d7224 */ /* 0x000fe400078e0037 */
[----:B------:R-:W-:Y:S02]  /*27640*/  IMAD.MOV.U32 R110, RZ, RZ, R54 ;  /* 0x000000ffff6e7224 */ /* 0x000fe400078e0036 */
[----:B------:R-:W-:Y:S01]  /*27650*/  STL [R1+0xea4], R40 ;  /* 0x000ea42801007387 */ /* 0x000fe20000100800 */
[----:B------:R-:W-:-:S03]  /*27660*/  IMAD.MOV.U32 R146, RZ, RZ, R109 ;  /* 0x000000ffff927224 */ /* 0x000fc600078e006d */
[----:B------:R-:W-:Y:S01]  /*27670*/  STL [R1+0xea0], R41 ;  /* 0x000ea02901007387 */ /* 0x000fe20000100800 */
[----:B------:R-:W-:-:S03]  /*27680*/  IMAD.MOV.U32 R147, RZ, RZ, R110 ;  /* 0x000000ffff937224 */ /* 0x000fc600078e006e */
[----:B------:R-:W-:Y:S01]  /*27690*/  STL [R1+0xe9c], R42 ;  /* 0x000e9c2a01007387 */ /* 0x000fe20000100800 */
[----:B------:R-:W-:-:S03]  /*276a0*/  IMAD.MOV.U32 R109, RZ, RZ, R32 ;  /* 0x000000ffff6d7224 */ /* 0x000fc600078e0020 */
[----:B------:R-:W-:Y:S01]  /*276b0*/  STL [R1+0xe98], R43 ;  /* 0x000e982b01007387 */ /* 0x000fe20000100800 */
[----:B------:R-:W-:Y:S02]  /*276c0*/  IMAD.MOV.U32 R140, RZ, RZ, R111 ;  /* 0x000000ffff8c7224 */ /* 0x000fe400078e006f */
[----:B------:R-:W-:Y:S02]  /*276d0*/  IMAD.MOV.U32 R110, RZ, RZ, R28 ;  /* 0x000000ffff6e7224 */ /* 0x000fe400078e001c */
[----:B------:R-:W-:Y:S01]  /*276e0*/  IMAD.MOV.U32 R111, RZ, RZ, R29 ;  /* 0x000000ffff6f7224 */ /* 0x000fe200078e001d */
[----:B----4-:R-:W1:Y:S01]  /*276f0*/  LDSM.16.M88.4 R56, [R252+0x40180] ;  /* 0x04018000fc38783b */ /* 0x010e620000000200 */
[----:B---3--:R-:W-:Y:S01]  /*27700*/  HMMA.1688.F32.TF32 R120, R76, R6, R120 ;  /* 0x000000064c78723c */ /* 0x008fe20000081078 */
[----:B------:R-:W-:Y:S02]  /*27710*/  IMAD.MOV.U32 R133, RZ, RZ, R100 ;  /* 0x000000ffff857224 */ /* 0x000fe400078e0064 */
[----:B------:R-:W-:Y:S01]  /*27720*/  IMAD.MOV.U32 R134, RZ, RZ, R101 ;  /* 0x000000ffff867224 */ /* 0x000fe200078e0065 */
[----:B------:R-:W-:Y:S01]  /*27730*/  LDSM.16.M88.4 R64, [R252+0x48180] ;  /* 0x04818000fc40783b */ /* 0x000fe20000000200 */
[----:B------:R-:W-:-:S02]  /*27740*/  IMAD.MOV.U32 R135, RZ, RZ, R102 ;  /* 0x000000ffff877224 */ /* 0x000fc400078e0066 */
[----:B------:R-:W-:Y:S01]  /*27750*/  IMAD.MOV.U32 R128, RZ, RZ, R103 ;  /* 0x000000ffff807224 */ /* 0x000fe200078e0067 */
[----:B------:R-:W-:Y:S01]  /*27760*/  LDSM.16.M88.4 R48, [R252+0x58180] ;  /* 0x05818000fc30783b */ /* 0x000fe20000000200 */
[----:B------:R-:W-:Y:S02]  /*27770*/  IMAD.MOV.U32 R129, RZ, RZ, R96 ;  /* 0x000000ffff817224 */ /* 0x000fe400078e0060 */
[----:B------:R-:W-:Y:S01]  /*27780*/  IMAD.MOV.U32 R130, RZ, RZ, R97 ;  /* 0x000000ffff827224 */ /* 0x000fe200078e0061 */
[----:B------:R-:W-:Y:S04]  /*27790*/  LDSM.16.M88.4 R44, [R252+0x5c180] ;  /* 0x05c18000fc2c783b */ /* 0x000fe80000000200 */
[----:B-1----:R-:W-:Y:S07]  /*277a0*/  STL [R1+0xea8], R59 ;  /* 0x000ea83b01007387 */ /* 0x002fee0000100800 */
[----:B------:R1:W-:Y:S04]  /*277b0*/  STL.64 [R1+0x2e0], R120 ;  /* 0x0002e07801007387 */ /* 0x0003e80000100a00 */
[----:B------:R-:W3:Y:S04]  /*277c0*/  LDL.LU R32, [R1+0xf3c] ;  /* 0x000f3c0001207983 */ /* 0x000ee80000300800 */
[----:B------:R-:W4:Y:S04]  /*277d0*/  LDL.LU R28, [R1+0xf38] ;  /* 0x000f3800011c7983 */ /* 0x000f280000300800 */
[----:B------:R-:W5:Y:S04]  /*277e0*/  LDL.LU R29, [R1+0xf34] ;  /* 0x000f3400011d7983 */ /* 0x000f680000300800 */
[----:B------:R-:W5:Y:S01]  /*277f0*/  LDL.LU R100, [R1+0x110] ;  /* 0x0001100001647983 */ /* 0x000f620000300800 */
[----:B------:R-:W-:-:S03]  /*27800*/  IMAD.MOV.U32 R131, RZ, RZ, R98 ;  /* 0x000000ffff837224 */ /* 0x000fc600078e0062 */
[----:B------:R-:W5:Y:S01]  /*27810*/  LDL.LU R101, [R1+0x114] ;  /* 0x0001140001657983 */ /* 0x000f620000300800 */
[----:B------:R-:W-:-:S03]  /*27820*/  IMAD.MOV.U32 R152, RZ, RZ, R99 ;  /* 0x000000ffff987224 */ /* 0x000fc600078e0063 */
[----:B------:R-:W5:Y:S01]  /*27830*/  LDL.LU R102, [R1+0x118] ;  /* 0x0001180001667983 */ /* 0x000f620000300800 */
[----:B------:R-:W-:-:S03]  /*27840*/  IMAD.MOV.U32 R84, RZ, RZ, R75 ;  /* 0x000000ffff547224 */ /* 0x000fc600078e004b */
[----:B------:R-:W5:Y:S01]  /*27850*/  LDL.LU R103, [R1+0x11c] ;  /* 0x00011c0001677983 */ /* 0x000f620000300800 */
[----:B------:R-:W-:Y:S02]  /*27860*/  IMAD.MOV.U32 R99, RZ, RZ, R33 ;  /* 0x000000ffff637224 */ /* 0x000fe400078e0021 */
[----:B------:R-:W-:Y:S02]  /*27870*/  IMAD.MOV.U32 R85, RZ, RZ, R72 ;  /* 0x000000ffff557224 */ /* 0x000fe400078e0048 */
[----:B------:R-:W-:Y:S01]  /*27880*/  IMAD.MOV.U32 R86, RZ, RZ, R73 ;  /* 0x000000ffff567224 */ /* 0x000fe200078e0049 */
[----:B--2---:R-:W-:Y:S01]  /*27890*/  HMMA.1688.F32.TF32 R40, R76, R10, R116 ;  /* 0x0000000a4c28723c */ /* 0x004fe20000081074 */
[----:B------:R-:W-:Y:S02]  /*278a0*/  IMAD.MOV.U32 R115, RZ, RZ, R53 ;  /* 0x000000ffff737224 */ /* 0x000fe400078e0035 */
[----:B------:R-:W-:Y:S02]  /*278b0*/  IMAD.MOV.U32 R108, RZ, RZ, R52 ;  /* 0x000000ffff6c7224 */ /* 0x000fe400078e0034 */
[----:B------:R-:W-:Y:S01]  /*278c0*/  IMAD.MOV.U32 R83, RZ, RZ, R0 ;  /* 0x000000ffff537224 */ /* 0x000fe200078e0000 */
[----:B------:R-:W2:Y:S01]  /*278d0*/  LDSM.16.M88.4 R52, [R252+0x44180] ;  /* 0x04418000fc34783b */ /* 0x000ea20000000200 */
        /* <DEDUP_REMOVED lines=11> */
[----:B---3--:R-:W-:Y:S02]  /*27990*/  IMAD.MOV.U32 R98, RZ, RZ, R32 ;  /* 0x000000ffff627224 */ /* 0x008fe400078e0020 */
[----:B----4-:R-:W-:-:S02]  /*279a0*/  IMAD.MOV.U32 R96, RZ, RZ, R28 ;  /* 0x000000ffff607224 */ /* 0x010fc400078e001c */
[----:B------:R-:W3:Y:S01]  /*279b0*/  LDL.LU R28, [R1+0xf30] ;  /* 0x000f3000011c7983 */ /* 0x000ee20000300800 */
[----:B-----5:R-:W-:-:S03]  /*279c0*/  IMAD.MOV.U32 R97, RZ, RZ, R29 ;  /* 0x000000ffff617224 */ /* 0x020fc600078e001d */
[----:B------:R-:W4:Y:S04]  /*279d0*/  LDL.LU R29, [R1+0xf2c] ;  /* 0x000f2c00011d7983 */ /* 0x000f280000300800 */
[----:B------:R-:W5:Y:S04]  /*279e0*/  LDL.LU R32, [R1+0xf28] ;  /* 0x000f280001207983 */ /* 0x000f680000300800 */
        /* <DEDUP_REMOVED lines=41> */
[----:B-1----:R-:W-:-:S02]  /*27c80*/  IMAD.MOV.U32 R120, RZ, RZ, R17 ;  /* 0x000000ffff787224 */ /* 0x002fc400078e0011 */
[----:B------:R-:W-:Y:S01]  /*27c90*/  IMAD.MOV.U32 R121, RZ, RZ, R16 ;  /* 0x000000ffff797224 */ /* 0x000fe200078e0010 */
        /* <DEDUP_REMOVED lines=10> */
[----:B------:R-:W-:-:S03]  /*27d40*/  IMAD.MOV.U32 R205, RZ, RZ, R228 ;  /* 0x000000ffffcd7224 */ /* 0x000fc600078e00e4 */
[----:B------:R-:W3:Y:S01]  /*27d50*/  LDL.LU R170, [R1+0x2a8] ;  /* 0x0002a80001aa7983 */ /* 0x000ee20000300800 */
[----:B------:R-:W-:-:S03]  /*27d60*/  IMAD.MOV.U32 R206, RZ, RZ, R230 ;  /* 0x000000ffffce7224 */ /* 0x000fc600078e00e6 */
[----:B------:R-:W3:Y:S01]  /*27d70*/  LDL.LU R171, [R1+0x2ac] ;  /* 0x0002ac0001ab7983 */ /* 0x000ee20000300800 */
[----:B------:R-:W-:Y:S01]  /*27d80*/  IMAD.MOV.U32 R207, RZ, RZ, R232 ;  /* 0x000000ffffcf7224 */ /* 0x000fe200078e00e8 */
[----:B--2---:R-:W-:Y:S01]  /*27d90*/  HMMA.1688.F32.TF32 R16, R76, R18, R196 ;  /* 0x000000124c10723c */ /* 0x004fe200000810c4 */
[----:B------:R-:W-:Y:S01]  /*27da0*/  IMAD.MOV.U32 R107, RZ, RZ, R61 ;  /* 0x000000ffff6b7224 */ /* 0x000fe200078e003d */
[----:B------:R-:W-:Y:S01]  /*27db0*/  LDS R196, [R2+0x18180] ;  /* 0x0181800002c47984 */ /* 0x000fe20000000800 */
[----:B------:R-:W-:Y:S02]  /*27dc0*/  IMAD.MOV.U32 R138, RZ, RZ, R5 ;  /* 0x000000ffff8a7224 */ /* 0x000fe400078e0005 */
[----:B------:R-:W-:Y:S01]  /*27dd0*/  IMAD.MOV.U32 R139, RZ, RZ, R4 ;  /* 0x000000ffff8b7224 */ /* 0x000fe200078e0004 */
[----:B------:R-:W1:Y:S01]  /*27de0*/  LDSM.16.M88.4 R60, [R252+0x4c180] ;  /* 0x04c18000fc3c783b */ /* 0x000e620000000200 */
[----:B------:R-:W-:Y:S02]  /*27df0*/  IMAD.MOV.U32 R143, RZ, RZ, R106 ;  /* 0x000000ffff8f7224 */ /* 0x000fe400078e006a */
[----:B------:R-:W-:Y:S01]  /*27e00*/  IMAD.MOV.U32 R141, RZ, RZ, R104 ;  /* 0x000000ffff8d7224 */ /* 0x000fe200078e0068 */
[----:B------:R-:W-:Y:S01]  /*27e10*/  LDS R198, [R2+0x19180] ;  /* 0x0191800002c67984 */ /* 0x000fe20000000800 */
[----:B------:R-:W-:-:S02]  /*27e20*/  IMAD.MOV.U32 R142, RZ, RZ, R105 ;  /* 0x000000ffff8e7224 */ /* 0x000fc400078e0069 */
[----:B------:R-:W-:Y:S01]  /*27e30*/  IMAD.MOV.U32 R37, RZ, RZ, R40 ;  /* 0x000000ffff257224 */ /* 0x000fe200078e0028 */
[----:B------:R-:W-:Y:S01]  /*27e40*/  LDS R197, [R3+0x18180] ;  /* 0x0181800003c57984 */ /* 0x000fe20000000800 */
[----:B------:R-:W-:Y:S02]  /*27e50*/  IMAD.MOV.U32 R38, RZ, RZ, R41 ;  /* 0x000000ffff267224 */ /* 0x000fe400078e0029 */
[----:B------:R-:W-:Y:S01]  /*27e60*/  IMAD.MOV.U32 R39, RZ, RZ, R42 ;  /* 0x000000ffff277224 */ /* 0x000fe200078e002a */
[----:B------:R-:W-:Y:S05]  /*27e70*/  LDS R199, [R3+0x19180] ;  /* 0x0191800003c77984 */ /* 0x000fea0000000800 */
[----:B------:R-:W-:Y:S04]  /*27e80*/  STL.64 [R1+0xe90], R18 ;  /* 0x000e901201007387 */ /* 0x000fe80000100a00 */
[----:B------:R-:W-:Y:S04]  /*27e90*/  STL.64 [R1+0xe88], R16 ;  /* 0x000e881001007387 */ /* 0x000fe80000100a00 */
[----:B------:R-:W2:Y:S04]  /*27ea0*/  LDL.LU R228, [R1+0xf20] ;  /* 0x000f200001e47983 */ /* 0x000ea80000300800 */
[----:B------:R-:W4:Y:S04]  /*27eb0*/  LDL.LU R230, [R1+0xf1c] ;  /* 0x000f1c0001e67983 */ /* 0x000f280000300800 */
[----:B------:R-:W5:Y:S01]  /*27ec0*/  LDL.LU R232, [R1+0xf18] ;  /* 0x000f180001e87983 */ /* 0x000f620000300800 */
[----:B------:R-:W-:Y:S01]  /*27ed0*/  HMMA.1688.F32.TF32 R4, R76, R14, R200 ;  /* 0x0000000e4c04723c */ /* 0x000fe200000810c8 */
[----:B------:R-:W-:-:S02]  /*27ee0*/  IMAD.MOV.U32 R132, RZ, RZ, R107 ;  /* 0x000000ffff847224 */ /* 0x000fc400078e006b */
[----:B------:R-:W-:Y:S02]  /*27ef0*/  IMAD.MOV.U32 R106, RZ, RZ, R21 ;  /* 0x000000ffff6a7224 */ /* 0x000fe400078e0015 */
[----:B------:R-:W-:Y:S02]  /*27f00*/  IMAD.MOV.U32 R107, RZ, RZ, R20 ;  /* 0x000000ffff6b7224 */ /* 0x000fe400078e0014 */
[----:B------:R-:W-:Y:S02]  /*27f10*/  IMAD.MOV.U32 R200, RZ, RZ, R231 ;  /* 0x000000ffffc87224 */ /* 0x000fe400078e00e7 */
[----:B------:R-:W5:Y:S01]  /*27f20*/  LDL.LU R231, [R1+0xf14] ;  /* 0x000f140001e77983 */ /* 0x000f620000300800 */
[----:B------:R-:W-:Y:S01]  /*27f30*/  IMAD.MOV.U32 R201, RZ, RZ, R239 ;  /* 0x000000ffffc97224 */ /* 0x000fe200078e00ef */
[----:B---3--:R-:W-:Y:S01]  /*27f40*/  HMMA.1688.F32.TF32 R20, R76, R22, R192 ;  /* 0x000000164c14723c */ /* 0x008fe200000810c0 */
[----:B------:R-:W-:Y:S01]  /*27f50*/  IMAD.MOV.U32 R202, RZ, RZ, R238 ;  /* 0x000000ffffca7224 */ /* 0x000fe200078e00ee */
[----:B------:R-:W3:Y:S01]  /*27f60*/  LDL.LU R239, [R1+0xf10] ;  /* 0x000f100001ef7983 */ /* 0x000ee20000300800 */
[----:B------:R-:W-:-:S03]  /*27f70*/  IMAD.MOV.U32 R203, RZ, RZ, R237 ;  /* 0x000000ffffcb7224 */ /* 0x000fc600078e00ed */
[----:B------:R-:W3:Y:S01]  /*27f80*/  LDL.LU R238, [R1+0xf0c] ;  /* 0x000f0c0001ee7983 */ /* 0x000ee20000300800 */
[----:B------:R-:W-:Y:S02]  /*27f90*/  IMAD.MOV.U32 R192, RZ, RZ, R236 ;  /* 0x000000ffffc07224 */ /* 0x000fe400078e00ec */
[----:B------:R-:W-:Y:S01]  /*27fa0*/  IMAD.MOV.U32 R193, RZ, RZ, R235 ;  /* 0x000000ffffc17224 */ /* 0x000fe200078e00eb */
[----:B------:R-:W3:Y:S01]  /*27fb0*/  LDL.LU R237, [R1+0xf08] ;  /* 0x000f080001ed7983 */ /* 0x000ee20000300800 */
[----:B------:R-:W-:Y:S02]  /*27fc0*/  IMAD.MOV.U32 R104, RZ, RZ, R25 ;  /* 0x000000ffff687224 */ /* 0x000fe400078e0019 */
[----:B------:R-:W-:Y:S01]  /*27fd0*/  IMAD.MOV.U32 R105, RZ, RZ, R24 ;  /* 0x000000ffff697224 */ /* 0x000fe200078e0018 */
[----:B------:R-:W3:Y:S01]  /*27fe0*/  LDL.LU R236, [R1+0xf04] ;  /* 0x000f040001ec7983 */ /* 0x000ee20000300800 */
[----:B------:R-:W-:Y:S01]  /*27ff0*/  IMAD.MOV.U32 R194, RZ, RZ, R234 ;  /* 0x000000ffffc27224 */ /* 0x000fe200078e00ea */
[----:B------:R-:W-:Y:S01]  /*28000*/  HMMA.1688.F32.TF32 R24, R76, R26, R188 ;  /* 0x0000001a4c18723c */ /* 0x000fe200000810bc */
[----:B------:R-:W-:Y:S01]  /*28010*/  IMAD.MOV.U32 R195, RZ, RZ, R233 ;  /* 0x000000ffffc37224 */ /* 0x000fe200078e00e9 */
[----:B------:R-:W3:Y:S04]  /*28020*/  LDL.LU R235, [R1+0xf00] ;  /* 0x000f000001eb7983 */ /* 0x000ee80000300800 */
[----:B------:R-:W3:Y:S01]  /*28030*/  LDL.LU R234, [R1+0xefc] ;  /* 0x000efc0001ea7983 */ /* 0x000ee20000300800 */
[----:B------:R-:W-:-:S03]  /*28040*/  IMAD.MOV.U32 R191, RZ, RZ, R229 ;  /* 0x000000ffffbf7224 */ /* 0x000fc600078e00e5 */
[----:B------:R-:W3:Y:S01]  /*28050*/  LDL.LU R233, [R1+0xef8] ;  /* 0x000ef80001e97983 */ /* 0x000ee20000300800 */
[----:B--2---:R-:W-:Y:S02]  /*28060*/  IMAD.MOV.U32 R190, RZ, RZ, R228 ;  /* 0x000000ffffbe7224 */ /* 0x004fe400078e00e4 */
[----:B----4-:R-:W-:Y:S02]  /*28070*/  IMAD.MOV.U32 R189, RZ, RZ, R230 ;  /* 0x000000ffffbd7224 */ /* 0x010fe400078e00e6 */
[----:B-----5:R-:W-:Y:S02]  /*28080*/  IMAD.MOV.U32 R188, RZ, RZ, R232 ;  /* 0x000000ffffbc7224 */ /* 0x020fe400078e00e8 */
[----:B------:R-:W2:Y:S04]  /*28090*/  LDL.LU R232, [R1+0xef4] ;  /* 0x000ef40001e87983 */ /* 0x000ea80000300800 */
[----:B------:R-:W4:Y:S04]  /*280a0*/  LDL.LU R230, [R1+0xef0] ;  /* 0x000ef00001e67983 */ /* 0x000f280000300800 */
[----:B------:R-:W5:Y:S04]  /*280b0*/  LDL.LU R228, [R1+0xeec] ;  /* 0x000eec0001e47983 */ /* 0x000f680000300800 */
[----:B------:R-:W5:Y:S01]  /*280c0*/  LDL.LU R229, [R1+0xee8] ;  /* 0x000ee80001e57983 */ /* 0x000f620000300800 */
[----:B------:R-:W-:-:S02]  /*280d0*/  IMAD.MOV.U32 R59, RZ, RZ, R43 ;  /* 0x000000ffff3b7224 */ /* 0x000fc400078e002b */
[----:B------:R-:W-:Y:S02]  /*280e0*/  IMAD.MOV.U32 R40, RZ, RZ, R4 ;  /* 0x000000ffff287224 */ /* 0x000fe400078e0004 */
[----:B------:R-:W-:Y:S02]  /*280f0*/  IMAD.MOV.U32 R41, RZ, RZ, R5 ;  /* 0x000000ffff297224 */ /* 0x000fe400078e0005 */
[----:B------:R-:W-:Y:S02]  /*28100*/  IMAD.MOV.U32 R42, RZ, RZ, R6 ;  /* 0x000000ffff2a7224 */ /* 0x000fe400078e0006 */
[----:B------:R-:W-:Y:S02]  /*28110*/  IMAD.MOV.U32 R43, RZ, RZ, R7 ;  /* 0x000000ffff2b7224 */ /* 0x000fe400078e0007 */
[----:B------:R-:W-:Y:S01]  /*28120*/  HMMA.1688.F32.TF32 R4, R92, R56, R176 ;  /* 0x000000385c04723c */ /* 0x000fe200000810b0 */
[----:B------:R-:W5:Y:S01]  /*28130*/  LDL.LU R176, [R1+0x330] ;  /* 0x0003300001b07983 */ /* 0x000f620000300800 */
[----:B------:R-:W-:-:S02]  /*28140*/  IMAD.MOV.U32 R136, RZ, RZ, R9 ;  /* 0x000000ffff887224 */ /* 0x000fc400078e0009 */
[----:B------:R-:W-:Y:S01]  /*28150*/  IMAD.MOV.U32 R137, RZ, RZ, R8 ;  /* 0x000000ffff897224 */ /* 0x000fe200078e0008 */
[----:B------:R-:W5:Y:S01]  /*28160*/  LDL.LU R177, [R1+0x334] ;  /* 0x0003340001b17983 */ /* 0x000f620000300800 */
[----:B------:R-:W-:Y:S02]  /*28170*/  IMAD.MOV.U32 R91, RZ, RZ, R74 ;  /* 0x000000ffff5b7224 */ /* 0x000fe400078e004a */
[----:B------:R-:W-:Y:S01]  /*28180*/  HMMA.1688.F32.TF32 R8, R92, R52, R172 ;  /* 0x000000345c08723c */ /* 0x000fe200000810ac */
[----:B------:R-:W5:Y:S01]  /*28190*/  LDL.LU R178, [R1+0x338] ;  /* 0x0003380001b27983 */ /* 0x000f620000300800 */
[----:B------:R-:W-:Y:S02]  /*281a0*/  IMAD.MOV.U32 R89, RZ, RZ, R71 ;  /* 0x000000ffff597224 */ /* 0x000fe400078e0047 */
[----:B------:R-:W-:Y:S01]  /*281b0*/  IMAD.MOV.U32 R90, RZ, RZ, R70 ;  /* 0x000000ffff5a7224 */ /* 0x000fe200078e0046 */
[----:B------:R-:W5:Y:S01]  /*281c0*/  LDL.LU R179, [R1+0x33c] ;  /* 0x00033c0001b37983 */ /* 0x000f620000300800 */
[----:B------:R-:W-:-:S02]  /*281d0*/  IMAD.MOV.U32 R88, RZ, RZ, R68 ;  /* 0x000000ffff587224 */ /* 0x000fc400078e0044 */
[----:B------:R-:W-:Y:S01]  /*281e0*/  IMAD.MOV.U32 R0, RZ, RZ, R123 ;  /* 0x000000ffff007224 */ /* 0x000fe200078e007b */
[----:B------:R-:W1:Y:S01]  /*281f0*/  LDSM.16.M88.4 R72, [R252+0x50180] ;  /* 0x05018000fc48783b */ /* 0x000e620000000200 */
[----:B------:R-:W-:-:S03]  /*28200*/  IMAD.MOV.U32 R123, RZ, RZ, R12 ;  /* 0x000000ffff7b7224 */ /* 0x000fc600078e000c */
[----:B------:R3:W1:Y:S01]  /*28210*/  LDSM.16.M88.4 R68, [R252+0x54180] ;  /* 0x05418000fc44783b */ /* 0x0006620000000200 */
[----:B------:R-:W-:Y:S02]  /*28220*/  IMAD.MOV.U32 R153, RZ, RZ, R88 ;  /* 0x000000ffff997224 */ /* 0x000fe400078e0058 */
[----:B------:R-:W-:Y:S02]  /*28230*/  IMAD.MOV.U32 R154, RZ, RZ, R89 ;  /* 0x000000ffff9a7224 */ /* 0x000fe400078e0059 */
[----:B---3--:R-:W-:Y:S02]  /*28240*/  IMAD.MOV.U32 R252, RZ, RZ, R122 ;  /* 0x000000fffffc7224 */ /* 0x008fe400078e007a */
[----:B------:R-:W-:Y:S02]  /*28250*/  IMAD.MOV.U32 R122, RZ, RZ, R13 ;  /* 0x000000ffff7a7224 */ /* 0x000fe400078e000d */
[----:B------:R-:W-:Y:S01]  /*28260*/  HMMA.1688.F32.TF32 R12, R92, R64, R168 ;  /* 0x000000405c0c723c */ /* 0x000fe200000810a8 */
[----:B------:R-:W-:-:S02]  /*28270*/  IMAD.MOV.U32 R88, RZ, RZ, R33 ;  /* 0x000000ffff587224 */ /* 0x000fc400078e0021 */
[----:B------:R-:W-:Y:S02]  /*28280*/  IMAD.MOV.U32 R89, RZ, RZ, R32 ;  /* 0x000000ffff597224 */ /* 0x000fe400078e0020 */
[----:B------:R-:W-:-:S03]  /*28290*/  IMAD.MOV.U32 R155, RZ, RZ, R90 ;  /* 0x000000ffff9b7224 */ /* 0x000fc600078e005a */
[C---:B------:R-:W-:Y:S01]  /*282a0*/  HMMA.1688.F32.TF32 R32, R76.reuse, R34, R180 ;  /* 0x000000224c20723c */ /* 0x040fe200000810b4 */
[----:B------:R-:W-:Y:S02]  /*282b0*/  IMAD.MOV.U32 R116, RZ, RZ, R91 ;  /* 0x000000ffff747224 */ /* 0x000fe400078e005b */
[----:B------:R-:W-:Y:S02]  /*282c0*/  IMAD.MOV.U32 R90, RZ, RZ, R29 ;  /* 0x000000ffff5a7224 */ /* 0x000fe400078e001d */
[----:B------:R-:W-:Y:S02]  /*282d0*/  IMAD.MOV.U32 R91, RZ, RZ, R28 ;  /* 0x000000ffff5b7224 */ /* 0x000fe400078e001c */
[----:B------:R-:W-:Y:S02]  /*282e0*/  IMAD.MOV.U32 R180, RZ, RZ, R233 ;  /* 0x000000ffffb47224 */ /* 0x000fe400078e00e9 */
[----:B------:R-:W-:Y:S01]  /*282f0*/  IMAD.MOV.U32 R181, RZ, RZ, R234 ;  /* 0x000000ffffb57224 */ /* 0x000fe200078e00ea */
[----:B------:R-:W-:Y:S01]  /*28300*/  HMMA.1688.F32.TF32 R28, R76, R30, R184 ;  /* 0x0000001e4c1c723c */ /* 0x000fe200000810b8 */
[----:B------:R-:W-:-:S02]  /*28310*/  IMAD.MOV.U32 R182, RZ, RZ, R235 ;  /* 0x000000ffffb67224 */ /* 0x000fc400078e00eb */
[----:B------:R-:W-:-:S04]  /*28320*/  IMAD.MOV.U32 R183, RZ, RZ, R236 ;  /* 0x000000ffffb77224 */ /* 0x000fc800078e00ec */
[----:B------:R-:W-:Y:S02]  /*28330*/  IMAD.MOV.U32 R184, RZ, RZ, R237 ;  /* 0x000000ffffb87224 */ /* 0x000fe400078e00ed */
[----:B------:R-:W-:Y:S02]  /*28340*/  IMAD.MOV.U32 R185, RZ, RZ, R238 ;  /* 0x000000ffffb97224 */ /* 0x000fe400078e00ee */
[----:B------:R-:W-:Y:S02]  /*28350*/  IMAD.MOV.U32 R186, RZ, RZ, R239 ;  /* 0x000000ffffba7224 */ /* 0x000fe400078e00ef */
[----:B------:R-:W-:Y:S02]  /*28360*/  IMAD.MOV.U32 R187, RZ, RZ, R231 ;  /* 0x000000ffffbb7224 */ /* 0x000fe400078e00e7 */
[----:B--2---:R-:W-:Y:S02]  /*28370*/  IMAD.MOV.U32 R175, RZ, RZ, R232 ;  /* 0x000000ffffaf7224 */ /* 0x004fe400078e00e8 */
[----:B----4-:R-:W-:-:S02]  /*28380*/  IMAD.MOV.U32 R174, RZ, RZ, R230 ;  /* 0x000000ffffae7224 */ /* 0x010fc400078e00e6 */
[----:B-----5:R-:W-:Y:S02]  /*28390*/  IMAD.MOV.U32 R172, RZ, RZ, R228 ;  /* 0x000000ffffac7224 */ /* 0x020fe400078e00e4 */
[----:B------:R-:W2:Y:S01]  /*283a0*/  LDL.LU R228, [R1+0xee4] ;  /* 0x000ee40001e47983 */ /* 0x000ea20000300800 */
[----:B------:R-:W-:-:S03]  /*283b0*/  IMAD.MOV.U32 R173, RZ, RZ, R229 ;  /* 0x000000ffffad7224 */ /* 0x000fc600078e00e5 */
[----:B------:R-:W2:Y:S04]  /*283c0*/  LDL.LU R229, [R1+0xee0] ;  /* 0x000ee00001e57983 */ /* 0x000ea80000300800 */
[----:B------:R-:W2:Y:S04]  /*283d0*/  LDL.LU R230, [R1+0xedc] ;  /* 0x000edc0001e67983 */ /* 0x000ea80000300800 */
        /* <DEDUP_REMOVED lines=8> */
[----:B------:R-:W5:Y:S04]  /*28460*/  LDL.LU R236, [R1+0xec8] ;  /* 0x000ec80001ec7983 */ /* 0x000f680000300800 */
[----:B------:R-:W5:Y:S04]  /*28470*/  LDL.LU R237, [R1+0xec4] ;  /* 0x000ec40001ed7983 */ /* 0x000f680000300800 */
[----:B------:R-:W5:Y:S04]  /*28480*/  LDL.LU R238, [R1+0xec0] ;  /* 0x000ec00001ee7983 */ /* 0x000f680000300800 */
[----:B------:R-:W5:Y:S04]  /*28490*/  LDL.LU R239, [R1+0xebc] ;  /* 0x000ebc0001ef7983 */ /* 0x000f680000300800 */
[----:B------:R-:W2:Y:S04]  /*284a0*/  LDL.LU R231, [R1+0xeb8] ;  /* 0x000eb80001e77983 */ /* 0x000ea80000300800 */
[----:B------:R-:W2:Y:S04]  /*284b0*/  LDL.LU R216, [R1+0x250] ;  /* 0x0002500001d87983 */ /* 0x000ea80000300800 */
[----:B------:R-:W4:Y:S04]  /*284c0*/  LDL.LU R217, [R1+0x254] ;  /* 0x0002540001d97983 */ /* 0x000f280000300800 */
[----:B------:R-:W4:Y:S04]  /*284d0*/  LDL.LU R218, [R1+0x258] ;  /* 0x0002580001da7983 */ /* 0x000f280000300800 */
[----:B------:R-:W4:Y:S04]  /*284e0*/  LDL.LU R219, [R1+0x25c] ;  /* 0x00025c0001db7983 */ /* 0x000f280000300800 */
[----:B------:R-:W4:Y:S04]  /*284f0*/  LDL.LU R208, [R1+0x220] ;  /* 0x0002200001d07983 */ /* 0x000f280000300800 */
[----:B------:R-:W4:Y:S04]  /*28500*/  LDL.LU R209, [R1+0x224] ;  /* 0x0002240001d17983 */ /* 0x000f280000300800 */
[----:B------:R-:W4:Y:S04]  /*28510*/  LDL.LU R210, [R1+0x228] ;  /* 0x0002280001d27983 */ /* 0x000f280000300800 */
[----:B------:R-:W4:Y:S01]  /*28520*/  LDL.LU R211, [R1+0x22c] ;  /* 0x00022c0001d37983 */ /* 0x000f220000300800 */
[----:B------:R-:W-:Y:S01]  /*28530*/  HMMA.1688.F32.TF32 R96, R124, R56, R96 ;  /* 0x000000387c60723c */ /* 0x000fe20000081060 */
[----:B------:R-:W-:-:S02]  /*28540*/  IMAD.MOV.U32 R204, RZ, RZ, R151 ;  /* 0x000000ffffcc7224 */ /* 0x000fc400078e0097 */
[----:B------:R-:W4:Y:S04]  /*28550*/  LDL.LU R212, [R1+0x210] ;  /* 0x0002100001d47983 */ /* 0x000f280000300800 */
[----:B------:R-:W4:Y:S01]  /*28560*/  LDL.LU R213, [R1+0x214] ;  /* 0x0002140001d57983 */ /* 0x000f220000300800 */
[C---:B------:R-:W-:Y:S03]  /*28570*/  HMMA.1688.F32.TF32 R100, R124.reuse, R52, R100 ;  /* 0x000000347c64723c */ /* 0x040fe60000081064 */
[----:B------:R-:W4:Y:S04]  /*28580*/  LDL.LU R214, [R1+0x218] ;  /* 0x0002180001d67983 */ /* 0x000f280000300800 */
[----:B------:R-:W4:Y:S01]  /*28590*/  LDL.LU R215, [R1+0x21c] ;  /* 0x00021c0001d77983 */ /* 0x000f220000300800 */
[C---:B------:R-:W-:Y:S08]  /*285a0*/  HMMA.1688.F32.TF32 R104, R124.reuse, R64, R104 ;  /* 0x000000407c68723c */ /* 0x040ff00000081068 */
[C---:B-1----:R-:W-:Y:S08]  /*285b0*/  HMMA.1688.F32.TF32 R108, R124.reuse, R60, R108 ;  /* 0x0000003c7c6c723c */ /* 0x042ff0000008106c */
        /* <DEDUP_REMOVED lines=14> */
[----:B------:R-:W-:Y:S01]  /*286a0*/  HMMA.1688.F32.TF32 R188, R196, R68, R188 ;  /* 0x00000044c4bc723c */ /* 0x000fe200000810bc */
[----:B------:R-:W-:Y:S04]  /*286b0*/  STL [R1+0xdf8], R192 ;  /* 0x000df8c001007387 */ /* 0x000fe80000100800 */
[----:B------:R-:W-:Y:S04]  /*286c0*/  STL [R1+0xdf4], R193 ;  /* 0x000df4c101007387 */ /* 0x000fe80000100800 */
[----:B------:R-:W-:Y:S04]  /*286d0*/  STL [R1+0xdf0], R194 ;  /* 0x000df0c201007387 */ /* 0x000fe80000100800 */
[----:B------:R-:W-:Y:S01]  /*286e0*/  STL [R1+0xdec], R195 ;  /* 0x000decc301007387 */ /* 0x000fe20000100800 */
[C---:B---3--:R-:W-:Y:S08]  /*286f0*/  HMMA.1688.F32.TF32 R152, R156.reuse, R48, R232 ;  /* 0x000000309c98723c */ /* 0x048ff000000810e8 */
[C---:B-----5:R-:W-:Y:S08]  /*28700*/  HMMA.1688.F32.TF32 R148, R156.reuse, R68, R236 ;  /* 0x000000449c94723c */ /* 0x060ff000000810ec */
[----:B--2---:R-:W-:Y:S01]  /*28710*/  HMMA.1688.F32.TF32 R156, R156, R44, R228 ;  /* 0x0000002c9c9c723c */ /* 0x004fe200000810e4 */
[----:B------:R-:W-:Y:S04]  /*28720*/  LDS R228, [R2+0x18200] ;  /* 0x0182000002e47984 */ /* 0x000fe80000000800 */
[----:B------:R-:W-:Y:S04]  /*28730*/  LDS R230, [R2+0x19200] ;  /* 0x0192000002e67984 */ /* 0x000fe80000000800 */
[----:B------:R-:W-:Y:S04]  /*28740*/  LDS R229, [R3+0x18200] ;  /* 0x0182000003e57984 */ /* 0x000fe80000000800 */
[----:B------:R-:W1:Y:S01]  /*28750*/  LDS R231, [R3+0x19200] ;  /* 0x0192000003e77984 */ /* 0x000e620000000800 */
[C---:B----4-:R-:W-:Y:S08]  /*28760*/  HMMA.1688.F32.TF32 R168, R196.reuse, R56, R168 ;  /* 0x00000038c4a8723c */ /* 0x050ff000000810a8 */
[----:B------:R-:W-:Y:S08]  /*28770*/  HMMA.1688.F32.TF32 R196, R196, R44, R216 ;  /* 0x0000002cc4c4723c */ /* 0x000ff000000810d8 */
[C---:B-1----:R-:W-:Y:S08]  /*28780*/  HMMA.1688.F32.TF32 R200, R228.reuse, R56, R200 ;  /* 0x00000038e4c8723c */ /* 0x042ff000000810c8 */
[C---:B------:R-:W-:Y:S07]  /*28790*/  HMMA.1688.F32.TF32 R204, R228.reuse, R52, R204 ;  /* 0x00000034e4cc723c */ /* 0x040fee00000810cc */
[----:B------:R-:W-:Y:S01]  /*287a0*/  STL [R1+0xdfc], R196 ;  /* 0x000dfcc401007387 */ /* 0x000fe20000100800 */
[C---:B------:R-:W-:Y:S03]  /*287b0*/  HMMA.1688.F32.TF32 R208, R228.reuse, R64, R208 ;  /* 0x00000040e4d0723c */ /* 0x040fe600000810d0 */
        /* <DEDUP_REMOVED lines=11> */
[----:B------:R-:W-:Y:S04]  /*28870*/  STL [R1+0xe14], R204 ;  /* 0x000e14cc01007387 */ /* 0x000fe80000100800 */
[----:B------:R-:W-:Y:S04]  /*28880*/  STL [R1+0xe10], R205 ;  /* 0x000e10cd01007387 */ /* 0x000fe80000100800 */
[----:B------:R-:W-:Y:S04]  /*28890*/  STL [R1+0xe0c], R206 ;  /* 0x000e0cce01007387 */ /* 0x000fe80000100800 */
[----:B------:R-:W-:Y:S04]  /*288a0*/  STL [R1+0xe08], R207 ;  /* 0x000e08cf01007387 */ /* 0x000fe80000100800 */
[----:B------:R-:W3:Y:S04]  /*288b0*/  LDL.LU R220, [R1+0x1f0] ;  /* 0x0001f00001dc7983 */ /* 0x000ee80000300800 */
[----:B------:R-:W3:Y:S04]  /*288c0*/  LDL.LU R221, [R1+0x1f4] ;  /* 0x0001f40001dd7983 */ /* 0x000ee80000300800 */
[----:B------:R-:W3:Y:S04]  /*288d0*/  LDL.LU R222, [R1+0x1f8] ;  /* 0x0001f80001de7983 */ /* 0x000ee80000300800 */
[----:B------:R-:W3:Y:S04]  /*288e0*/  LDL.LU R223, [R1+0x1fc] ;  /* 0x0001fc0001df7983 */ /* 0x000ee80000300800 */
[----:B------:R-:W-:Y:S04]  /*288f0*/  STL [R1+0xe24], R208 ;  /* 0x000e24d001007387 */ /* 0x000fe80000100800 */
[----:B------:R-:W-:Y:S04]  /*28900*/  STL [R1+0xe20], R209 ;  /* 0x000e20d101007387 */ /* 0x000fe80000100800 */
[----:B------:R-:W-:Y:S04]  /*28910*/  STL [R1+0xe1c], R210 ;  /* 0x000e1cd201007387 */ /* 0x000fe80000100800 */
[----:B------:R-:W-:Y:S04]  /*28920*/  STL [R1+0xe18], R211 ;  /* 0x000e18d301007387 */ /* 0x000fe80000100800 */
        /* <DEDUP_REMOVED lines=12> */
[-C--:B------:R-:W-:Y:S08]  /*289f0*/  HMMA.1688.F32.TF32 R212, R228, R60.reuse, R212 ;  /* 0x0000003ce4d4723c */ /* 0x080ff000000810d4 */
[C---:B------:R-:W-:Y:S01]  /*28a00*/  HMMA.1688.F32.TF32 R76, R92.reuse, R60, R164 ;  /* 0x0000003c5c4c723c */ /* 0x040fe200000810a4 */
[----:B------:R-:W-:Y:S04]  /*28a10*/  LDS R164, [R2+0x18300] ;  /* 0x0183000002a47984 */ /* 0x000fe80000000800 */
[----:B------:R-:W-:Y:S03]  /*28a20*/  LDS R166, [R2+0x19300] ;  /* 0x0193000002a67984 */ /* 0x000fe60000000800 */
[C---:B------:R-:W-:Y:S01]  /*28a30*/  HMMA.1688.F32.TF32 R80, R92.reuse, R72, R80 ;  /* 0x000000485c50723c */ /* 0x040fe20000081050 */
[----:B------:R-:W-:Y:S04]  /*28a40*/  LDS R165, [R3+0x18300] ;  /* 0x0183000003a57984 */ /* 0x000fe80000000800 */
[----:B------:R-:W-:Y:S03]  /*28a50*/  LDS R167, [R3+0x19300] ;  /* 0x0193000003a77984 */ /* 0x000fe60000000800 */
[C---:B------:R-:W-:Y:S08]  /*28a60*/  HMMA.1688.F32.TF32 R84, R92.reuse, R68, R84 ;  /* 0x000000445c54723c */ /* 0x040ff00000081054 */
[C---:B------:R-:W-:Y:S08]  /*28a70*/  HMMA.1688.F32.TF32 R88, R92.reuse, R48, R88 ;  /* 0x000000305c58723c */ /* 0x040ff00000081058 */
[----:B------:R-:W-:Y:S01]  /*28a80*/  HMMA.1688.F32.TF32 R92, R92, R44, R160 ;  /* 0x0000002c5c5c723c */ /* 0x000fe200000810a0 */
[----:B------:R-:W-:Y:S04]  /*28a90*/  LDS R160, [R2+0x18280] ;  /* 0x0182800002a07984 */ /* 0x000fe80000000800 */
[----:B------:R-:W-:Y:S04]  /*28aa0*/  LDS R162, [R2+0x19280] ;  /* 0x0192800002a27984 */ /* 0x000fe80000000800 */
[----:B------:R-:W-:Y:S04]  /*28ab0*/  LDS R161, [R3+0x18280] ;  /* 0x0182800003a17984 */ /* 0x000fe80000000800 */
[----:B------:R-:W1:Y:S04]  /*28ac0*/  LDS R163, [R3+0x19280] ;  /* 0x0192800003a37984 */ /* 0x000e680000000800 */
[----:B------:R-:W-:Y:S04]  /*28ad0*/  STL [R1+0xe34], R212 ;  /* 0x000e34d401007387 */ /* 0x000fe80000100800 */
[----:B------:R-:W-:Y:S04]  /*28ae0*/  STL [R1+0xe30], R213 ;  /* 0x000e30d501007387 */ /* 0x000fe80000100800 */
[----:B------:R-:W-:Y:S04]  /*28af0*/  STL [R1+0xe2c], R214 ;  /* 0x000e2cd601007387 */ /* 0x000fe80000100800 */
[----:B------:R-:W-:Y:S04]  /*28b00*/  STL [R1+0xe28], R215 ;  /* 0x000e28d701007387 */ /* 0x000fe80000100800 */
        /* <DEDUP_REMOVED lines=8> */
[C---:B--2---:R-:W-:Y:S08]  /*28b90*/  HMMA.1688.F32.TF32 R216, R228.reuse, R72, R216 ;  /* 0x00000048e4d8723c */ /* 0x044ff000000810d8 */
[C---:B---3--:R-:W-:Y:S11]  /*28ba0*/  HMMA.1688.F32.TF32 R220, R228.reuse, R68, R220 ;  /* 0x00000044e4dc723c */ /* 0x048ff600000810dc */
[----:B------:R-:W-:Y:S04]  /*28bb0*/  @!UPT UIADD3 URZ, URZ, URZ, URZ ;  /* 0x0000003f3f3ff290 */ /* 0x000fe8000fffe03f */
[----:B------:R-:W-:Y:S04]  /*28bc0*/  STL [R1+0xe44], R216 ;  /* 0x000e44d801007387 */ /* 0x000fe80000100800 */
[----:B------:R-:W-:Y:S04]  /*28bd0*/  STL [R1+0xe40], R217 ;  /* 0x000e40d901007387 */ /* 0x000fe80000100800 */
[----:B------:R-:W-:Y:S04]  /*28be0*/  STL [R1+0xe3c], R218 ;  /* 0x000e3cda01007387 */ /* 0x000fe80000100800 */
[----:B------:R-:W-:Y:S01]  /*28bf0*/  STL [R1+0xe38], R219 ;  /* 0x000e38db01007387 */ /* 0x000fe20000100800 */
[C---:B----4-:R-:W-:Y:S03]  /*28c00*/  HMMA.1688.F32.TF32 R224, R228.reuse, R48, R224 ;  /* 0x00000030e4e0723c */ /* 0x050fe600000810e0 */
[----:B------:R-:W-:Y:S05]  /*28c10*/  STL [R1+0xe54], R220 ;  /* 0x000e54dc01007387 */ /* 0x000fea0000100800 */
[----:B-----5:R-:W-:Y:S01]  /*28c20*/  HMMA.1688.F32.TF32 R228, R228, R44, R232 ;  /* 0x0000002ce4e4723c */ /* 0x020fe200000810e8 */
[----:B------:R-:W-:Y:S04]  /*28c30*/  STL [R1+0xe50], R221 ;  /* 0x000e50dd01007387 */ /* 0x000fe80000100800 */
[----:B------:R-:W-:Y:S04]  /*28c40*/  STL [R1+0xe4c], R222 ;  /* 0x000e4cde01007387 */ /* 0x000fe80000100800 */
[----:B------:R-:W-:Y:S06]  /*28c50*/  STL [R1+0xe48], R223 ;  /* 0x000e48df01007387 */ /* 0x000fec0000100800 */
[----:B------:R2:W-:Y:S04]  /*28c60*/  STL [R1+0xe64], R224 ;  /* 0x000e64e001007387 */ /* 0x0005e80000100800 */
[----:B------:R3:W-:Y:S04]  /*28c70*/  STL [R1+0xe60], R225 ;  /* 0x000e60e101007387 */ /* 0x0007e80000100800 */
[----:B------:R4:W-:Y:S04]  /*28c80*/  STL [R1+0xe5c], R226 ;  /* 0x000e5ce201007387 */ /* 0x0009e80000100800 */
[----:B------:R2:W-:Y:S01]  /*28c90*/  STL [R1+0xe58], R227 ;  /* 0x000e58e301007387 */ /* 0x0005e20000100800 */
[C---:B-1----:R-:W-:Y:S03]  /*28ca0*/  HMMA.1688.F32.TF32 R232, R160.reuse, R56, R16 ;  /* 0x00000038a0e8723c */ /* 0x042fe60000081010 */
        /* <DEDUP_REMOVED lines=16> */
[----:B------:R-:W5:Y:S01]  /*28db0*/  LDL.LU R208, [R1+0x130] ;  /* 0x0001300001d07983 */ /* 0x000f620000300800 */
[C---:B------:R-:W-:Y:S11]  /*28dc0*/  HMMA.1688.F32.TF32 R192, R160.reuse, R64, R192 ;  /* 0x00000040a0c0723c */ /* 0x040ff600000810c0 */
[----:B------:R-:W-:Y:S11]  /*28dd0*/  @!UPT UIADD3 URZ, URZ, URZ, URZ ;  /* 0x0000003f3f3ff290 */ /* 0x000ff6000fffe03f */
[----:B------:R-:W-:Y:S01]  /*28de0*/  @!UPT UIADD3 URZ, URZ, URZ, URZ ;  /* 0x0000003f3f3ff290 */ /* 0x000fe2000fffe03f */
[----:B------:R1:W-:Y:S04]  /*28df0*/  STL.64 [R1+0x40], R192 ;  /* 0x000040c001007387 */ /* 0x0003e80000100a00 */
[----:B------:R1:W-:Y:S04]  /*28e00*/  STL.64 [R1+0x48], R194 ;  /* 0x000048c201007387 */ /* 0x0003e80000100a00 */
[----:B------:R-:W5:Y:S04]  /*28e10*/  LDL.LU R209, [R1+0x134] ;  /* 0x0001340001d17983 */ /* 0x000f680000300800 */
[----:B------:R-:W5:Y:S04]  /*28e20*/  LDL.LU R210, [R1+0x138] ;  /* 0x0001380001d27983 */ /* 0x000f680000300800 */
[----:B------:R-:W5:Y:S04]  /*28e30*/  LDL.LU R211, [R1+0x13c] ;  /* 0x00013c0001d37983 */ /* 0x000f680000300800 */
[----:B--2---:R-:W2:Y:S04]  /*28e40*/  LDL.LU R224, [R1+0x120] ;  /* 0x0001200001e07983 */ /* 0x004ea80000300800 */
[----:B---3--:R-:W2:Y:S04]  /*28e50*/  LDL.LU R225, [R1+0x124] ;  /* 0x0001240001e17983 */ /* 0x008ea80000300800 */
[----:B----4-:R-:W2:Y:S04]  /*28e60*/  LDL.LU R226, [R1+0x128] ;  /* 0x0001280001e27983 */ /* 0x010ea80000300800 */
[----:B------:R-:W2:Y:S04]  /*28e70*/  LDL.LU R227, [R1+0x12c] ;  /* 0x00012c0001e37983 */ /* 0x000ea80000300800 */
        /* <DEDUP_REMOVED lines=11> */
[----:B------:R-:W3:Y:S01]  /*28f30*/  LDL.LU R223, [R1+0x1c] ;  /* 0x00001c0001df7983 */ /* 0x000ee20000300800 */
[C---:B-----5:R-:W-:Y:S11]  /*28f40*/  HMMA.1688.F32.TF32 R16, R160.reuse, R60, R16 ;  /* 0x0000003ca010723c */ /* 0x060ff60000081010 */
[----:B------:R-:W-:Y:S11]  /*28f50*/  @!UPT UIADD3 URZ, URZ, URZ, URZ ;  /* 0x0000003f3f3ff290 */ /* 0x000ff6000fffe03f */
[----:B------:R-:W-:Y:S02]  /*28f60*/  @!UPT UIADD3 URZ, URZ, URZ, URZ ;  /* 0x0000003f3f3ff290 */ /* 0x000fe4000fffe03f */
[----:B------:R-:W-:Y:S02]  /*28f70*/  IMAD.MOV.U32 R200, RZ, RZ, R16 ;  /* 0x000000ffffc87224 */ /* 0x000fe400078e0010 */
[----:B------:R-:W-:Y:S01]  /*28f80*/  IMAD.MOV.U32 R201, RZ, RZ, R17 ;  /* 0x000000ffffc97224 */ /* 0x000fe200078e0011 */
[----:B------:R-:W5:Y:S01]  /*28f90*/  LDL.LU R16, [R1] ;  /* 0x0000000001107983 */ /* 0x000f620000300800 */
[----:B------:R-:W-:Y:S02]  /*28fa0*/  IMAD.MOV.U32 R196, RZ, RZ, R18 ;  /* 0x000000ffffc47224 */ /* 0x000fe400078e0012 */
[----:B-1----:R-:W-:Y:S01]  /*28fb0*/  IMAD.MOV.U32 R192, RZ, RZ, R19 ;  /* 0x000000ffffc07224 */ /* 0x002fe200078e0013 */
        /* <DEDUP_REMOVED lines=9> */
[----:B------:R-:W-:Y:S01]  /*29050*/  IMAD.MOV.U32 R207, RZ, RZ, R231 ;  /* 0x000000ffffcf7224 */ /* 0x000fe200078e00e7 */
[C---:B--2---:R-:W-:Y:S08]  /*29060*/  HMMA.1688.F32.TF32 R224, R160.reuse, R48, R224 ;  /* 0x00000030a0e0723c */ /* 0x044ff000000810e0 */
        /* <DEDUP_REMOVED lines=10> */
[C---:B-----5:R-:W-:Y:S11]  /*29110*/  HMMA.1688.F32.TF32 R16, R164.reuse, R64, R16 ;  /* 0x00000040a410723c */ /* 0x060ff60000081010 */
        /* <DEDUP_REMOVED lines=26> */
[----:B------:R-:W-:Y:S01]  /*292c0*/  IMAD.MOV.U32 R234, RZ, RZ, R18 ;  /* 0x000000ffffea7224 */ /* 0x000fe200078e0012 */
[----:B------:R-:W2:Y:S01]  /*292d0*/  LDL.LU R37, [R1+0xeb4] ;  /* 0x000eb40001257983 */ /* 0x000ea20000300800 */
[----:B------:R-:W-:Y:S02]  /*292e0*/  IMAD.MOV.U32 R17, RZ, RZ, R38 ;  /* 0x000000ffff117224 */ /* 0x000fe400078e0026 */
[----:B------:R-:W-:Y:S01]  /*292f0*/  IMAD.MOV.U32 R18, RZ, RZ, R39 ;  /* 0x000000ffff127224 */ /* 0x000fe200078e0027 */
[----:B------:R-:W2:Y:S04]  /*29300*/  LDL.LU R38, [R1+0xeb0] ;  /* 0x000eb00001267983 */ /* 0x000ea80000300800 */
[----:B------:R-:W2:Y:S01]  /*29310*/  LDL.LU R39, [R1+0xeac] ;  /* 0x000eac0001277983 */ /* 0x000ea20000300800 */
[----:B------:R-:W-:-:S02]  /*29320*/  IMAD.MOV.U32 R235, RZ, RZ, R19 ;  /* 0x000000ffffeb7224 */ /* 0x000fc400078e0013 */
[----:B------:R-:W-:Y:S02]  /*29330*/  IMAD.MOV.U32 R19, RZ, RZ, R59 ;  /* 0x000000ffff137224 */ /* 0x000fe400078e003b */
[----:B------:R-:W5:Y:S01]  /*29340*/  LDL.LU R59, [R1+0xea8] ;  /* 0x000ea800013b7983 */ /* 0x000f620000300800 */
[----:B------:R-:W-:Y:S02]  /*29350*/  IMAD.MOV.U32 R240, RZ, RZ, R40 ;  /* 0x000000fffff07224 */ /* 0x000fe400078e0028 */
[----:B------:R-:W-:Y:S01]  /*29360*/  IMAD.MOV.U32 R241, RZ, RZ, R41 ;  /* 0x000000fffff17224 */ /* 0x000fe200078e0029 */
[----:B------:R-:W3:Y:S01]  /*29370*/  LDL.LU R40, [R1+0xea4] ;  /* 0x000ea40001287983 */ /* 0x000ee20000300800 */
[----:B------:R-:W-:Y:S02]  /*29380*/  IMAD.MOV.U32 R242, RZ, RZ, R42 ;  /* 0x000000fffff27224 */ /* 0x000fe400078e002a */
[----:B------:R-:W-:Y:S01]  /*29390*/  IMAD.MOV.U32 R243, RZ, RZ, R43 ;  /* 0x000000fffff37224 */ /* 0x000fe200078e002b */
[----:B------:R-:W3:Y:S04]  /*293a0*/  LDL.LU R41, [R1+0xea0] ;  /* 0x000ea00001297983 */ /* 0x000ee80000300800 */
[----:B------:R-:W3:Y:S04]  /*293b0*/  LDL.LU R42, [R1+0xe9c] ;  /* 0x000e9c00012a7983 */ /* 0x000ee80000300800 */
[----:B------:R-:W3:Y:S01]  /*293c0*/  LDL.LU R43, [R1+0xe98] ;  /* 0x000e9800012b7983 */ /* 0x000ee20000300800 */
[----:B--2---:R-:W-:Y:S03]  /*293d0*/  HMMA.1688.F32.TF32 R248, R164, R48, R36 ;  /* 0x00000030a4f8723c */ /* 0x004fe60000081024 */
[----:B------:R-:W-:Y:S04]  /*293e0*/  LDS R36, [R2+0x1a100] ;  /* 0x01a1000002247984 */ /* 0x000fe80000000800 */
[----:B------:R-:W-:Y:S01]  /*293f0*/  LDS R38, [R2+0x1b100] ;  /* 0x01b1000002267984 */ /* 0x000fe20000000800 */
[----:B------:R-:W-:Y:S03]  /*29400*/  HMMA.1688.F32.TF32 R236, R160, R52, R236 ;  /* 0x00000034a0ec723c */ /* 0x000fe600000810ec */
[----:B------:R-:W-:Y:S04]  /*29410*/  LDS R37, [R3+0x1a100] ;  /* 0x01a1000003257984 */ /* 0x000fe80000000800 */
[----:B------:R-:W-:Y:S08]  /*29420*/  LDS R39, [R3+0x1b100] ;  /* 0x01b1000003277984 */ /* 0x000ff00000000800 */
[----:B------:R1:W-:Y:S04]  /*29430*/  STL [R1+0xdd0], R248 ;  /* 0x000dd0f801007387 */ /* 0x0003e80000100800 */
[----:B------:R2:W-:Y:S04]  /*29440*/  STL [R1+0xdcc], R249 ;  /* 0x000dccf901007387 */ /* 0x0005e80000100800 */
[----:B------:R2:W-:Y:S04]  /*29450*/  STL [R1+0xdc8], R250 ;  /* 0x000dc8fa01007387 */ /* 0x0005e80000100800 */
[----:B------:R4:W-:Y:S04]  /*29460*/  STL [R1+0xdc4], R251 ;  /* 0x000dc4fb01007387 */ /* 0x0009e80000100800 */
[----:B-1----:R-:W5:Y:S04]  /*29470*/  LDL.LU R248, [R1+0x2e0] ;  /* 0x0002e00001f87983 */ /* 0x002f680000300800 */
[----:B--2---:R-:W5:Y:S01]  /*29480*/  LDL.LU R249, [R1+0x2e4] ;  /* 0x0002e40001f97983 */ /* 0x004f620000300800 */
[-C--:B---3--:R-:W-:Y:S03]  /*29490*/  HMMA.1688.F32.TF32 R244, R164, R44.reuse, R40 ;  /* 0x0000002ca4f4723c */ /* 0x088fe60000081028 */
[----:B------:R-:W-:Y:S04]  /*294a0*/  LDS R40, [R2+0x18380] ;  /* 0x0183800002287984 */ /* 0x000fe80000000800 */
[----:B------:R-:W-:Y:S04]  /*294b0*/  LDS R42, [R2+0x19380] ;  /* 0x01938000022a7984 */ /* 0x000fe80000000800 */
[----:B------:R-:W-:Y:S04]  /*294c0*/  LDS R41, [R3+0x18380] ;  /* 0x0183800003297984 */ /* 0x000fe80000000800 */
[----:B------:R-:W1:Y:S01]  /*294d0*/  LDS R43, [R3+0x19380] ;  /* 0x01938000032b7984 */ /* 0x000e620000000800 */
[----:B------:R-:W-:Y:S01]  /*294e0*/  HMMA.1688.F32.TF32 R160, R160, R44, R212 ;  /* 0x0000002ca0a0723c */ /* 0x000fe200000810d4 */
[----:B------:R-:W-:-:S02]  /*294f0*/  IMAD.MOV.U32 R250, RZ, RZ, R252 ;  /* 0x000000fffffa7224 */ /* 0x000fc400078e00fc */
[----:B----4-:R-:W-:Y:S11]  /*29500*/  IMAD.MOV.U32 R251, RZ, RZ, R0 ;  /* 0x000000fffffb7224 */ /* 0x010ff600078e0000 */
[----:B------:R-:W-:Y:S10]  /*29510*/  @!UPT UIADD3 URZ, URZ, URZ, URZ ;  /* 0x0000003f3f3ff290 */ /* 0x000ff4000fffe03f */
[----:B------:R-:W-:Y:S02]  /*29520*/  IMAD.MOV.U32 R212, RZ, RZ, R160 ;  /* 0x000000ffffd47224 */ /* 0x000fe400078e00a0 */
[----:B------:R-:W-:Y:S02]  /*29530*/  IMAD.MOV.U32 R213, RZ, RZ, R161 ;  /* 0x000000ffffd57224 */ /* 0x000fe400078e00a1 */
[----:B------:R-:W-:Y:S02]  /*29540*/  IMAD.MOV.U32 R214, RZ, RZ, R162 ;  /* 0x000000ffffd67224 */ /* 0x000fe400078e00a2 */
[----:B------:R-:W-:Y:S02]  /*29550*/  IMAD.MOV.U32 R215, RZ, RZ, R163 ;  /* 0x000000ffffd77224 */ /* 0x000fe400078e00a3 */
[----:B------:R-:W-:Y:S08]  /*29560*/  HMMA.1688.F32.TF32 R160, R164, R56, R216 ;  /* 0x00000038a4a0723c */ /* 0x000ff000000810d8 */
[----:B-1----:R-:W-:Y:S01]  /*29570*/  HMMA.1688.F32.TF32 R16, R40, R52, R16 ;  /* 0x000000342810723c */ /* 0x002fe20000081010 */
[----:B------:R-:W-:Y:S04]  /*29580*/  STL [R1+0xdd4], R246 ;  /* 0x000dd4f601007387 */ /* 0x000fe80000100800 */
[----:B------:R1:W-:Y:S11]  /*29590*/  STL [R1+0xdc0], R247 ;  /* 0x000dc0f701007387 */ /* 0x0003f60000100800 */
[----:B------:R-:W-:-:S02]  /*295a0*/  IMAD.MOV.U32 R216, RZ, RZ, R160 ;  /* 0x000000ffffd87224 */ /* 0x000fc400078e00a0 */
[----:B------:R-:W-:Y:S02]  /*295b0*/  IMAD.MOV.U32 R217, RZ, RZ, R161 ;  /* 0x000000ffffd97224 */ /* 0x000fe400078e00a1 */
[----:B------:R-:W-:Y:S02]  /*295c0*/  IMAD.MOV.U32 R218, RZ, RZ, R162 ;  /* 0x000000ffffda7224 */ /* 0x000fe400078e00a2 */
[----:B------:R-:W-:Y:S02]  /*295d0*/  IMAD.MOV.U32 R219, RZ, RZ, R163 ;  /* 0x000000ffffdb7224 */ /* 0x000fe400078e00a3 */
[----:B------:R-:W-:Y:S01]  /*295e0*/  HMMA.1688.F32.TF32 R160, R164, R52, R220 ;  /* 0x00000034a4a0723c */ /* 0x000fe200000810dc */
[----:B-1----:R-:W-:Y:S01]  /*295f0*/  IMAD.MOV.U32 R247, RZ, RZ, R17 ;  /* 0x000000fffff77224 */ /* 0x002fe200078e0011 */
[----:B------:R-:W-:Y:S04]  /*29600*/  LDS R164, [R2+0x1a080] ;  /* 0x01a0800002a47984 */ /* 0x000fe80000000800 */
[----:B------:R-:W-:Y:S01]  /*29610*/  LDS R166, [R2+0x1b080] ;  /* 0x01b0800002a67984 */ /* 0x000fe20000000800 */
[----:B------:R-:W-:-:S02]  /*29620*/  IMAD.MOV.U32 R53, RZ, RZ, R18 ;  /* 0x000000ffff357224 */ /* 0x000fc400078e0012 */
[----:B------:R-:W-:Y:S01]  /*29630*/  IMAD.MOV.U32 R52, RZ, RZ, R19 ;  /* 0x000000ffff347224 */ /* 0x000fe200078e0013 */
[C---:B------:R-:W-:Y:S01]  /*29640*/  HMMA.1688.F32.TF32 R240, R40.reuse, R64, R240 ;  /* 0x0000004028f0723c */ /* 0x040fe200000810f0 */
[----:B------:R-:W-:Y:S04]  /*29650*/  LDS R165, [R3+0x1a080] ;  /* 0x01a0800003a57984 */ /* 0x000fe80000000800 */
[----:B------:R-:W-:Y:S03]  /*29660*/  LDS R167, [R3+0x1b080] ;  /* 0x01b0800003a77984 */ /* 0x000fe60000000800 */
[----:B-----5:R-:W-:Y:S11]  /*29670*/  HMMA.1688.F32.TF32 R248, R40, R56, R248 ;  /* 0x0000003828f8723c */ /* 0x020ff600000810f8 */
[----:B------:R-:W-:Y:S11]  /*29680*/  @!UPT UIADD3 URZ, URZ, URZ, URZ ;  /* 0x0000003f3f3ff290 */ /* 0x000ff6000fffe03f */
[----:B------:R-:W-:Y:S01]  /*29690*/  @!UPT UIADD3 URZ, URZ, URZ, URZ ;  /* 0x0000003f3f3ff290 */ /* 0x000fe2000fffe03f */
[----:B------:R1:W-:Y:S01]  /*296a0*/  STL.64 [R1+0x2e0], R248 ;  /* 0x0002e0f801007387 */ /* 0x0003e20000100a00 */
[----:B------:R-:W-:Y:S02]  /*296b0*/  IMAD.MOV.U32 R56, RZ, RZ, R251 ;  /* 0x000000ffff387224 */ /* 0x000fe400078e00fb */
[----:B------:R-:W-:Y:S01]  /*296c0*/  IMAD.MOV.U32 R251, RZ, RZ, R16 ;  /* 0x000000fffffb7224 */ /* 0x000fe200078e0010 */
[----:B------:R2:W-:Y:S04]  /*296d0*/  STL [R1+0x2e8], R250 ;  /* 0x0002e8fa01007387 */ /* 0x0005e80000100800 */
[----:B------:R-:W3:Y:S04]  /*296e0*/  LDL.LU.64 R18, [R1+0xe90] ;  /* 0x000e900001127983 */ /* 0x000ee80000300a00 */
[----:B------:R-:W3:Y:S01]  /*296f0*/  LDL.LU.64 R16, [R1+0xe88] ;  /* 0x000e880001107983 */ /* 0x000ee20000300a00 */
[----:B------:R-:W-:-:S02]  /*29700*/  IMAD.MOV.U32 R246, RZ, RZ, R240 ;  /* 0x000000fffff67224 */ /* 0x000fc400078e00f0 */
[----:B-1----:R-:W-:Y:S02]  /*29710*/  IMAD.MOV.U32 R248, RZ, RZ, R241 ;  /* 0x000000fffff87224 */ /* 0x002fe400078e00f1 */
[----:B------:R-:W-:Y:S02]  /*29720*/  IMAD.MOV.U32 R249, RZ, RZ, R242 ;  /* 0x000000fffff97224 */ /* 0x000fe400078e00f2 */
[----:B--2---:R-:W-:Y:S02]  /*29730*/  IMAD.MOV.U32 R250, RZ, RZ, R243 ;  /* 0x000000fffffa7224 */ /* 0x004fe400078e00f3 */
[----:B------:R-:W-:Y:S02]  /*29740*/  IMAD.MOV.U32 R220, RZ, RZ, R160 ;  /* 0x000000ffffdc7224 */ /* 0x000fe400078e00a0 */
[----:B------:R-:W-:Y:S01]  /*29750*/  IMAD.MOV.U32 R221, RZ, RZ, R161 ;  /* 0x000000ffffdd7224 */ /* 0x000fe200078e00a1 */
[----:B------:R-:W-:Y:S01]  /*29760*/  LDS R160, [R2+0x1a000] ;  /* 0x01a0000002a07984 */ /* 0x000fe20000000800 */
[----:B------:R-:W-:-:S02]  /*29770*/  IMAD.MOV.U32 R222, RZ, RZ, R162 ;  /* 0x000000ffffde7224 */ /* 0x000fc400078e00a2 */
[----:B------:R-:W-:Y:S01]  /*29780*/  IMAD.MOV.U32 R223, RZ, RZ, R163 ;  /* 0x000000ffffdf7224 */ /* 0x000fe200078e00a3 */
[----:B------:R-:W-:Y:S04]  /*29790*/  LDS R162, [R2+0x1b000] ;  /* 0x01b0000002a27984 */ /* 0x000fe80000000800 */
[----:B------:R-:W-:Y:S04]  /*297a0*/  LDS R161, [R3+0x1a000] ;  /* 0x01a0000003a17984 */ /* 0x000fe80000000800 */
[----:B------:R-:W1:Y:S01]  /*297b0*/  LDS R163, [R3+0x1b000] ;  /* 0x01b0000003a37984 */ /* 0x000e620000000800 */
[----:B------:R-:W-:Y:S08]  /*297c0*/  HMMA.1688.F32.TF32 R28, R40, R48, R28 ;  /* 0x00000030281c723c */ /* 0x000ff0000008101c */
[----:B-1----:R-:W-:Y:S08]  /*297d0*/  HMMA.1688.F32.TF32 R8, R160, R54, R8 ;  /* 0x00000036a008723c */ /* 0x002ff00000081008 */
[C---:B---3--:R-:W-:Y:S11]  /*297e0*/  HMMA.1688.F32.TF32 R240, R40.reuse, R60, R16 ;  /* 0x0000003c28f0723c */ /* 0x048ff60000081010 */
[----:B------:R-:W-:Y:S11]  /*297f0*/  @!UPT UIADD3 URZ, URZ, URZ, URZ ;  /* 0x0000003f3f3ff290 */ /* 0x000ff6000fffe03f */
[----:B------:R-:W-:Y:S02]  /*29800*/  @!UPT UIADD3 URZ, URZ, URZ, URZ ;  /* 0x0000003f3f3ff290 */ /* 0x000fe4000fffe03f */
[----:B------:R-:W-:Y:S02]  /*29810*/  IMAD.MOV.U32 R19, RZ, RZ, R240 ;  /* 0x000000ffff137224 */ /* 0x000fe400078e00f0 */
[----:B------:R-:W-:Y:S02]  /*29820*/  IMAD.MOV.U32 R18, RZ, RZ, R241 ;  /* 0x000000ffff127224 */ /* 0x000fe400078e00f1 */
[----:B------:R-:W-:Y:S02]  /*29830*/  IMAD.MOV.U32 R17, RZ, RZ, R242 ;  /* 0x000000ffff117224 */ /* 0x000fe400078e00f2 */
[----:B------:R-:W-:Y:S02]  /*29840*/  IMAD.MOV.U32 R16, RZ, RZ, R243 ;  /* 0x000000ffff107224 */ /* 0x000fe400078e00f3 */
[C---:B------:R-:W-:Y:S08]  /*29850*/  HMMA.1688.F32.TF32 R240, R40.reuse, R72, R20 ;  /* 0x0000004828f0723c */ /* 0x040ff00000081014 */
[C---:B------:R-:W-:Y:S08]  /*29860*/  HMMA.1688.F32.TF32 R20, R40.reuse, R68, R24 ;  /* 0x000000442814723c */ /* 0x040ff00000081018 */
[----:B------:R-:W-:Y:S07]  /*29870*/  HMMA.1688.F32.TF32 R24, R40, R44, R32 ;  /* 0x0000002c2818723c */ /* 0x000fee0000081020 */
[----:B------:R-:W-:Y:S04]  /*29880*/  STL.64 [R1+0x2c0], R240 ;  /* 0x0002c0f001007387 */ /* 0x000fe80000100a00 */
[----:B------:R-:W-:Y:S04]  /*29890*/  STL.64 [R1+0x2c8], R242 ;  /* 0x0002c8f201007387 */ /* 0x000fe80000100a00 */
[----:B------:R-:W-:Y:S04]  /*298a0*/  STL.64 [R1+0x2b0], R20 ;  /* 0x0002b01401007387 */ /* 0x000fe80000100a00 */
[----:B------:R1:W-:Y:S02]  /*298b0*/  STL.64 [R1+0x2b8], R22 ;  /* 0x0002b81601007387 */ /* 0x0003e40000100a00 */
[C---:B-1----:R-:W-:Y:S08]  /*298c0*/  HMMA.1688.F32.TF32 R20, R160.reuse, R58, R4 ;  /* 0x0000003aa014723c */ /* 0x042ff00000081004 */
[C---:B------:R-:W-:Y:S01]  /*298d0*/  HMMA.1688.F32.TF32 R4, R160.reuse, R66, R12 ;  /* 0x00000042a004723c */ /* 0x040fe2000008100c */
[----:B------:R-:W-:Y:S04]  /*298e0*/  STL.64 [R1+0x2a0], R28 ;  /* 0x0002a01c01007387 */ /* 0x000fe80000100a00 */
[----:B------:R-:W-:Y:S03]  /*298f0*/  STL.64 [R1+0x2a8], R30 ;  /* 0x0002a81e01007387 */ /* 0x000fe60000100a00 */
[C---:B------:R-:W-:Y:S07]  /*29900*/  HMMA.1688.F32.TF32 R12, R160.reuse, R62, R76 ;  /* 0x0000003ea00c723c */ /* 0x040fee000008104c */
[----:B------:R-:W-:Y:S04]  /*29910*/  STL [R1+0xdbc], R20 ;  /* 0x000dbc1401007387 */ /* 0x000fe80000100800 */
[----:B------:R-:W-:Y:S04]  /*29920*/  STL.64 [R1+0x200], R24 ;  /* 0x0002001801007387 */ /* 0x000fe80000100a00 */
[----:B------:R-:W-:Y:S04]  /*29930*/  STL.64 [R1+0x208], R26 ;  /* 0x0002081a01007387 */ /* 0x000fe80000100a00 */
[----:B------:R-:W-:Y:S04]  /*29940*/  STL [R1+0xdb8], R21 ;  /* 0x000db81501007387 */ /* 0x000fe80000100800 */
[----:B------:R-:W-:Y:S04]  /*29950*/  STL [R1+0xdb4], R22 ;  /* 0x000db41601007387 */ /* 0x000fe80000100800 */
[----:B------:R-:W-:Y:S04]  /*29960*/  STL [R1+0xdb0], R23 ;  /* 0x000db01701007387 */ /* 0x000fe80000100800 */
[----:B------:R-:W-:Y:S04]  /*29970*/  STL.64 [R1+0x1f0], R8 ;  /* 0x0001f00801007387 */ /* 0x000fe80000100a00 */
[----:B------:R1:W-:Y:S04]  /*29980*/  STL.64 [R1+0x1f8], R10 ;  /* 0x0001f80a01007387 */ /* 0x0003e80000100a00 */
[----:B------:R-:W-:Y:S04]  /*29990*/  STL.64 [R1+0x1e0], R4 ;  /* 0x0001e00401007387 */ /* 0x000fe80000100a00 */
[----:B------:R2:W-:Y:S01]  /*299a0*/  STL.64 [R1+0x1e8], R6 ;  /* 0x0001e80601007387 */ /* 0x0005e20000100a00 */
[C---:B-1----:R-:W-:Y:S08]  /*299b0*/  HMMA.1688.F32.TF32 R8, R160.reuse, R74, R80 ;  /* 0x0000004aa008723c */ /* 0x042ff00000081050 */
[C---:B--2---:R-:W-:Y:S01]  /*299c0*/  HMMA.1688.F32.TF32 R4, R160.reuse, R70, R84 ;  /* 0x00000046a004723c */ /* 0x044fe20000081054 */
[----:B------:R-:W-:Y:S04]  /*299d0*/  STL.64 [R1+0x1d0], R12 ;  /* 0x0001d00c01007387 */ /* 0x000fe80000100a00 */
[----:B------:R1:W-:Y:S10]  /*299e0*/  STL.64 [R1+0x1d8], R14 ;  /* 0x0001d80e01007387 */ /* 0x0003f40000100a00 */
[----:B------:R-:W-:Y:S01]  /*299f0*/  STL.64 [R1+0x1c0], R8 ;  /* 0x0001c00801007387 */ /* 0x000fe20000100a00 */
[C---:B-1----:R-:W-:Y:S03]  /*29a00*/  HMMA.1688.F32.TF32 R12, R160.reuse, R50, R88 ;  /* 0x00000032a00c723c */ /* 0x042fe60000081058 */
[----:B------:R1:W-:Y:S04]  /*29a10*/  STL.64 [R1+0x1c8], R10 ;  /* 0x0001c80a01007387 */ /* 0x0003e80000100a00 */
[----:B------:R-:W-:Y:S04]  /*29a20*/  STL.64 [R1+0x1b0], R4 ;  /* 0x0001b00401007387 */ /* 0x000fe80000100a00 */
[----:B------:R2:W-:Y:S01]  /*29a30*/  STL.64 [R1+0x1b8], R6 ;  /* 0x0001b80601007387 */ /* 0x0005e20000100a00 */
[----:B-1----:R-:W-:Y:S08]  /*29a40*/  HMMA.1688.F32.TF32 R8, R160, R46, R92 ;  /* 0x0000002ea008723c */ /* 0x002ff0000008105c */
[----:B--2---:R-:W-:Y:S03]  /*29a50*/  HMMA.1688.F32.TF32 R4, R164, R58, R96 ;  /* 0x0000003aa404723c */ /* 0x004fe60000081060 */
[----:B------:R-:W-:Y:S04]  /*29a60*/  STL.64 [R1+0x1a0], R12 ;  /* 0x0001a00c01007387 */ /* 0x000fe80000100a00 */
[----:B------:R-:W-:Y:S11]  /*29a70*/  STL.64 [R1+0x1a8], R14 ;  /* 0x0001a80e01007387 */ /* 0x000ff60000100a00 */
[----:B------:R-:W-:Y:S05]  /*29a80*/  @!UPT UIADD3 URZ, URZ, URZ, URZ ;  /* 0x0000003f3f3ff290 */ /* 0x000fea000fffe03f */
[----:B------:R-:W-:Y:S01]  /*29a90*/  STL.64 [R1+0x180], R4 ;  /* 0x0001800401007387 */ /* 0x000fe20000100a00 */
[----:B------:R-:W-:-:S03]  /*29aa0*/  IMAD.MOV.U32 R40, RZ, RZ, R7 ;  /* 0x000000ffff287224 */ /* 0x000fc600078e0007 */
[----:B------:R-:W-:Y:S04]  /*29ab0*/  STL.64 [R1+0x190], R8 ;  /* 0x0001900801007387 */ /* 0x000fe80000100a00 */
[----:B------:R-:W-:Y:S04]  /*29ac0*/  STL.64 [R1+0x198], R10 ;  /* 0x0001980a01007387 */ /* 0x000fe80000100a00 */
[----:B------:R1:W-:Y:S02]  /*29ad0*/  STL [R1+0x188], R6 ;  /* 0x0001880601007387 */ /* 0x0003e40000100800 */
[C---:B-1----:R-:W-:Y:S11]  /*29ae0*/  HMMA.1688.F32.TF32 R4, R164.reuse, R54, R100 ;  /* 0x00000036a404723c */ /* 0x042ff60000081064 */
[----:B------:R-:W-:Y:S11]  /*29af0*/  @!UPT UIADD3 URZ, URZ, URZ, URZ ;  /* 0x0000003f3f3ff290 */ /* 0x000ff6000fffe03f */
[----:B------:R-:W-:Y:S01]  /*29b00*/  @!UPT UIADD3 URZ, URZ, URZ, URZ ;  /* 0x0000003f3f3ff290 */ /* 0x000fe2000fffe03f */
        /* <DEDUP_REMOVED lines=21> */
[----:B------:R1:W-:Y:S01]  /*29c60*/  STL [R1+0x140], R4 ;  /* 0x0001400401007387 */ /* 0x0003e20000100800 */
[----:B------:R-:W-:Y:S02]  /*29c70*/  IMAD.MOV.U32 R20, RZ, RZ, R5 ;  /* 0x000000ffff147224 */ /* 0x000fe400078e0005 */
[----:B------:R-:W-:Y:S02]  /*29c80*/  IMAD.MOV.U32 R21, RZ, RZ, R6 ;  /* 0x000000ffff157224 */ /* 0x000fe400078e0006 */
[----:B------:R-:W-:Y:S02]  /*29c90*/  IMAD.MOV.U32 R22, RZ, RZ, R7 ;  /* 0x000000ffff167224 */ /* 0x000fe400078e0007 */
[C---:B-1----:R-:W-:Y:S08]  /*29ca0*/  HMMA.1688.F32.TF32 R4, R164.reuse, R70, R116 ;  /* 0x00000046a404723c */ /* 0x042ff00000081074 */
[----:B------:R-:W-:Y:S11]  /*29cb0*/  HMMA.1688.F32.TF32 R12, R164, R46, R124 ;  /* 0x0000002ea40c723c */ /* 0x000ff6000008107c */
[----:B------:R-:W-:Y:S04]  /*29cc0*/  @!UPT UIADD3 URZ, URZ, URZ, URZ ;  /* 0x0000003f3f3ff290 */ /* 0x000fe8000fffe03f */
[----:B------:R-:W-:Y:S01]  /*29cd0*/  STL [R1+0x134], R5 ;  /* 0x0001340501007387 */ /* 0x000fe20000100800 */
[----:B------:R-:W-:-:S03]  /*29ce0*/  IMAD.MOV.U32 R23, RZ, RZ, R4 ;  /* 0x000000ffff177224 */ /* 0x000fc600078e0004 */
[----:B------:R1:W-:Y:S02]  /*29cf0*/  STL.64 [R1+0x138], R6 ;  /* 0x0001380601007387 */ /* 0x0003e40000100a00 */
[----:B-1----:R-:W-:Y:S08]  /*29d00*/  HMMA.1688.F32.TF32 R4, R164, R50, R120 ;  /* 0x00000032a404723c */ /* 0x002ff00000081078 */
[C---:B------:R-:W-:Y:S11]  /*29d10*/  HMMA.1688.F32.TF32 R8, R36.reuse, R58, R128 ;  /* 0x0000003a2408723c */ /* 0x040ff60000081080 */
[----:B------:R-:W-:Y:S04]  /*29d20*/  @!UPT UIADD3 URZ, URZ, URZ, URZ ;  /* 0x0000003f3f3ff290 */ /* 0x000fe8000fffe03f */
[----:B------:R-:W-:Y:S04]  /*29d30*/  STL.64 [R1+0x120], R4 ;  /* 0x0001200401007387 */ /* 0x000fe80000100a00 */
[----:B------:R1:W-:Y:S04]  /*29d40*/  STL.64 [R1+0x128], R6 ;  /* 0x0001280601007387 */ /* 0x0003e80000100a00 */
[----:B------:R-:W-:Y:S04]  /*29d50*/  STL.64 [R1+0x110], R12 ;  /* 0x0001100c01007387 */ /* 0x000fe80000100a00 */
[----:B------:R2:W-:Y:S01]  /*29d60*/  STL.64 [R1+0x118], R14 ;  /* 0x0001180e01007387 */ /* 0x0005e20000100a00 */
[C---:B-1----:R-:W-:Y:S08]  /*29d70*/  HMMA.1688.F32.TF32 R4, R36.reuse, R54, R132 ;  /* 0x000000362404723c */ /* 0x042ff00000081084 */
[C---:B--2---:R-:W-:Y:S01]  /*29d80*/  HMMA.1688.F32.TF32 R12, R36.reuse, R66, R136 ;  /* 0x00000042240c723c */ /* 0x044fe20000081088 */
[----:B------:R-:W-:Y:S04]  /*29d90*/  STL.64 [R1+0x100], R8 ;  /* 0x0001000801007387 */ /* 0x000fe80000100a00 */
[----:B------:R-:W-:Y:S10]  /*29da0*/  STL.64 [R1+0x108], R10 ;  /* 0x0001080a01007387 */ /* 0x000ff40000100a00 */
[----:B------:R-:W-:Y:S04]  /*29db0*/  STL.64 [R1+0xf0], R4 ;  /* 0x0000f00401007387 */ /* 0x000fe80000100a00 */
[----:B------:R1:W-:Y:S04]  /*29dc0*/  STL.64 [R1+0xf8], R6 ;  /* 0x0000f80601007387 */ /* 0x0003e80000100a00 */
[----:B------:R-:W-:Y:S04]  /*29dd0*/  STL.64 [R1+0xd0], R12 ;  /* 0x0000d00c01007387 */ /* 0x000fe80000100a00 */
[----:B------:R-:W-:Y:S04]  /*29de0*/  STL.64 [R1+0xd8], R14 ;  /* 0x0000d80e01007387 */ /* 0x000fe80000100a00 */
[----:B------:R-:W-:Y:S04]  /*29df0*/  LDS R12, [R2+0x1a180] ;  /* 0x01a18000020c7984 */ /* 0x000fe80000000800 */
[----:B------:R-:W-:Y:S04]  /*29e00*/  LDS R14, [R2+0x1b180] ;  /* 0x01b18000020e7984 */ /* 0x000fe80000000800 */
[----:B------:R-:W-:Y:S04]  /*29e10*/  LDS R13, [R3+0x1a180] ;  /* 0x01a18000030d7984 */ /* 0x000fe80000000800 */
[----:B------:R-:W2:Y:S01]  /*29e20*/  LDS R15, [R3+0x1b180] ;  /* 0x01b18000030f7984 */ /* 0x000ea20000000800 */
[C---:B-1----:R-:W-:Y:S08]  /*29e30*/  HMMA.1688.F32.TF32 R4, R36.reuse, R74, R144 ;  /* 0x0000004a2404723c */ /* 0x042ff00000081090 */
[C---:B------:R-:W-:Y:S08]  /*29e40*/  HMMA.1688.F32.TF32 R240, R36.reuse, R70, R148 ;  /* 0x0000004624f0723c */ /* 0x040ff00000081094 */
[C---:B------:R-:W-:Y:S08]  /*29e50*/  HMMA.1688.F32.TF32 R152, R36.reuse, R50, R152 ;  /* 0x000000322498723c */ /* 0x040ff00000081098 */
[C---:B------:R-:W-:Y:S08]  /*29e60*/  HMMA.1688.F32.TF32 R156, R36.reuse, R46, R156 ;  /* 0x0000002e249c723c */ /* 0x040ff0000008109c */
[----:B------:R-:W-:Y:S08]  /*29e70*/  HMMA.1688.F32.TF32 R8, R36, R62, R140 ;  /* 0x0000003e2408723c */ /* 0x000ff0000008108c */
[----:B--2---:R-:W-:Y:S01]  /*29e80*/  HMMA.1688.F32.TF32 R24, R12, R54, R172 ;  /* 0x000000360c18723c */ /* 0x004fe200000810ac */
[----:B------:R-:W-:Y:S01]  /*29e90*/  STL.64 [R1], R4 ;  /* 0x0000000401007387 */ /* 0x000fe20000100a00 */
[----:B------:R-:W-:-:S02]  /*29ea0*/  IMAD.MOV.U32 R76, RZ, RZ, R232 ;  /* 0x000000ffff4c7224 */ /* 0x000fc400078e00e8 */
[----:B------:R-:W-:Y:S01]  /*29eb0*/  IMAD.MOV.U32 R77, RZ, RZ, R233 ;  /* 0x000000ffff4d7224 */ /* 0x000fe200078e00e9 */
[----:B------:R-:W-:Y:S03]  /*29ec0*/  LDS R144, [R2+0x1a280] ;  /* 0x01a2800002907984 */ /* 0x000fe60000000800 */
[----:B------:R-:W-:Y:S01]  /*29ed0*/  HMMA.1688.F32.TF32 R28, R12, R58, R168 ;  /* 0x0000003a0c1c723c */ /* 0x000fe200000810a8 */
[----:B------:R-:W-:Y:S01]  /*29ee0*/  IMAD.MOV.U32 R78, RZ, RZ, R234 ;  /* 0x000000ffff4e7224 */ /* 0x000fe200078e00ea */
[----:B------:R-:W-:Y:S01]  /*29ef0*/  LDS R146, [R2+0x1b280] ;  /* 0x01b2800002927984 */ /* 0x000fe20000000800 */
[----:B------:R-:W-:Y:S02]  /*29f00*/  IMAD.MOV.U32 R79, RZ, RZ, R235 ;  /* 0x000000ffff4f7224 */ /* 0x000fe400078e00eb */
[----:B------:R-:W-:Y:S01]  /*29f10*/  IMAD.MOV.U32 R92, RZ, RZ, R228 ;  /* 0x000000ffff5c7224 */ /* 0x000fe200078e00e4 */
[----:B------:R-:W-:Y:S04]  /*29f20*/  LDS R145, [R3+0x1a280] ;  /* 0x01a2800003917984 */ /* 0x000fe80000000800 */
[----:B------:R-:W-:Y:S04]  /*29f30*/  STL.64 [R1+0x10], R8 ;  /* 0x0000100801007387 */ /* 0x000fe80000100a00 */
[----:B------:R-:W-:Y:S04]  /*29f40*/  STL.64 [R1+0x18], R10 ;  /* 0x0000180a01007387 */ /* 0x000fe80000100a00 */
[----:B------:R-:W-:Y:S04]  /*29f50*/  STL [R1+0x8], R6 ;  /* 0x0000080601007387 */ /* 0x000fe80000100800 */
[----:B------:R-:W-:Y:S04]  /*29f60*/  STL.64 [R1+0xd78], R242 ;  /* 0x000d78f201007387 */ /* 0x000fe80000100a00 */
[----:B------:R-:W-:Y:S04]  /*29f70*/  STL.64 [R1+0xd70], R240 ;  /* 0x000d70f001007387 */ /* 0x000fe80000100a00 */
[----:B------:R1:W-:Y:S04]  /*29f80*/  STL [R1+0xd6c], R152 ;  /* 0x000d6c9801007387 */ /* 0x0003e80000100800 */
[----:B------:R2:W-:Y:S04]  /*29f90*/  STL [R1+0xd68], R153 ;  /* 0x000d689901007387 */ /* 0x0005e80000100800 */
[----:B------:R3:W-:Y:S01]  /*29fa0*/  STL [R1+0xd64], R154 ;  /* 0x000d649a01007387 */ /* 0x0007e20000100800 */
[----:B-1----:R-:W-:-:S03]  /*29fb0*/  IMAD.MOV.U32 R152, RZ, RZ, R24 ;  /* 0x000000ffff987224 */ /* 0x002fc600078e0018 */
[----:B------:R1:W-:Y:S01]  /*29fc0*/  STL [R1+0xd60], R155 ;  /* 0x000d609b01007387 */ /* 0x0003e20000100800 */
[----:B--2---:R-:W-:Y:S02]  /*29fd0*/  IMAD.MOV.U32 R153, RZ, RZ, R25 ;  /* 0x000000ffff997224 */ /* 0x004fe400078e0019 */
[----:B------:R-:W-:Y:S01]  /*29fe0*/  IMAD.MOV.U32 R93, RZ, RZ, R229 ;  /* 0x000000ffff5d7224 */ /* 0x000fe200078e00e5 */
[----:B------:R-:W-:Y:S01]  /*29ff0*/  LDS R8, [R2+0x1a200] ;  /* 0x01a2000002087984 */ /* 0x000fe20000000800 */
[----:B---3--:R-:W-:Y:S02]  /*2a000*/  IMAD.MOV.U32 R154, RZ, RZ, R26 ;  /* 0x000000ffff9a7224 */ /* 0x008fe400078e001a */
[----:B------:R-:W-:Y:S01]  /*2a010*/  IMAD.MOV.U32 R94, RZ, RZ, R230 ;  /* 0x000000ffff5e7224 */ /* 0x000fe200078e00e6 */
[----:B------:R-:W-:Y:S01]  /*2a020*/  LDS R10, [R2+0x1b200] ;  /* 0x01b20000020a7984 */ /* 0x000fe20000000800 */
[----:B-1----:R-:W-:Y:S02]  /*2a030*/  IMAD.MOV.U32 R155, RZ, RZ, R27 ;  /* 0x000000ffff9b7224 */ /* 0x002fe400078e001b */
[----:B------:R-:W-:Y:S01]  /*2a040*/  HMMA.1688.F32.TF32 R24, R12, R66, R176 ;  /* 0x000000420c18723c */ /* 0x000fe200000810b0 */
[----:B------:R-:W-:Y:S04]  /*2a050*/  STL [R1+0xd5c], R156 ;  /* 0x000d5c9c01007387 */ /* 0x000fe80000100800 */
[----:B------:R-:W-:Y:S01]  /*2a060*/  STL [R1+0xd58], R157 ;  /* 0x000d589d01007387 */ /* 0x000fe20000100800 */
        /* <DEDUP_REMOVED lines=8> */
[----:B------:R-:W1:Y:S01]  /*2a0f0*/  LDS R147, [R3+0x1b280] ;  /* 0x01b2800003937984 */ /* 0x000e620000000800 */
[----:B------:R-:W-:-:S02]  /*2a100*/  IMAD.MOV.U32 R97, RZ, RZ, R217 ;  /* 0x000000ffff617224 */ /* 0x000fc400078e00d9 */
[----:B------:R-:W-:Y:S01]  /*2a110*/  IMAD.MOV.U32 R98, RZ, RZ, R218 ;  /* 0x000000ffff627224 */ /* 0x000fe200078e00da */
[----:B------:R-:W-:Y:S03]  /*2a120*/  LDS R4, [R2+0x1a300] ;  /* 0x01a3000002047984 */ /* 0x000fe60000000800 */
[----:B------:R-:W-:Y:S01]  /*2a130*/  IMAD.MOV.U32 R48, RZ, RZ, R24 ;  /* 0x000000ffff307224 */ /* 0x000fe200078e0018 */
[----:B------:R-:W-:Y:S01]  /*2a140*/  LDS R6, [R2+0x1b300] ;  /* 0x01b3000002067984 */ /* 0x000fe20000000800 */
[----:B------:R-:W-:Y:S02]  /*2a150*/  IMAD.MOV.U32 R45, RZ, RZ, R25 ;  /* 0x000000ffff2d7224 */ /* 0x000fe400078e0019 */
[----:B------:R-:W-:Y:S01]  /*2a160*/  IMAD.MOV.U32 R44, RZ, RZ, R26 ;  /* 0x000000ffff2c7224 */ /* 0x000fe200078e001a */
[----:B------:R-:W-:Y:S01]  /*2a170*/  LDS R5, [R3+0x1a300] ;  /* 0x01a3000003057984 */ /* 0x000fe20000000800 */
[----:B------:R-:W-:-:S02]  /*2a180*/  IMAD.MOV.U32 R0, RZ, RZ, R27 ;  /* 0x000000ffff007224 */ /* 0x000fc400078e001b */
[----:B------:R-:W-:Y:S01]  /*2a190*/  HMMA.1688.F32.TF32 R24, R12, R62, R180 ;  /* 0x0000003e0c18723c */ /* 0x000fe200000810b4 */
[----:B------:R-:W-:Y:S04]  /*2a1a0*/  STL [R1+0xd54], R158 ;  /* 0x000d549e01007387 */ /* 0x000fe80000100800 */
[----:B------:R-:W-:Y:S04]  /*2a1b0*/  STL [R1+0xd50], R159 ;  /* 0x000d509f01007387 */ /* 0x000fe80000100800 */
[----:B------:R-:W-:Y:S04]  /*2a1c0*/  STL.64 [R1+0x290], R28 ;  /* 0x0002901c01007387 */ /* 0x000fe80000100a00 */
[----:B------:R-:W-:Y:S04]  /*2a1d0*/  STL.64 [R1+0x298], R30 ;  /* 0x0002981e01007387 */ /* 0x000fe80000100a00 */
[----:B------:R-:W-:Y:S04]  /*2a1e0*/  STL [R1+0xd8c], R155 ;  /* 0x000d8c9b01007387 */ /* 0x000fe80000100800 */
[----:B------:R-:W-:Y:S04]  /*2a1f0*/  STL [R1+0xd88], R154 ;  /* 0x000d889a01007387 */ /* 0x000fe80000100800 */
[----:B------:R-:W-:Y:S01]  /*2a200*/  STL [R1+0xd84], R153 ;  /* 0x000d849901007387 */ /* 0x000fe20000100800 */
[----:B------:R-:W-:-:S03]  /*2a210*/  IMAD.MOV.U32 R49, RZ, RZ, R27 ;  /* 0x000000ffff317224 */ /* 0x000fc600078e001b */
[----:B------:R-:W-:Y:S04]  /*2a220*/  STL [R1+0xd80], R152 ;  /* 0x000d809801007387 */ /* 0x000fe80000100800 */
[----:B------:R-:W-:Y:S04]  /*2a230*/  STL.64 [R1+0x260], R24 ;  /* 0x0002601801007387 */ /* 0x000fe80000100a00 */
[----:B------:R2:W-:Y:S02]  /*2a240*/  STL [R1+0x268], R26 ;  /* 0x0002681a01007387 */ /* 0x0005e40000100800 */
[----:B--2---:R-:W-:Y:S01]  /*2a250*/  HMMA.1688.F32.TF32 R24, R12, R74, R184 ;  /* 0x0000004a0c18723c */ /* 0x004fe200000810b8 */
[----:B------:R-:W-:-:S02]  /*2a260*/  IMAD.MOV.U32 R28, RZ, RZ, R220 ;  /* 0x000000ffff1c7224 */ /* 0x000fc400078e00dc */
[----:B------:R-:W-:Y:S11]  /*2a270*/  IMAD.MOV.U32 R29, RZ, RZ, R221 ;  /* 0x000000ffff1d7224 */ /* 0x000ff600078e00dd */
[----:B------:R-:W-:Y:S10]  /*2a280*/  @!UPT UIADD3 URZ, URZ, URZ, URZ ;  /* 0x0000003f3f3ff290 */ /* 0x000ff4000fffe03f */
[----:B------:R-:W-:Y:S02]  /*2a290*/  IMAD.MOV.U32 R158, RZ, RZ, R26 ;  /* 0x000000ffff9e7224 */ /* 0x000fe400078e001a */
[----:B------:R-:W-:Y:S02]  /*2a2a0*/  IMAD.MOV.U32 R159, RZ, RZ, R27 ;  /* 0x000000ffff9f7224 */ /* 0x000fe400078e001b */
[----:B------:R-:W-:Y:S02]  /*2a2b0*/  IMAD.MOV.U32 R156, RZ, RZ, R24 ;  /* 0x000000ffff9c7224 */ /* 0x000fe400078e0018 */
[----:B------:R-:W-:Y:S01]  /*2a2c0*/  IMAD.MOV.U32 R157, RZ, RZ, R25 ;  /* 0x000000ffff9d7224 */ /* 0x000fe200078e0019 */
[----:B------:R-:W-:Y:S04]  /*2a2d0*/  STL.64 [R1+0xd98], R158 ;  /* 0x000d989e01007387 */ /* 0x000fe80000100a00 */
[----:B------:R-:W-:Y:S04]  /*2a2e0*/  STL.64 [R1+0xd90], R156 ;  /* 0x000d909c01007387 */ /* 0x000fe80000100a00 */
[----:B------:R-:W2:Y:S04]  /*2a2f0*/  LDL.LU R232, [R1+0xe84] ;  /* 0x000e840001e87983 */ /* 0x000ea80000300800 */
[----:B------:R-:W2:Y:S04]  /*2a300*/  LDL.LU R233, [R1+0xe80] ;  /* 0x000e800001e97983 */ /* 0x000ea80000300800 */
[----:B------:R-:W2:Y:S04]  /*2a310*/  LDL.LU R234, [R1+0xe7c] ;  /* 0x000e7c0001ea7983 */ /* 0x000ea80000300800 */
[----:B------:R-:W2:Y:S04]  /*2a320*/  LDL.LU R235, [R1+0xe78] ;  /* 0x000e780001eb7983 */ /* 0x000ea80000300800 */
[----:B------:R-:W3:Y:S04]  /*2a330*/  LDL.LU R228, [R1+0xe74] ;  /* 0x000e740001e47983 */ /* 0x000ee80000300800 */
[----:B------:R-:W3:Y:S04]  /*2a340*/  LDL.LU R229, [R1+0xe70] ;  /* 0x000e700001e57983 */ /* 0x000ee80000300800 */
[----:B------:R-:W3:Y:S04]  /*2a350*/  LDL.LU R230, [R1+0xe6c] ;  /* 0x000e6c0001e67983 */ /* 0x000ee80000300800 */
[----:B------:R-:W3:Y:S04]  /*2a360*/  LDL.LU R231, [R1+0xe68] ;  /* 0x000e680001e77983 */ /* 0x000ee80000300800 */
[----:B------:R-:W4:Y:S04]  /*2a370*/  LDL.LU R224, [R1+0xe64] ;  /* 0x000e640001e07983 */ /* 0x000f280000300800 */
[----:B------:R-:W4:Y:S01]  /*2a380*/  LDL.LU R225, [R1+0xe60] ;  /* 0x000e600001e17983 */ /* 0x000f220000300800 */
[----:B------:R-:W-:-:S03]  /*2a390*/  IMAD.MOV.U32 R30, RZ, RZ, R222 ;  /* 0x000000ffff1e7224 */ /* 0x000fc600078e00de */
[----:B------:R-:W4:Y:S01]  /*2a3a0*/  LDL.LU R226, [R1+0xe5c] ;  /* 0x000e5c0001e27983 */ /* 0x000f220000300800 */
[----:B------:R-:W-:-:S03]  /*2a3b0*/  IMAD.MOV.U32 R31, RZ, RZ, R223 ;  /* 0x000000ffff1f7224 */ /* 0x000fc600078e00df */
[----:B------:R-:W4:Y:S04]  /*2a3c0*/  LDL.LU R227, [R1+0xe58] ;  /* 0x000e580001e37983 */ /* 0x000f280000300800 */
[----:B------:R-:W5:Y:S04]  /*2a3d0*/  LDL.LU R220, [R1+0xe54] ;  /* 0x000e540001dc7983 */ /* 0x000f680000300800 */
[----:B------:R-:W5:Y:S04]  /*2a3e0*/  LDL.LU R221, [R1+0xe50] ;  /* 0x000e500001dd7983 */ /* 0x000f680000300800 */
[----:B------:R-:W5:Y:S01]  /*2a3f0*/  LDL.LU R222, [R1+0xe4c] ;  /* 0x000e4c0001de7983 */ /* 0x000f620000300800 */
[----:B------:R-:W-:-:S03]  /*2a400*/  IMAD.MOV.U32 R99, RZ, RZ, R219 ;  /* 0x000000ffff637224 */ /* 0x000fc600078e00db */
[----:B------:R-:W5:Y:S01]  /*2a410*/  LDL.LU R223, [R1+0xe48] ;  /* 0x000e480001df7983 */ /* 0x000f620000300800 */
[----:B------:R-:W-:-:S03]  /*2a420*/  IMAD.MOV.U32 R108, RZ, RZ, R212 ;  /* 0x000000ffff6c7224 */ /* 0x000fc600078e00d4 */
[----:B------:R-:W2:Y:S01]  /*2a430*/  LDL.LU R216, [R1+0xe44] ;  /* 0x000e440001d87983 */ /* 0x000ea20000300800 */
[----:B------:R-:W-:-:S03]  /*2a440*/  IMAD.MOV.U32 R109, RZ, RZ, R213 ;  /* 0x000000ffff6d7224 */ /* 0x000fc600078e00d5 */
[----:B------:R-:W2:Y:S01]  /*2a450*/  LDL.LU R217, [R1+0xe40] ;  /* 0x000e400001d97983 */ /* 0x000ea20000300800 */
[----:B------:R-:W-:-:S03]  /*2a460*/  IMAD.MOV.U32 R110, RZ, RZ, R214 ;  /* 0x000000ffff6e7224 */ /* 0x000fc600078e00d6 */
[----:B------:R-:W2:Y:S01]  /*2a470*/  LDL.LU R218, [R1+0xe3c] ;  /* 0x000e3c0001da7983 */ /* 0x000ea20000300800 */
[----:B------:R-:W-:-:S03]  /*2a480*/  IMAD.MOV.U32 R111, RZ, RZ, R215 ;  /* 0x000000ffff6f7224 */ /* 0x000fc600078e00d7 */
[----:B------:R-:W2:Y:S01]  /*2a490*/  LDL.LU R219, [R1+0xe38] ;  /* 0x000e380001db7983 */ /* 0x000ea20000300800 */
[----:B------:R-:W-:Y:S03]  /*2a4a0*/  HMMA.1688.F32.TF32 R24, R12, R70, R188 ;  /* 0x000000460c18723c */ /* 0x000fe600000810bc */
[----:B------:R-:W2:Y:S01]  /*2a4b0*/  LDL.LU R212, [R1+0xe34] ;  /* 0x000e340001d47983 */ /* 0x000ea20000300800 */
        /* <DEDUP_REMOVED lines=37> */
[----:B------:R-:W-:-:S02]  /*2a710*/  IMAD.MOV.U32 R60, RZ, RZ, R24 ;  /* 0x000000ffff3c7224 */ /* 0x000fc400078e0018 */
[----:B------:R-:W-:Y:S02]  /*2a720*/  IMAD.MOV.U32 R115, RZ, RZ, R197 ;  /* 0x000000ffff737224 */ /* 0x000fe400078e00c5 */
[----:B------:R-:W-:Y:S01]  /*2a730*/  IMAD.MOV.U32 R61, RZ, RZ, R25 ;  /* 0x000000ffff3d7224 */ /* 0x000fe200078e0019 */
[----:B------:R-:W3:Y:S01]  /*2a740*/  LDL.LU R197, [R1+0xde8] ;  /* 0x000de80001c57983 */ /* 0x000ee20000300800 */
[----:B------:R-:W-:Y:S02]  /*2a750*/  IMAD.MOV.U32 R24, RZ, RZ, R198 ;  /* 0x000000ffff187224 */ /* 0x000fe400078e00c6 */
[----:B------:R-:W-:Y:S01]  /*2a760*/  IMAD.MOV.U32 R153, RZ, RZ, R26 ;  /* 0x000000ffff997224 */ /* 0x000fe200078e001a */
[----:B------:R-:W3:Y:S01]  /*2a770*/  LDL.LU R198, [R1+0xde4] ;  /* 0x000de40001c67983 */ /* 0x000ee20000300800 */
[----:B------:R-:W-:Y:S02]  /*2a780*/  IMAD.MOV.U32 R25, RZ, RZ, R199 ;  /* 0x000000ffff197224 */ /* 0x000fe400078e00c7 */
[----:B------:R-:W-:Y:S01]  /*2a790*/  IMAD.MOV.U32 R152, RZ, RZ, R27 ;  /* 0x000000ffff987224 */ /* 0x000fe200078e001b */
[----:B------:R-:W3:Y:S01]  /*2a7a0*/  LDL.LU R199, [R1+0xde0] ;  /* 0x000de00001c77983 */ /* 0x000ee20000300800 */
[----:B------:R-:W-:-:S02]  /*2a7b0*/  IMAD.MOV.U32 R26, RZ, RZ, R202 ;  /* 0x000000ffff1a7224 */ /* 0x000fc400078e00ca */
[----:B------:R-:W-:Y:S01]  /*2a7c0*/  IMAD.MOV.U32 R27, RZ, RZ, R203 ;  /* 0x000000ffff1b7224 */ /* 0x000fe200078e00cb */
[----:B------:R-:W4:Y:S04]  /*2a7d0*/  LDL.LU R202, [R1+0xddc] ;  /* 0x000ddc0001ca7983 */ /* 0x000f280000300800 */
[----:B------:R-:W4:Y:S01]  /*2a7e0*/  LDL.LU R203, [R1+0xdd8] ;  /* 0x000dd80001cb7983 */ /* 0x000f220000300800 */
[----:B-1----:R-:W-:Y:S01]  /*2a7f0*/  HMMA.1688.F32.TF32 R140, R144, R50, R112 ;  /* 0x00000032908c723c */ /* 0x002fe20000081070 */
[----:B------:R-:W-:-:S06]  /*2a800*/  IMAD.MOV.U32 R116, RZ, RZ, R251 ;  /* 0x000000ffff747224 */ /* 0x000fcc00078e00fb */
[----:B------:R-:W-:Y:S02]  /*2a810*/  IMAD.MOV.U32 R112, RZ, RZ, R246 ;  /* 0x000000ffff707224 */ /* 0x000fe400078e00f6 */
[----:B------:R-:W-:Y:S02]  /*2a820*/  IMAD.MOV.U32 R113, RZ, RZ, R248 ;  /* 0x000000ffff717224 */ /* 0x000fe400078e00f8 */
[----:B------:R-:W-:Y:S02]  /*2a830*/  IMAD.MOV.U32 R114, RZ, RZ, R249 ;  /* 0x000000ffff727224 */ /* 0x000fe400078e00f9 */
[----:B------:R-:W-:Y:S02]  /*2a840*/  IMAD.MOV.U32 R115, RZ, RZ, R250 ;  /* 0x000000ffff737224 */ /* 0x000fe400078e00fa */
[----:B------:R-:W-:Y:S01]  /*2a850*/  IMAD.MOV.U32 R117, RZ, RZ, R247 ;  /* 0x000000ffff757224 */ /* 0x000fe200078e00f7 */
[C---:B--2---:R-:W-:Y:S08]  /*2a860*/  HMMA.1688.F32.TF32 R36, R12.reuse, R50, R192 ;  /* 0x000000320c24723c */ /* 0x044ff000000810c0 */
[----:B---3--:R-:W-:Y:S08]  /*2a870*/  HMMA.1688.F32.TF32 R196, R12, R46, R196 ;  /* 0x0000002e0cc4723c */ /* 0x008ff000000810c4 */
[----:B----4-:R-:W-:Y:S08]  /*2a880*/  HMMA.1688.F32.TF32 R200, R8, R58, R200 ;  /* 0x0000003a08c8723c */ /* 0x010ff000000810c8 */
[----:B------:R-:W-:-:S02]  /*2a890*/  IMAD.MOV.U32 R155, RZ, RZ, R38 ;  /* 0x000000ffff9b7224 */ /* 0x000fc400078e0026 */
[----:B------:R-:W-:-:S05]  /*2a8a0*/  IMAD.MOV.U32 R154, RZ, RZ, R39 ;  /* 0x000000ffff9a7224 */ /* 0x000fca00078e0027 */
[----:B------:R-:W-:Y:S04]  /*2a8b0*/  STL.64 [R1+0xda8], R154 ;  /* 0x000da89a01007387 */ /* 0x000fe80000100a00 */
[----:B------:R-:W-:Y:S04]  /*2a8c0*/  STL.64 [R1+0xda0], R152 ;  /* 0x000da09801007387 */ /* 0x000fe80000100a00 */
[----:B------:R-:W-:Y:S04]  /*2a8d0*/  STL.64 [R1+0xd38], R198 ;  /* 0x000d38c601007387 */ /* 0x000fe80000100a00 */
[----:B------:R-:W-:Y:S04]  /*2a8e0*/  STL.64 [R1+0xd30], R196 ;  /* 0x000d30c401007387 */ /* 0x000fe80000100a00 */
[----:B------:R-:W-:Y:S04]  /*2a8f0*/  STL.64 [R1+0xd48], R202 ;  /* 0x000d48ca01007387 */ /* 0x000fe80000100a00 */
[----:B------:R-:W-:Y:S04]  /*2a900*/  STL.64 [R1+0xd40], R200 ;  /* 0x000d40c801007387 */ /* 0x000fe80000100a00 */
        /* <DEDUP_REMOVED lines=10> */
[----:B------:R-:W-:-:S03]  /*2a9b0*/  IMAD.MOV.U32 R252, RZ, RZ, R7 ;  /* 0x000000fffffc7224 */ /* 0x000fc600078e0007 */
[----:B------:R-:W1:Y:S01]  /*2a9c0*/  LDS R7, [R3+0x1b300] ;  /* 0x01b3000003077984 */ /* 0x000e620000000800 */
[C---:B------:R-:W-:Y:S08]  /*2a9d0*/  HMMA.1688.F32.TF32 R232, R144.reuse, R58, R232 ;  /* 0x0000003a90e8723c */ /* 0x040ff000000810e8 */
[C---:B------:R-:W-:Y:S08]  /*2a9e0*/  HMMA.1688.F32.TF32 R236, R144.reuse, R54, R236 ;  /* 0x0000003690ec723c */ /* 0x040ff000000810ec */
[C---:B------:R-:W-:Y:S08]  /*2a9f0*/  HMMA.1688.F32.TF32 R88, R144.reuse, R66, R88 ;  /* 0x000000429058723c */ /* 0x040ff00000081058 */
[C---:B------:R-:W-:Y:S08]  /*2aa00*/  HMMA.1688.F32.TF32 R84, R144.reuse, R62, R84 ;  /* 0x0000003e9054723c */ /* 0x040ff00000081054 */
[C---:B------:R-:W-:Y:S08]  /*2aa10*/  HMMA.1688.F32.TF32 R80, R144.reuse, R74, R80 ;  /* 0x0000004a9050723c */ /* 0x040ff00000081050 */
[C---:B------:R-:W-:Y:S08]  /*2aa20*/  HMMA.1688.F32.TF32 R32, R144.reuse, R70, R32 ;  /* 0x000000469020723c */ /* 0x040ff00000081020 */
[----:B------:R-:W-:Y:S07]  /*2aa30*/  HMMA.1688.F32.TF32 R144, R144, R46, R108 ;  /* 0x0000002e9090723c */ /* 0x000fee000008106c */
[----:B------:R-:W-:-:S02]  /*2aa40*/  IMAD.MOV.U32 R108, RZ, RZ, R19 ;  /* 0x000000ffff6c7224 */ /* 0x000fc400078e0013 */
[----:B------:R-:W-:Y:S01]  /*2aa50*/  IMAD.MOV.U32 R109, RZ, RZ, R18 ;  /* 0x000000ffff6d7224 */ /* 0x000fe200078e0012 */
[----:B------:R-:W-:Y:S01]  /*2aa60*/  LDS R19, [R3+0x1b380] ;  /* 0x01b3800003137984 */ /* 0x000fe20000000800 */
[----:B------:R-:W-:Y:S02]  /*2aa70*/  IMAD.MOV.U32 R110, RZ, RZ, R17 ;  /* 0x000000ffff6e7224 */ /* 0x000fe400078e0011 */
[----:B------:R-:W-:Y:S01]  /*2aa80*/  IMAD.MOV.U32 R111, RZ, RZ, R16 ;  /* 0x000000ffff6f7224 */ /* 0x000fe200078e0010 */
[----:B------:R-:W-:Y:S04]  /*2aa90*/  LDS R18, [R2+0x1b380] ;  /* 0x01b3800002127984 */ /* 0x000fe80000000800 */
[----:B------:R-:W-:Y:S04]  /*2aaa0*/  LDS R16, [R2+0x1a380] ;  /* 0x01a3800002107984 */ /* 0x000fe80000000800 */
[----:B------:R-:W5:Y:S01]  /*2aab0*/  LDS R17, [R3+0x1a380] ;  /* 0x01a3800003117984 */ /* 0x000f620000000800 */
[----:B------:R-:W-:-:S02]  /*2aac0*/  IMAD.MOV.U32 R103, RZ, RZ, R40 ;  /* 0x000000ffff677224 */ /* 0x000fc400078e0028 */
[----:B------:R-:W-:Y:S02]  /*2aad0*/  IMAD.MOV.U32 R64, RZ, RZ, R36 ;  /* 0x000000ffff407224 */ /* 0x000fe400078e0024 */
[----:B------:R-:W-:Y:S01]  /*2aae0*/  IMAD.MOV.U32 R65, RZ, RZ, R37 ;  /* 0x000000ffff417224 */ /* 0x000fe200078e0025 */
[C---:B-1----:R-:W-:Y:S08]  /*2aaf0*/  HMMA.1688.F32.TF32 R148, R4.reuse, R58, R96 ;  /* 0x0000003a0494723c */ /* 0x042ff00000081060 */
        /* <DEDUP_REMOVED lines=9> */
[C---:B-----5:R-:W-:Y:S08]  /*2ab90*/  HMMA.1688.F32.TF32 R220, R8.reuse, R70, R220 ;  /* 0x0000004608dc723c */ /* 0x060ff000000810dc */
[C---:B------:R-:W-:Y:S08]  /*2aba0*/  HMMA.1688.F32.TF32 R224, R8.reuse, R50, R224 ;  /* 0x0000003208e0723c */ /* 0x040ff000000810e0 */
[----:B------:R-:W-:Y:S08]  /*2abb0*/  HMMA.1688.F32.TF32 R228, R8, R46, R228 ;  /* 0x0000002e08e4723c */ /* 0x000ff000000810e4 */
[----:B------:R-:W-:Y:S01]  /*2abc0*/  HMMA.1688.F32.TF32 R12, R16, R66, R112 ;  /* 0x00000042100c723c */ /* 0x000fe20000081070 */
[----:B------:R-:W-:Y:S01]  /*2abd0*/  IMAD.MOV.U32 R118, RZ, RZ, R53 ;  /* 0x000000ffff767224 */ /* 0x000fe200078e0035 */
[----:B------:R-:W-:Y:S01]  /*2abe0*/  LDS R76, [R2+0x1c080] ;  /* 0x01c08000024c7984 */ /* 0x000fe20000000800 */
[----:B------:R-:W-:-:S02]  /*2abf0*/  IMAD.MOV.U32 R119, RZ, RZ, R52 ;  /* 0x000000ffff777224 */ /* 0x000fc400078e0034 */
[----:B------:R-:W-:Y:S01]  /*2ac00*/  IMAD.MOV.U32 R155, RZ, RZ, R100 ;  /* 0x000000ffff9b7224 */ /* 0x000fe200078e0064 */
[----:B------:R-:W-:Y:S04]  /*2ac10*/  LDS R78, [R2+0x1d080] ;  /* 0x01d08000024e7984 */ /* 0x000fe80000000800 */
[----:B------:R-:W-:Y:S01]  /*2ac20*/  HMMA.1688.F32.TF32 R184, R16, R54, R116 ;  /* 0x0000003610b8723c */ /* 0x000fe20000081074 */
[----:B------:R-:W-:Y:S01]  /*2ac30*/  IMAD.MOV.U32 R154, RZ, RZ, R101 ;  /* 0x000000ffff9a7224 */ /* 0x000fe200078e0065 */
[----:B------:R-:W-:Y:S01]  /*2ac40*/  LDS R77, [R3+0x1c080] ;  /* 0x01c08000034d7984 */ /* 0x000fe20000000800 */
[----:B------:R-:W-:Y:S02]  /*2ac50*/  IMAD.MOV.U32 R153, RZ, RZ, R102 ;  /* 0x000000ffff997224 */ /* 0x000fe400078e0066 */
[----:B------:R-:W-:Y:S01]  /*2ac60*/  IMAD.MOV.U32 R199, RZ, RZ, R103 ;  /* 0x000000ffffc77224 */ /* 0x000fe200078e0067 */
[----:B------:R-:W-:Y:S01]  /*2ac70*/  LDS R79, [R3+0x1d080] ;  /* 0x01d08000034f7984 */ /* 0x000fe20000000800 */
[----:B------:R-:W-:-:S02]  /*2ac80*/  IMAD.MOV.U32 R123, RZ, RZ, R56 ;  /* 0x000000ffff7b7224 */ /* 0x000fc400078e0038 */
[----:B------:R-:W-:Y:S01]  /*2ac90*/  IMAD.MOV.U32 R191, RZ, RZ, R104 ;  /* 0x000000ffffbf7224 */ /* 0x000fe200078e0068 */
[----:B------:R-:W-:Y:S04]  /*2aca0*/  LDS R96, [R2+0x1c000] ;  /* 0x01c0000002607984 */ /* 0x000fe80000000800 */
[----:B------:R-:W-:Y:S01]  /*2acb0*/  IMAD.MOV.U32 R55, RZ, RZ, R12 ;  /* 0x000000ffff377224 */ /* 0x000fe200078e000c */
[----:B------:R-:W-:Y:S01]  /*2acc0*/  LDS R98, [R2+0x1d000] ;  /* 0x01d0000002627984 */ /* 0x000fe20000000800 */
[----:B------:R-:W-:Y:S02]  /*2acd0*/  IMAD.MOV.U32 R54, RZ, RZ, R13 ;  /* 0x000000ffff367224 */ /* 0x000fe400078e000d */
[----:B------:R-:W-:Y:S01]  /*2ace0*/  IMAD.MOV.U32 R53, RZ, RZ, R14 ;  /* 0x000000ffff357224 */ /* 0x000fe200078e000e */
[----:B------:R-:W-:Y:S01]  /*2acf0*/  LDS R97, [R3+0x1c000] ;  /* 0x01c0000003617984 */ /* 0x000fe20000000800 */
[----:B------:R-:W-:-:S02]  /*2ad00*/  IMAD.MOV.U32 R52, RZ, RZ, R15 ;  /* 0x000000ffff347224 */ /* 0x000fc400078e000f */
[----:B------:R-:W-:Y:S01]  /*2ad10*/  HMMA.1688.F32.TF32 R12, R16, R62, R108 ;  /* 0x0000003e100c723c */ /* 0x000fe2000008106c */
[----:B------:R-:W-:Y:S01]  /*2ad20*/  IMAD.MOV.U32 R190, RZ, RZ, R105 ;  /* 0x000000ffffbe7224 */ /* 0x000fe200078e0069 */
[----:B------:R-:W-:Y:S01]  /*2ad30*/  LDS R99, [R3+0x1d000] ;  /* 0x01d0000003637984 */ /* 0x000fe20000000800 */
[----:B------:R-:W-:Y:S02]  /*2ad40*/  IMAD.MOV.U32 R189, RZ, RZ, R106 ;  /* 0x000000ffffbd7224 */ /* 0x000fe400078e006a */
        /* <DEDUP_REMOVED lines=8> */
[----:B------:R-:W-:Y:S04]  /*2add0*/  LDS R95, [R3+0x1d100] ;  /* 0x01d10000035f7984 */ /* 0x000fe80000000800 */
[----:B--2---:R-:W1:Y:S04]  /*2ade0*/  LDSM.16.M88.4 R40, [R57+0x40180] ;  /* 0x040180003928783b */ /* 0x004e680000000200 */
[----:B------:R-:W2:Y:S04]  /*2adf0*/  LDSM.16.M88.4 R36, [R57+0x44180] ;  /* 0x044180003924783b */ /* 0x000ea80000000200 */
[----:B------:R-:W5:Y:S04]  /*2ae00*/  LDSM.16.M88.4 R128, [R57+0x48180] ;  /* 0x048180003980783b */ /* 0x000f680000000200 */
[----:B------:R-:W5:Y:S04]  /*2ae10*/  LDSM.16.M88.4 R124, [R57+0x4c180] ;  /* 0x04c18000397c783b */ /* 0x000f680000000200 */
[----:B------:R-:W5:Y:S04]  /*2ae20*/  LDSM.16.M88.4 R136, [R57+0x50180] ;  /* 0x050180003988783b */ /* 0x000f680000000200 */
[----:B------:R-:W5:Y:S01]  /*2ae30*/  LDSM.16.M88.4 R132, [R57+0x54180] ;  /* 0x054180003984783b */ /* 0x000f620000000200 */
[C---:B----4-:R-:W-:Y:S03]  /*2ae40*/  HMMA.1688.F32.TF32 R172, R4.reuse, R50, R248 ;  /* 0x0000003204ac723c */ /* 0x050fe600000810f8 */
[----:B------:R-:W-:Y:S05]  /*2ae50*/  LDSM.16.M88.4 R8, [R57+0x5c180] ;  /* 0x05c180003908783b */ /* 0x000fea0000000200 */
[----:B---3--:R-:W-:Y:S01]  /*2ae60*/  HMMA.1688.F32.TF32 R176, R4, R46, R244 ;  /* 0x0000002e04b0723c */ /* 0x008fe200000810f4 */
[----:B------:R-:W3:Y:S04]  /*2ae70*/  LDSM.16.M88.4 R4, [R57+0x58180] ;  /* 0x058180003904783b */ /* 0x000ee80000000200 */
[----:B-1----:R-:W-:Y:S04]  /*2ae80*/  STL [R1+0xcd8], R42 ;  /* 0x000cd82a01007387 */ /* 0x002fe80000100800 */
[----:B------:R-:W-:Y:S04]  /*2ae90*/  STL [R1+0xcd4], R43 ;  /* 0x000cd42b01007387 */ /* 0x000fe80000100800 */
[----:B--2---:R-:W-:Y:S04]  /*2aea0*/  STL [R1+0xce0], R38 ;  /* 0x000ce02601007387 */ /* 0x004fe80000100800 */
[----:B------:R-:W-:Y:S04]  /*2aeb0*/  STL [R1+0xcdc], R39 ;  /* 0x000cdc2701007387 */ /* 0x000fe80000100800 */
[----:B-----5:R-:W-:Y:S04]  /*2aec0*/  STL [R1+0xce8], R130 ;  /* 0x000ce88201007387 */ /* 0x020fe80000100800 */
[----:B------:R-:W-:Y:S04]  /*2aed0*/  STL [R1+0xce4], R131 ;  /* 0x000ce48301007387 */ /* 0x000fe80000100800 */
[----:B------:R-:W-:Y:S04]  /*2aee0*/  STL [R1+0xcf0], R126 ;  /* 0x000cf07e01007387 */ /* 0x000fe80000100800 */
[----:B------:R-:W-:Y:S04]  /*2aef0*/  STL [R1+0xcec], R127 ;  /* 0x000cec7f01007387 */ /* 0x000fe80000100800 */
[----:B------:R-:W-:Y:S04]  /*2af00*/  STL [R1+0xcf8], R138 ;  /* 0x000cf88a01007387 */ /* 0x000fe80000100800 */
[----:B------:R-:W-:Y:S04]  /*2af10*/  STL [R1+0xcf4], R139 ;  /* 0x000cf48b01007387 */ /* 0x000fe80000100800 */
[----:B------:R-:W-:Y:S04]  /*2af20*/  STL [R1+0xd00], R134 ;  /* 0x000d008601007387 */ /* 0x000fe80000100800 */
[----:B------:R-:W-:Y:S04]  /*2af30*/  STL [R1+0xcfc], R135 ;  /* 0x000cfc8701007387 */ /* 0x000fe80000100800 */
[----:B---3--:R-:W-:Y:S04]  /*2af40*/  STL [R1+0xd08], R6 ;  /* 0x000d080601007387 */ /* 0x008fe80000100800 */
[----:B------:R-:W-:Y:S04]  /*2af50*/  STL [R1+0xd04], R7 ;  /* 0x000d040701007387 */ /* 0x000fe80000100800 */
[----:B------:R-:W-:Y:S04]  /*2af60*/  STL [R1+0xd10], R10 ;  /* 0x000d100a01007387 */ /* 0x000fe80000100800 */
[----:B------:R-:W-:Y:S04]  /*2af70*/  STL [R1+0xd0c], R11 ;  /* 0x000d0c0b01007387 */ /* 0x000fe80000100800 */
[----:B------:R-:W2:Y:S04]  /*2af80*/  LDL.LU R152, [R1+0x170] ;  /* 0x0001700001987983 */ /* 0x000ea80000300800 */
        /* <DEDUP_REMOVED lines=9> */
[----:B------:R-:W5:Y:S01]  /*2b020*/  LDL.LU R106, [R1+0x1b8] ;  /* 0x0001b800016a7983 */ /* 0x000f620000300800 */
[----:B------:R-:W-:Y:S03]  /*2b030*/  HMMA.1688.F32.TF32 R180, R16, R58, R120 ;  /* 0x0000003a10b4723c */ /* 0x000fe60000081078 */
[----:B------:R-:W5:Y:S04]  /*2b040*/  LDL.LU R107, [R1+0x1bc] ;  /* 0x0001bc00016b7983 */ /* 0x000f680000300800 */
        /* <DEDUP_REMOVED lines=40> */
[----:B--2---:R-:W-:Y:S08]  /*2b2d0*/  HMMA.1688.F32.TF32 R244, R76, R36, R152 ;  /* 0x000000244cf4723c */ /* 0x004ff00000081098 */
[C---:B---3--:R-:W-:Y:S01]  /*2b2e0*/  HMMA.1688.F32.TF32 R68, R16.reuse, R70, R156 ;  /* 0x000000461044723c */ /* 0x048fe2000008109c */
[----:B------:R-:W2:Y:S07]  /*2b2f0*/  LDL.LU R156, [R1+0x140] ;  /* 0x00014000019c7983 */ /* 0x000eae0000300800 */
[----:B----4-:R-:W-:Y:S01]  /*2b300*/  HMMA.1688.F32.TF32 R72, R16, R74, R12 ;  /* 0x0000004a1048723c */ /* 0x010fe2000008100c */
[----:B------:R-:W-:-:S02]  /*2b310*/  IMAD.MOV.U32 R157, RZ, RZ, R20 ;  /* 0x000000ffff9d7224 */ /* 0x000fc400078e0014 */
[----:B------:R-:W3:Y:S01]  /*2b320*/  LDL.LU R20, [R1+0xdbc] ;  /* 0x000dbc0001147983 */ /* 0x000ee20000300800 */
[----:B------:R-:W-:Y:S02]  /*2b330*/  IMAD.MOV.U32 R158, RZ, RZ, R21 ;  /* 0x000000ffff9e7224 */ /* 0x000fe400078e0015 */
[----:B------:R-:W-:Y:S01]  /*2b340*/  IMAD.MOV.U32 R159, RZ, RZ, R22 ;  /* 0x000000ffff9f7224 */ /* 0x000fe200078e0016 */
[----:B------:R-:W3:Y:S04]  /*2b350*/  LDL.LU R21, [R1+0xdb8] ;  /* 0x000db80001157983 */ /* 0x000ee80000300800 */
[----:B------:R-:W3:Y:S04]  /*2b360*/  LDL.LU R22, [R1+0xdb4] ;  /* 0x000db40001167983 */ /* 0x000ee80000300800 */
[----:B------:R1:W-:Y:S04]  /*2b370*/  STL [R1+0xd20], R68 ;  /* 0x000d204401007387 */ /* 0x0003e80000100800 */
[----:B------:R4:W-:Y:S04]  /*2b380*/  STL [R1+0xd1c], R69 ;  /* 0x000d1c4501007387 */ /* 0x0009e80000100800 */
[----:B------:R1:W-:Y:S04]  /*2b390*/  STL [R1+0xd18], R70 ;  /* 0x000d184601007387 */ /* 0x0003e80000100800 */
[----:B------:R1:W-:Y:S01]  /*2b3a0*/  STL [R1+0xd14], R71 ;  /* 0x000d144701007387 */ /* 0x0003e20000100800 */
[----:B-----5:R-:W-:Y:S03]  /*2b3b0*/  HMMA.1688.F32.TF32 R12, R16, R50, R240 ;  /* 0x00000032100c723c */ /* 0x020fe600000810f0 */
[----:B------:R-:W-:Y:S04]  /*2b3c0*/  LDS R50, [R2+0x1d180] ;  /* 0x01d1800002327984 */ /* 0x000fe80000000800 */
[----:B------:R-:W-:Y:S01]  /*2b3d0*/  LDS R51, [R3+0x1d180] ;  /* 0x01d1800003337984 */ /* 0x000fe20000000800 */
[----:B------:R-:W-:-:S03]  /*2b3e0*/  IMAD.MOV.U32 R240, RZ, RZ, R23 ;  /* 0x000000fffff07224 */ /* 0x000fc600078e0017 */
[----:B------:R-:W3:Y:S04]  /*2b3f0*/  LDL.LU R23, [R1+0xdb0] ;  /* 0x000db00001177983 */ /* 0x000ee80000300800 */
[----:B------:R-:W5:Y:S04]  /*2b400*/  LDL.LU R241, [R1+0x134] ;  /* 0x0001340001f17983 */ /* 0x000f680000300800 */
[----:B------:R-:W5:Y:S04]  /*2b410*/  LDL.LU R242, [R1+0x138] ;  /* 0x0001380001f27983 */ /* 0x000f680000300800 */
[----:B------:R-:W5:Y:S04]  /*2b420*/  LDL.LU R243, [R1+0x13c] ;  /* 0x00013c0001f37983 */ /* 0x000f680000300800 */
[----:B------:R-:W-:Y:S04]  /*2b430*/  STL [R1+0xd2c], R13 ;  /* 0x000d2c0d01007387 */ /* 0x000fe80000100800 */
[----:B------:R-:W-:Y:S04]  /*2b440*/  STL [R1+0xd28], R14 ;  /* 0x000d280e01007387 */ /* 0x000fe80000100800 */
[----:B------:R1:W-:Y:S04]  /*2b450*/  STL [R1+0xd24], R15 ;  /* 0x000d240f01007387 */ /* 0x0003e80000100800 */
[----:B------:R-:W5:Y:S04]  /*2b460*/  LDL.LU R152, [R1+0x120] ;  /* 0x0001200001987983 */ /* 0x000f680000300800 */
[----:B------:R-:W5:Y:S04]  /*2b470*/  LDL.LU R153, [R1+0x124] ;  /* 0x0001240001997983 */ /* 0x000f680000300800 */
[----:B------:R-:W5:Y:S04]  /*2b480*/  LDL.LU R154, [R1+0x128] ;  /* 0x00012800019a7983 */ /* 0x000f680000300800 */
[----:B------:R-:W5:Y:S04]  /*2b490*/  LDL.LU R155, [R1+0x12c] ;  /* 0x00012c00019b7983 */ /* 0x000f680000300800 */
[----:B-1----:R-:W5:Y:S04]  /*2b4a0*/  LDL.LU R68, [R1+0x110] ;  /* 0x0001100001447983 */ /* 0x002f680000300800 */
[----:B----4-:R-:W4:Y:S04]  /*2b4b0*/  LDL.LU R69, [R1+0x114] ;  /* 0x0001140001457983 */ /* 0x010f280000300800 */
[----:B------:R-:W4:Y:S04]  /*2b4c0*/  LDL.LU R70, [R1+0x118] ;  /* 0x0001180001467983 */ /* 0x000f280000300800 */
[----:B------:R-:W4:Y:S01]  /*2b4d0*/  LDL.LU R71, [R1+0x11c] ;  /* 0x00011c0001477983 */ /* 0x000f220000300800 */
[----:B------:R-:W-:Y:S03]  /*2b4e0*/  HMMA.1688.F32.TF32 R16, R16, R46, R248 ;  /* 0x0000002e1010723c */ /* 0x000fe600000810f8 */
[----:B------:R-:W-:Y:S04]  /*2b4f0*/  LDS R46, [R2+0x1d200] ;  /* 0x01d20000022e7984 */ /* 0x000fe80000000800 */
[----:B------:R-:W-:Y:S01]  /*2b500*/  LDS R47, [R3+0x1d200] ;  /* 0x01d20000032f7984 */ /* 0x000fe20000000800 */
[C---:B------:R-:W-:Y:S08]  /*2b510*/  HMMA.1688.F32.TF32 R120, R96.reuse, R36, R120 ;  /* 0x000000246078723c */ /* 0x040ff00000081078 */
[C---:B------:R-:W-:Y:S08]  /*2b520*/  HMMA.1688.F32.TF32 R116, R96.reuse, R128, R116 ;  /* 0x000000806074723c */ /* 0x040ff00000081074 */
[C---:B------:R-:W-:Y:S08]  /*2b530*/  HMMA.1688.F32.TF32 R112, R96.reuse, R124, R112 ;  /* 0x0000007c6070723c */ /* 0x040ff00000081070 */
[C---:B------:R-:W-:Y:S08]  /*2b540*/  HMMA.1688.F32.TF32 R108, R96.reuse, R136, R108 ;  /* 0x00000088606c723c */ /* 0x040ff0000008106c */
[C---:B------:R-:W-:Y:S08]  /*2b550*/  HMMA.1688.F32.TF32 R104, R96.reuse, R132, R104 ;  /* 0x000000846068723c */ /* 0x040ff00000081068 */
[----:B------:R-:W-:Y:S08]  /*2b560*/  HMMA.1688.F32.TF32 R100, R96, R4, R100 ;  /* 0x000000046064723c */ /* 0x000ff00000081064 */
[C---:B------:R-:W-:Y:S08]  /*2b570*/  HMMA.1688.F32.TF32 R248, R76.reuse, R40, R196 ;  /* 0x000000284cf8723c */ /* 0x040ff000000810c4 */
[----:B--2---:R-:W-:Y:S11]  /*2b580*/  HMMA.1688.F32.TF32 R156, R76, R136, R156 ;  /* 0x000000884c9c723c */ /* 0x004ff6000008109c */
        /* <DEDUP_REMOVED lines=9> */
[----:B------:R-:W2:Y:S01]  /*2b620*/  LDL.LU R159, [R1+0x10c] ;  /* 0x00010c00019f7983 */ /* 0x000ea20000300800 */
[C---:B---3--:R-:W-:Y:S08]  /*2b630*/  HMMA.1688.F32.TF32 R20, R96.reuse, R40, R20 ;  /* 0x000000286014723c */ /* 0x048ff00000081014 */
[----:B------:R-:W-:Y:S01]  /*2b640*/  HMMA.1688.F32.TF32 R96, R96, R8, R200 ;  /* 0x000000086060723c */ /* 0x000fe200000810c8 */
[----:B------:R-:W3:Y:S04]  /*2b650*/  LDL.LU R200, [R1+0x10] ;  /* 0x0000100001c87983 */ /* 0x000ee80000300800 */
[----:B------:R-:W3:Y:S03]  /*2b660*/  LDL.LU R201, [R1+0x14] ;  /* 0x0000140001c97983 */ /* 0x000ee60000300800 */
[C---:B-----5:R-:W-:Y:S01]  /*2b670*/  HMMA.1688.F32.TF32 R196, R76.reuse, R132, R240 ;  /* 0x000000844cc4723c */ /* 0x060fe200000810f0 */
[----:B------:R-:W3:Y:S04]  /*2b680*/  LDL.LU R202, [R1+0x18] ;  /* 0x0000180001ca7983 */ /* 0x000ee80000300800 */
[----:B------:R-:W3:Y:S04]  /*2b690*/  LDL.LU R203, [R1+0x1c] ;  /* 0x00001c0001cb7983 */ /* 0x000ee80000300800 */
[----:B------:R-:W5:Y:S04]  /*2b6a0*/  LDL.LU R240, [R1+0xf0] ;  /* 0x0000f00001f07983 */ /* 0x000f680000300800 */
[----:B------:R-:W5:Y:S04]  /*2b6b0*/  LDL.LU R241, [R1+0xf4] ;  /* 0x0000f40001f17983 */ /* 0x000f680000300800 */
[----:B------:R-:W5:Y:S04]  /*2b6c0*/  LDL.LU R242, [R1+0xf8] ;  /* 0x0000f80001f27983 */ /* 0x000f680000300800 */
[----:B------:R-:W5:Y:S01]  /*2b6d0*/  LDL.LU R243, [R1+0xfc] ;  /* 0x0000fc0001f37983 */ /* 0x000f620000300800 */
[----:B------:R-:W-:Y:S02]  /*2b6e0*/  HMMA.1688.F32.TF32 R152, R76, R4, R152 ;  /* 0x000000044c98723c */ /* 0x000fe40000081098 */
[----:B------:R-:W-:-:S02]  /*2b6f0*/  IMAD.MOV.U32 R135, RZ, RZ, R196 ;  /* 0x000000ffff877224 */ /* 0x000fc400078e00c4 */
[----:B------:R-:W-:Y:S01]  /*2b700*/  IMAD.MOV.U32 R138, RZ, RZ, R197 ;  /* 0x000000ffff8a7224 */ /* 0x000fe200078e00c5 */
[----:B------:R-:W3:Y:S01]  /*2b710*/  LDL.LU R196, [R1] ;  /* 0x0000000001c47983 */ /* 0x000ee20000300800 */
[----:B------:R-:W-:-:S03]  /*2b720*/  IMAD.MOV.U32 R139, RZ, RZ, R198 ;  /* 0x000000ffff8b7224 */ /* 0x000fc600078e00c6 */
[----:B------:R-:W3:Y:S04]  /*2b730*/  LDL.LU R197, [R1+0x4] ;  /* 0x0000040001c57983 */ /* 0x000ee80000300800 */
[----:B------:R-:W3:Y:S11]  /*2b740*/  LDL.LU R198, [R1+0x8] ;  /* 0x0000080001c67983 */ /* 0x000ef60000300800 */
[----:B------:R-:W-:-:S02]  /*2b750*/  IMAD.MOV.U32 R7, RZ, RZ, R154 ;  /* 0x000000ffff077224 */ /* 0x000fc400078e009a */
[----:B------:R-:W-:Y:S02]  /*2b760*/  IMAD.MOV.U32 R134, RZ, RZ, R155 ;  /* 0x000000ffff867224 */ /* 0x000fe400078e009b */
[----:B------:R-:W3:Y:S01]  /*2b770*/  LDL.LU.64 R154, [R1+0xda8] ;  /* 0x000da800019a7983 */ /* 0x000ee20000300a00 */
[----:B------:R-:W-:Y:S02]  /*2b780*/  IMAD.MOV.U32 R11, RZ, RZ, R152 ;  /* 0x000000ffff0b7224 */ /* 0x000fe400078e0098 */
[----:B------:R-:W-:Y:S02]  /*2b790*/  IMAD.MOV.U32 R6, RZ, RZ, R153 ;  /* 0x000000ffff067224 */ /* 0x000fe400078e0099 */
[----:B------:R-:W3:Y:S01]  /*2b7a0*/  LDL.LU.64 R152, [R1+0xda0] ;  /* 0x000da00001987983 */ /* 0x000ee20000300a00 */
[C---:B------:R-:W-:Y:S08]  /*2b7b0*/  HMMA.1688.F32.TF32 R188, R76.reuse, R128, R188 ;  /* 0x000000804cbc723c */ /* 0x040ff000000810bc */
[C---:B------:R-:W-:Y:S08]  /*2b7c0*/  HMMA.1688.F32.TF32 R192, R76.reuse, R124, R192 ;  /* 0x0000007c4cc0723c */ /* 0x040ff000000810c0 */
[----:B----4-:R-:W-:Y:S01]  /*2b7d0*/  HMMA.1688.F32.TF32 R68, R76, R8, R68 ;  /* 0x000000084c44723c */ /* 0x010fe20000081044 */
[----:B------:R-:W4:Y:S04]  /*2b7e0*/  LDL.LU R76, [R1+0xd0] ;  /* 0x0000d000014c7983 */ /* 0x000f280000300800 */
[----:B------:R-:W4:Y:S04]  /*2b7f0*/  LDL.LU R77, [R1+0xd4] ;  /* 0x0000d400014d7983 */ /* 0x000f280000300800 */
[----:B------:R-:W4:Y:S04]  /*2b800*/  LDL.LU R78, [R1+0xd8] ;  /* 0x0000d800014e7983 */ /* 0x000f280000300800 */
[----:B------:R-:W4:Y:S01]  /*2b810*/  LDL.LU R79, [R1+0xdc] ;  /* 0x0000dc00014f7983 */ /* 0x000f220000300800 */
[----:B------:R-:W-:-:S02]  /*2b820*/  IMAD.MOV.U32 R126, RZ, RZ, R199 ;  /* 0x000000ffff7e7224 */ /* 0x000fc400078e00c7 */
[----:B------:R-:W-:-:S08]  /*2b830*/  IMAD.MOV.U32 R199, RZ, RZ, R252 ;  /* 0x000000ffffc77224 */ /* 0x000fd000078e00fc */
[----:B------:R-:W-:Y:S02]  /*2b840*/  IMAD.MOV.U32 R252, RZ, RZ, R71 ;  /* 0x000000fffffc7224 */ /* 0x000fe400078e0047 */
[----:B------:R-:W-:Y:S02]  /*2b850*/  IMAD.MOV.U32 R42, RZ, RZ, R69 ;  /* 0x000000ffff2a7224 */ /* 0x000fe400078e0045 */
[----:B------:R-:W-:Y:S02]  /*2b860*/  IMAD.MOV.U32 R43, RZ, RZ, R70 ;  /* 0x000000ffff2b7224 */ /* 0x000fe400078e0046 */
[----:B------:R-:W-:Y:S01]  /*2b870*/  IMAD.MOV.U32 R39, RZ, RZ, R68 ;  /* 0x000000ffff277224 */ /* 0x000fe200078e0044 */
[----:B--2---:R-:W-:Y:S11]  /*2b880*/  HMMA.1688.F32.TF32 R156, R92, R40, R156 ;  /* 0x000000285c9c723c */ /* 0x004ff6000008109c */
[----:B------:R-:W-:Y:S11]  /*2b890*/  @!UPT UIADD3 URZ, URZ, URZ, URZ ;  /* 0x0000003f3f3ff290 */ /* 0x000ff6000fffe03f */
[----:B------:R-:W-:Y:S02]  /*2b8a0*/  @!UPT UIADD3 URZ, URZ, URZ, URZ ;  /* 0x0000003f3f3ff290 */ /* 0x000fe4000fffe03f */
[----:B------:R-:W-:Y:S02]  /*2b8b0*/  IMAD.MOV.U32 R71, RZ, RZ, R158 ;  /* 0x000000ffff477224 */ /* 0x000fe400078e009e */
[----:B------:R-:W-:Y:S02]  /*2b8c0*/  IMAD.MOV.U32 R10, RZ, RZ, R159 ;  /* 0x000000ffff0a7224 */ /* 0x000fe400078e009f */
[----:B------:R-:W-:Y:S01]  /*2b8d0*/  IMAD.MOV.U32 R69, RZ, RZ, R156 ;  /* 0x000000ffff457224 */ /* 0x000fe200078e009c */
[----:B------:R-:W2:Y:S01]  /*2b8e0*/  LDL.LU.64 R158, [R1+0xd98] ;  /* 0x000d9800019e7983 */ /* 0x000ea20000300a00 */
[----:B------:R-:W-:-:S03]  /*2b8f0*/  IMAD.MOV.U32 R70, RZ, RZ, R157 ;  /* 0x000000ffff467224 */ /* 0x000fc600078e009d */
[----:B------:R-:W2:Y:S01]  /*2b900*/  LDL.LU.64 R156, [R1+0xd90] ;  /* 0x000d9000019c7983 */ /* 0x000ea20000300a00 */
[----:B-----5:R-:W-:Y:S11]  /*2b910*/  HMMA.1688.F32.TF32 R240, R92, R36, R240 ;  /* 0x000000245cf0723c */ /* 0x020ff600000810f0 */
[----:B------:R-:W-:Y:S11]  /*2b920*/  @!UPT UIADD3 URZ, URZ, URZ, URZ ;  /* 0x0000003f3f3ff290 */ /* 0x000ff6000fffe03f */
[----:B------:R-:W-:Y:S02]  /*2b930*/  @!UPT UIADD3 URZ, URZ, URZ, URZ ;  /* 0x0000003f3f3ff290 */ /* 0x000fe4000fffe03f */
[----:B------:R-:W-:Y:S02]  /*2b940*/  IMAD.MOV.U32 R15, RZ, RZ, R242 ;  /* 0x000000ffff0f7224 */ /* 0x000fe400078e00f2 */
[----:B------:R-:W-:Y:S02]  /*2b950*/  IMAD.MOV.U32 R68, RZ, RZ, R243 ;  /* 0x000000ffff447224 */ /* 0x000fe400078e00f3 */
[----:B---3--:R-:W-:Y:S02]  /*2b960*/  IMAD.MOV.U32 R66, RZ, RZ, R155 ;  /* 0x000000ffff427224 */ /* 0x008fe400078e009b */
[----:B------:R-:W3:Y:S01]  /*2b970*/  LDL.LU R155, [R1+0xd8c] ;  /* 0x000d8c00019b7983 */ /* 0x000ee20000300800 */
[----:B------:R-:W-:Y:S02]  /*2b980*/  IMAD.MOV.U32 R67, RZ, RZ, R154 ;  /* 0x000000ffff437224 */ /* 0x000fe400078e009a */
[----:B------:R-:W-:Y:S01]  /*2b990*/  IMAD.MOV.U32 R62, RZ, RZ, R153 ;  /* 0x000000ffff3e7224 */ /* 0x000fe200078e0099 */
[----:B------:R-:W5:Y:S01]  /*2b9a0*/  LDL.LU R154, [R1+0xd88] ;  /* 0x000d8800019a7983 */ /* 0x000f620000300800 */
[----:B------:R-:W-:-:S03]  /*2b9b0*/  IMAD.MOV.U32 R63, RZ, RZ, R152 ;  /* 0x000000ffff3f7224 */ /* 0x000fc600078e0098 */
[----:B------:R-:W2:Y:S01]  /*2b9c0*/  LDL.LU R153, [R1+0xd84] ;  /* 0x000d840001997983 */ /* 0x000ea20000300800 */
[----:B------:R-:W-:Y:S02]  /*2b9d0*/  IMAD.MOV.U32 R13, RZ, RZ, R240 ;  /* 0x000000ffff0d7224 */ /* 0x000fe400078e00f0 */
[----:B------:R-:W-:Y:S01]  /*2b9e0*/  IMAD.MOV.U32 R14, RZ, RZ, R241 ;  /* 0x000000ffff0e7224 */ /* 0x000fe200078e00f1 */
[----:B------:R-:W2:Y:S04]  /*2b9f0*/  LDL.LU R152, [R1+0xd80] ;  /* 0x000d800001987983 */ /* 0x000ea80000300800 */
[----:B------:R-:W2:Y:S04]  /*2ba00*/  LDL.LU.64 R242, [R1+0xd78] ;  /* 0x000d780001f27983 */ /* 0x000ea80000300a00 */
[----:B------:R-:W2:Y:S01]  /*2ba10*/  LDL.LU.64 R240, [R1+0xd70] ;  /* 0x000d700001f07983 */ /* 0x000ea20000300a00 */
[C---:B----4-:R-:W-:Y:S11]  /*2ba20*/  HMMA.1688.F32.TF32 R76, R92.reuse, R128, R76 ;  /* 0x000000805c4c723c */ /* 0x050ff6000008104c */
[----:B------:R-:W-:Y:S11]  /*2ba30*/  @!UPT UIADD3 URZ, URZ, URZ, URZ ;  /* 0x0000003f3f3ff290 */ /* 0x000ff6000fffe03f */
[----:B------:R-:W-:Y:S01]  /*2ba40*/  @!UPT UIADD3 URZ, URZ, URZ, URZ ;  /* 0x0000003f3f3ff290 */ /* 0x000fe2000fffe03f */
[----:B------:R-:W-:Y:S04]  /*2ba50*/  STL.64 [R1+0x60], R76 ;  /* 0x0000604c01007387 */ /* 0x000fe80000100a00 */
[----:B------:R1:W-:Y:S02]  /*2ba60*/  STL.64 [R1+0x68], R78 ;  /* 0x0000684e01007387 */ /* 0x0003e40000100a00 */
[C---:B-1----:R-:W-:Y:S08]  /*2ba70*/  HMMA.1688.F32.TF32 R76, R92.reuse, R124, R200 ;  /* 0x0000007c5c4c723c */ /* 0x042ff000000810c8 */
[C---:B------:R-:W-:Y:S11]  /*2ba80*/  HMMA.1688.F32.TF32 R200, R92.reuse, R136, R196 ;  /* 0x000000885cc8723c */ /* 0x040ff600000810c4 */
[----:B------:R-:W-:Y:S04]  /*2ba90*/  @!UPT UIADD3 URZ, URZ, URZ, URZ ;  /* 0x0000003f3f3ff290 */ /* 0x000fe8000fffe03f */
[----:B------:R-:W-:Y:S04]  /*2baa0*/  STL.64 [R1+0x50], R76 ;  /* 0x0000504c01007387 */ /* 0x000fe80000100a00 */
[----:B------:R2:W-:Y:S04]  /*2bab0*/  STL.64 [R1+0x58], R78 ;  /* 0x0000584e01007387 */ /* 0x0005e80000100a00 */
[----:B------:R1:W-:Y:S04]  /*2bac0*/  STL.64 [R1+0x40], R200 ;  /* 0x000040c801007387 */ /* 0x0003e80000100a00 */
[----:B------:R4:W-:Y:S01]  /*2bad0*/  STL.64 [R1+0x48], R202 ;  /* 0x000048ca01007387 */ /* 0x0009e20000100a00 */
[----:B--2---:R-:W-:Y:S01]  /*2bae0*/  HMMA.1688.F32.TF32 R76, R92, R132, R240 ;  /* 0x000000845c4c723c */ /* 0x004fe200000810f0 */
[----:B------:R-:W-:-:S02]  /*2baf0*/  IMAD.MOV.U32 R196, RZ, RZ, R152 ;  /* 0x000000ffffc47224 */ /* 0x000fc400078e0098 */
[----:B------:R-:W2:Y:S01]  /*2bb00*/  LDL.LU R152, [R1+0xd6c] ;  /* 0x000d6c0001987983 */ /* 0x000ea20000300800 */
[----:B------:R-:W-:Y:S02]  /*2bb10*/  IMAD.MOV.U32 R197, RZ, RZ, R153 ;  /* 0x000000ffffc57224 */ /* 0x000fe400078e0099 */
[----:B-----5:R-:W-:Y:S02]  /*2bb20*/  IMAD.MOV.U32 R198, RZ, RZ, R154 ;  /* 0x000000ffffc67224 */ /* 0x020fe400078e009a */
[----:B---3--:R-:W-:Y:S11]  /*2bb30*/  IMAD.MOV.U32 R199, RZ, RZ, R155 ;  /* 0x000000ffffc77224 */ /* 0x008ff600078e009b */
[----:B------:R-:W-:Y:S04]  /*2bb40*/  @!UPT UIADD3 URZ, URZ, URZ, URZ ;  /* 0x0000003f3f3ff290 */ /* 0x000fe8000fffe03f */
[----:B------:R-:W-:Y:S04]  /*2bb50*/  STL.64 [R1+0x30], R76 ;  /* 0x0000304c01007387 */ /* 0x000fe80000100a00 */
[----:B------:R2:W-:Y:S04]  /*2bb60*/  STL.64 [R1+0x38], R78 ;  /* 0x0000384e01007387 */ /* 0x0005e80000100a00 */
[----:B------:R-:W2:Y:S04]  /*2bb70*/  LDL.LU R153, [R1+0xd68] ;  /* 0x000d680001997983 */ /* 0x000ea80000300800 */
[----:B------:R-:W2:Y:S04]  /*2bb80*/  LDL.LU R154, [R1+0xd64] ;  /* 0x000d6400019a7983 */ /* 0x000ea80000300800 */
[----:B------:R-:W2:Y:S01]  /*2bb90*/  LDL.LU R155, [R1+0xd60] ;  /* 0x000d6000019b7983 */ /* 0x000ea20000300800 */
[----:B------:R-:W-:-:S03]  /*2bba0*/  IMAD.MOV.U32 R240, RZ, RZ, R156 ;  /* 0x000000fffff07224 */ /* 0x000fc600078e009c */
[----:B-1----:R-:W3:Y:S01]  /*2bbb0*/  LDL.LU R200, [R1+0x290] ;  /* 0x0002900001c87983 */ /* 0x002ee20000300800 */
[----:B------:R-:W-:-:S03]  /*2bbc0*/  IMAD.MOV.U32 R241, RZ, RZ, R157 ;  /* 0x000000fffff17224 */ /* 0x000fc600078e009d */
[----:B------:R-:W3:Y:S01]  /*2bbd0*/  LDL.LU R201, [R1+0x294] ;  /* 0x0002940001c97983 */ /* 0x000ee20000300800 */
[----:B------:R-:W-:-:S03]  /*2bbe0*/  IMAD.MOV.U32 R242, RZ, RZ, R158 ;  /* 0x000000fffff27224 */ /* 0x000fc600078e009e */
[----:B----4-:R-:W3:Y:S01]  /*2bbf0*/  LDL.LU R202, [R1+0x298] ;  /* 0x0002980001ca7983 */ /* 0x010ee20000300800 */
[----:B------:R-:W-:-:S03]  /*2bc00*/  IMAD.MOV.U32 R243, RZ, RZ, R159 ;  /* 0x000000fffff37224 */ /* 0x000fc600078e009f */
[----:B------:R-:W3:Y:S04]  /*2bc10*/  LDL.LU R203, [R1+0x29c] ;  /* 0x00029c0001cb7983 */ /* 0x000ee80000300800 */
[----:B------:R-:W4:Y:S04]  /*2bc20*/  LDL.LU R156, [R1+0xd5c] ;  /* 0x000d5c00019c7983 */ /* 0x000f280000300800 */
[----:B------:R-:W4:Y:S04]  /*2bc30*/  LDL.LU R157, [R1+0xd58] ;  /* 0x000d5800019d7983 */ /* 0x000f280000300800 */
[----:B------:R-:W4:Y:S04]  /*2bc40*/  LDL.LU R158, [R1+0xd54] ;  /* 0x000d5400019e7983 */ /* 0x000f280000300800 */
[----:B------:R-:W4:Y:S01]  /*2bc50*/  LDL.LU R159, [R1+0xd50] ;  /* 0x000d5000019f7983 */ /* 0x000f220000300800 */
[----:B--2---:R-:W-:Y:S03]  /*2bc60*/  HMMA.1688.F32.TF32 R76, R92, R4, R152 ;  /* 0x000000045c4c723c */ /* 0x004fe60000081098 */
[----:B------:R-:W2:Y:S04]  /*2bc70*/  LDL.LU R152, [R1+0x260] ;  /* 0x0002600001987983 */ /* 0x000ea80000300800 */
[----:B------:R-:W-:-:S02]  /*2bc80*/  IMAD.MOV.U32 R155, RZ, RZ, R49 ;  /* 0x000000ffff9b7224 */ /* 0x000fc400078e0031 */
[----:B------:R-:W-:Y:S11]  /*2bc90*/  LDS R49, [R3+0x1c180] ;  /* 0x01c1800003317984 */ /* 0x000ff60000000800 */
[----:B------:R-:W-:Y:S03]  /*2bca0*/  @!UPT UIADD3 URZ, URZ, URZ, URZ ;  /* 0x0000003f3f3ff290 */ /* 0x000fe6000fffe03f */
[----:B------:R-:W-:Y:S04]  /*2bcb0*/  STL.64 [R1+0x10], R76 ;  /* 0x0000104c01007387 */ /* 0x000fe80000100a00 */
[----:B------:R4:W-:Y:S04]  /*2bcc0*/  STL.64 [R1+0x18], R78 ;  /* 0x0000184e01007387 */ /* 0x0009e80000100a00 */
[----:B------:R-:W2:Y:S04]  /*2bcd0*/  LDL.LU R153, [R1+0x264] ;  /* 0x0002640001997983 */ /* 0x000ea80000300800 */
[----:B------:R-:W2:Y:S01]  /*2bce0*/  LDL.LU R154, [R1+0x268] ;  /* 0x00026800019a7983 */ /* 0x000ea20000300800 */
[----:B----4-:R-:W-:Y:S03]  /*2bcf0*/  HMMA.1688.F32.TF32 R76, R92, R8, R156 ;  /* 0x000000085c4c723c */ /* 0x010fe6000008109c */
[----:B------:R-:W-:Y:S04]  /*2bd00*/  LDS R92, [R2+0x1c280] ;  /* 0x01c28000025c7984 */ /* 0x000fe80000000800 */
[----:B------:R-:W-:Y:S01]  /*2bd10*/  LDS R94, [R2+0x1d280] ;  /* 0x01d28000025e7984 */ /* 0x000fe20000000800 */
[----:B------:R-:W-:-:S03]  /*2bd20*/  IMAD.MOV.U32 R156, RZ, RZ, R48 ;  /* 0x000000ffff9c7224 */ /* 0x000fc600078e0030 */
[----:B------:R-:W3:Y:S04]  /*2bd30*/  LDS R48, [R2+0x1c180] ;  /* 0x01c1800002307984 */ /* 0x000ee80000000800 */
[----:B------:R-:W-:Y:S04]  /*2bd40*/  LDS R93, [R3+0x1c280] ;  /* 0x01c28000035d7984 */ /* 0x000fe80000000800 */
[----:B------:R-:W-:Y:S04]  /*2bd50*/  LDS R95, [R3+0x1d280] ;  /* 0x01d28000035f7984 */ /* 0x000fe80000000800 */
[----:B------:R-:W-:Y:S04]  /*2bd60*/  STL.64 [R1], R76 ;  /* 0x0000004c01007387 */ /* 0x000fe80000100a00 */
[----:B------:R-:W-:Y:S01]  /*2bd70*/  STL.64 [R1+0x8], R78 ;  /* 0x0000084e01007387 */ /* 0x000fe20000100a00 */
[----:B------:R-:W-:-:S02]  /*2bd80*/  IMAD.MOV.U32 R157, RZ, RZ, R45 ;  /* 0x000000ffff9d7224 */ /* 0x000fc400078e002d */
[----:B------:R-:W-:Y:S01]  /*2bd90*/  IMAD.MOV.U32 R158, RZ, RZ, R44 ;  /* 0x000000ffff9e7224 */ /* 0x000fe200078e002c */
[----:B------:R-:W-:Y:S01]  /*2bda0*/  LDS R45, [R3+0x1c200] ;  /* 0x01c20000032d7984 */ /* 0x000fe20000000800 */
[----:B------:R-:W-:-:S03]  /*2bdb0*/  IMAD.MOV.U32 R159, RZ, RZ, R0 ;  /* 0x000000ffff9f7224 */ /* 0x000fc600078e0000 */
[----:B------:R-:W1:Y:S04]  /*2bdc0*/  LDS R44, [R2+0x1c200] ;  /* 0x01c20000022c7984 */ /* 0x000e680000000800 */
[----:B------:R-:W-:Y:S04]  /*2bdd0*/  LDS R76, [R2+0x1c300] ;  /* 0x01c30000024c7984 */ /* 0x000fe80000000800 */
[----:B------:R-:W-:Y:S04]  /*2bde0*/  LDS R78, [R2+0x1d300] ;  /* 0x01d30000024e7984 */ /* 0x000fe80000000800 */
[----:B------:R-:W-:Y:S01]  /*2bdf0*/  LDS R77, [R3+0x1c300] ;  /* 0x01c30000034d7984 */ /* 0x000fe20000000800 */
[C---:B---3--:R-:W-:Y:S03]  /*2be00*/  HMMA.1688.F32.TF32 R200, R48.reuse, R40, R200 ;  /* 0x0000002830c8723c */ /* 0x048fe600000810c8 */
[----:B------:R-:W-:Y:S05]  /*2be10*/  LDS R79, [R3+0x1d300] ;  /* 0x01d30000034f7984 */ /* 0x000fea0000000800 */
[C---:B------:R-:W-:Y:S11]  /*2be20*/  HMMA.1688.F32.TF32 R196, R48.reuse, R36, R196 ;  /* 0x0000002430c4723c */ /* 0x040ff600000810c4 */
[----:B------:R-:W-:Y:S04]  /*2be30*/  @!UPT UIADD3 URZ, URZ, URZ, URZ ;  /* 0x0000003f3f3ff290 */ /* 0x000fe8000fffe03f */
[----:B------:R-:W-:Y:S04]  /*2be40*/  STL.64 [R1+0x130], R200 ;  /* 0x000130c801007387 */ /* 0x000fe80000100a00 */
[----:B------:R3:W-:Y:S04]  /*2be50*/  STL.64 [R1+0x138], R202 ;  /* 0x000138ca01007387 */ /* 0x0007e80000100a00 */
[----:B---3--:R-:W3:Y:S04]  /*2be60*/  LDL.LU.64 R202, [R1+0xd48] ;  /* 0x000d480001ca7983 */ /* 0x008ee80000300a00 */
[----:B------:R-:W3:Y:S04]  /*2be70*/  LDL.LU.64 R200, [R1+0xd40] ;  /* 0x000d400001c87983 */ /* 0x000ee80000300a00 */
[----:B------:R-:W-:Y:S04]  /*2be80*/  STL.64 [R1+0x120], R196 ;  /* 0x000120c401007387 */ /* 0x000fe80000100a00 */
[----:B------:R4:W-:Y:S04]  /*2be90*/  STL.64 [R1+0x128], R198 ;  /* 0x000128c601007387 */ /* 0x0009e80000100a00 */
[----:B----4-:R-:W4:Y:S04]  /*2bea0*/  LDL.LU.64 R198, [R1+0xd38] ;  /* 0x000d380001c67983 */ /* 0x010f280000300a00 */
[----:B------:R-:W4:Y:S01]  /*2beb0*/  LDL.LU.64 R196, [R1+0xd30] ;  /* 0x000d300001c47983 */ /* 0x000f220000300a00 */
[C---:B------:R-:W-:Y:S08]  /*2bec0*/  HMMA.1688.F32.TF32 R156, R48.reuse, R128, R156 ;  /* 0x00000080309c723c */ /* 0x040ff0000008109c */
[C---:B------:R-:W-:Y:S11]  /*2bed0*/  HMMA.1688.F32.TF32 R64, R48.reuse, R4, R64 ;  /* 0x000000043040723c */ /* 0x040ff60000081040 */
[----:B------:R-:W-:Y:S04]  /*2bee0*/  @!UPT UIADD3 URZ, URZ, URZ, URZ ;  /* 0x0000003f3f3ff290 */ /* 0x000fe8000fffe03f */
[----:B------:R-:W-:Y:S04]  /*2bef0*/  STL.64 [R1+0x110], R156 ;  /* 0x0001109c01007387 */ /* 0x000fe80000100a00 */
[----:B------:R5:W-:Y:S02]  /*2bf00*/  STL.64 [R1+0x118], R158 ;  /* 0x0001189e01007387 */ /* 0x000be40000100a00 */
[----:B-----5:R-:W-:Y:S08]  /*2bf10*/  HMMA.1688.F32.TF32 R156, R48, R136, R240 ;  /* 0x00000088309c723c */ /* 0x020ff000000810f0 */
[----:B-1----:R-:W-:Y:S01]  /*2bf20*/  HMMA.1688.F32.TF32 R204, R44, R36, R204 ;  /* 0x000000242ccc723c */ /* 0x002fe200000810cc */
[----:B------:R-:W-:-:S07]  /*2bf30*/  IMAD.MOV.U32 R240, RZ, RZ, R59 ;  /* 0x000000fffff07224 */ /* 0x000fce00078e003b */
[----:B------:R-:W-:Y:S01]  /*2bf40*/  HMMA.1688.F32.TF32 R208, R44, R128, R208 ;  /* 0x000000802cd0723c */ /* 0x000fe200000810d0 */
[----:B------:R-:W-:Y:S02]  /*2bf50*/  IMAD.MOV.U32 R241, RZ, RZ, R58 ;  /* 0x000000fffff17224 */ /* 0x000fe400078e003a */
[----:B------:R-:W-:-:S05]  /*2bf60*/  IMAD.MOV.U32 R242, RZ, RZ, R57 ;  /* 0x000000fffff27224 */ /* 0x000fca00078e0039 */
[----:B------:R-:W-:Y:S01]  /*2bf70*/  HMMA.1688.F32.TF32 R212, R44, R124, R212 ;  /* 0x0000007c2cd4723c */ /* 0x000fe200000810d4 */
[----:B------:R-:W-:-:S07]  /*2bf80*/  IMAD.MOV.U32 R243, RZ, RZ, R56 ;  /* 0x000000fffff37224 */ /* 0x000fce00078e0038 */
[C---:B------:R-:W-:Y:S08]  /*2bf90*/  HMMA.1688.F32.TF32 R216, R44.reuse, R136, R216 ;  /* 0x000000882cd8723c */ /* 0x040ff000000810d8 */
[C---:B------:R-:W-:Y:S08]  /*2bfa0*/  HMMA.1688.F32.TF32 R220, R44.reuse, R132, R220 ;  /* 0x000000842cdc723c */ /* 0x040ff000000810dc */
[----:B------:R-:W-:Y:S08]  /*2bfb0*/  HMMA.1688.F32.TF32 R224, R44, R4, R224 ;  /* 0x000000042ce0723c */ /* 0x000ff000000810e0 */
[C---:B--2---:R-:W-:Y:S11]  /*2bfc0*/  HMMA.1688.F32.TF32 R152, R48.reuse, R124, R152 ;  /* 0x0000007c3098723c */ /* 0x044ff60000081098 */
[----:B------:R-:W-:Y:S11]  /*2bfd0*/  @!UPT UIADD3 URZ, URZ, URZ, URZ ;  /* 0x0000003f3f3ff290 */ /* 0x000ff6000fffe03f */
[----:B------:R-:W-:Y:S01]  /*2bfe0*/  @!UPT UIADD3 URZ, URZ, URZ, URZ ;  /* 0x0000003f3f3ff290 */ /* 0x000fe2000fffe03f */
[----:B------:R-:W-:Y:S04]  /*2bff0*/  STL.64 [R1+0x100], R152 ;  /* 0x0001009801007387 */ /* 0x000fe80000100a00 */
[----:B------:R1:W-:Y:S02]  /*2c000*/  STL.64 [R1+0x108], R154 ;  /* 0x0001089a01007387 */ /* 0x0003e40000100a00 */
[-C--:B-1----:R-:W-:Y:S02]  /*2c010*/  HMMA.1688.F32.TF32 R152, R48, R132.reuse, R60 ;  /* 0x000000843098723c */ /* 0x082fe4000008103c */
[----:B------:R-:W-:Y:S04]  /*2c020*/  STL.64 [R1+0xf0], R156 ;  /* 0x0000f09c01007387 */ /* 0x000fe80000100a00 */
[----:B------:R-:W-:Y:S11]  /*2c030*/  STL.64 [R1+0xf8], R158 ;  /* 0x0000f89e01007387 */ /* 0x000ff60000100a00 */
[----:B------:R-:W-:Y:S06]  /*2c040*/  @!UPT UIADD3 URZ, URZ, URZ, URZ ;  /* 0x0000003f3f3ff290 */ /* 0x000fec000fffe03f */
[----:B------:R-:W-:Y:S04]  /*2c050*/  STL.64 [R1+0xe0], R152 ;  /* 0x0000e09801007387 */ /* 0x000fe80000100a00 */
[----:B------:R-:W-:Y:S04]  /*2c060*/  STL.64 [R1+0xe8], R154 ;  /* 0x0000e89a01007387 */ /* 0x000fe80000100a00 */
[----:B------:R-:W-:Y:S04]  /*2c070*/  STL.64 [R1+0x140], R64 ;  /* 0x0001404001007387 */ /* 0x000fe80000100a00 */
[----:B------:R1:W-:Y:S02]  /*2c080*/  STL.64 [R1+0x148], R66 ;  /* 0x0001484201007387 */ /* 0x0003e40000100a00 */
[----:B-1----:R-:W-:Y:S02]  /*2c090*/  HMMA.1688.F32.TF32 R64, R92, R132, R32 ;  /* 0x000000845c40723c */ /* 0x002fe40000081020 */
[----:B------:R-:W-:Y:S04]  /*2c0a0*/  LDS R32, [R2+0x1c380] ;  /* 0x01c3800002207984 */ /* 0x000fe80000000800 */
[----:B------:R-:W-:Y:S04]  /*2c0b0*/  LDS R34, [R2+0x1d380] ;  /* 0x01d3800002227984 */ /* 0x000fe80000000800 */
[----:B------:R-:W-:Y:S04]  /*2c0c0*/  LDS R33, [R3+0x1c380] ;  /* 0x01c3800003217984 */ /* 0x000fe80000000800 */
[----:B------:R-:W1:Y:S01]  /*2c0d0*/  LDS R35, [R3+0x1d380] ;  /* 0x01d3800003237984 */ /* 0x000e620000000800 */
[----:B----4-:R-:W-:Y:S08]  /*2c0e0*/  HMMA.1688.F32.TF32 R60, R48, R8, R196 ;  /* 0x00000008303c723c */ /* 0x010ff000000810c4 */
[----:B---3--:R-:W-:Y:S07]  /*2c0f0*/  HMMA.1688.F32.TF32 R48, R44, R40, R200 ;  /* 0x000000282c30723c */ /* 0x008fee00000810c8 */
[----:B------:R-:W-:-:S02]  /*2c100*/  IMAD.MOV.U32 R200, RZ, RZ, R55 ;  /* 0x000000ffffc87224 */ /* 0x000fc400078e0037 */
[----:B------:R-:W-:Y:S02]  /*2c110*/  IMAD.MOV.U32 R201, RZ, RZ, R54 ;  /* 0x000000ffffc97224 */ /* 0x000fe400078e0036 */
[----:B------:R-:W-:Y:S02]  /*2c120*/  IMAD.MOV.U32 R202, RZ, RZ, R53 ;  /* 0x000000ffffca7224 */ /* 0x000fe400078e0035 */
[----:B------:R-:W-:Y:S01]  /*2c130*/  IMAD.MOV.U32 R203, RZ, RZ, R52 ;  /* 0x000000ffffcb7224 */ /* 0x000fe200078e0034 */
[----:B------:R-:W-:Y:S02]  /*2c140*/  HMMA.1688.F32.TF32 R228, R44, R8, R228 ;  /* 0x000000082ce4723c */ /* 0x000fe400000810e4 */
[----:B------:R-:W-:Y:S02]  /*2c150*/  IMAD.MOV.U32 R199, RZ, RZ, R60 ;  /* 0x000000ffffc77224 */ /* 0x000fe400078e003c */
[----:B------:R-:W-:Y:S02]  /*2c160*/  IMAD.MOV.U32 R198, RZ, RZ, R61 ;  /* 0x000000ffffc67224 */ /* 0x000fe400078e003d */
[----:B------:R-:W-:-:S02]  /*2c170*/  IMAD.MOV.U32 R197, RZ, RZ, R62 ;  /* 0x000000ffffc57224 */ /* 0x000fc400078e003e */
[----:B------:R-:W-:Y:S02]  /*2c180*/  IMAD.MOV.U32 R196, RZ, RZ, R63 ;  /* 0x000000ffffc47224 */ /* 0x000fe400078e003f */
[----:B------:R-:W-:Y:S01]  /*2c190*/  HMMA.1688.F32.TF32 R60, R92, R136, R80 ;  /* 0x000000885c3c723c */ /* 0x000fe20000081050 */
[----:B------:R-:W-:Y:S07]  /*2c1a0*/  STL.64 [R1+0xa0], R48 ;  /* 0x0000a03001007387 */ /* 0x000fee0000100a00 */
[----:B-1----:R-:W-:Y:S01]  /*2c1b0*/  HMMA.1688.F32.TF32 R80, R32, R128, R200 ;  /* 0x000000802050723c */ /* 0x002fe200000810c8 */
[----:B------:R-:W-:Y:S07]  /*2c1c0*/  STL [R1+0xa8], R50 ;  /* 0x0000a83201007387 */ /* 0x000fee0000100800 */
        /* <DEDUP_REMOVED lines=8> */
[----:B------:R-:W-:Y:S07]  /*2c250*/  STL.64 [R1+0xc68], R206 ;  /* 0x000c68ce01007387 */ /* 0x000fee0000100a00 */
[----:B------:R-:W-:Y:S01]  /*2c260*/  HMMA.1688.F32.TF32 R72, R32, R136, R72 ;  /* 0x000000882048723c */ /* 0x000fe20000081048 */
[----:B------:R-:W-:Y:S01]  /*2c270*/  IMAD.MOV.U32 R200, RZ, RZ, R13 ;  /* 0x000000ffffc87224 */ /* 0x000fe200078e000d */
[----:B------:R-:W-:Y:S01]  /*2c280*/  LDS R24, [R2+0x1e000] ;  /* 0x01e0000002187984 */ /* 0x000fe20000000800 */
[----:B------:R-:W-:-:S02]  /*2c290*/  IMAD.MOV.U32 R201, RZ, RZ, R14 ;  /* 0x000000ffffc97224 */ /* 0x000fc400078e000e */
[----:B------:R-:W-:Y:S01]  /*2c2a0*/  IMAD.MOV.U32 R202, RZ, RZ, R15 ;  /* 0x000000ffffca7224 */ /* 0x000fe200078e000f */
[----:B------:R-:W-:Y:S02]  /*2c2b0*/  LDS R26, [R2+0x1f000] ;  /* 0x01f00000021a7984 */ /* 0x000fe40000000800 */
[----:B------:R-:W-:Y:S02]  /*2c2c0*/  HMMA.1688.F32.TF32 R76, R32, R124, R240 ;  /* 0x0000007c204c723c */ /* 0x000fe400000810f0 */
[----:B------:R1:W-:Y:S04]  /*2c2d0*/  STL.64 [R1+0xc60], R204 ;  /* 0x000c60cc01007387 */ /* 0x0003e80000100a00 */
[----:B------:R-:W-:Y:S04]  /*2c2e0*/  STL.64 [R1+0xc78], R210 ;  /* 0x000c78d201007387 */ /* 0x000fe80000100a00 */
[----:B------:R-:W-:Y:S04]  /*2c2f0*/  STL.64 [R1+0xc70], R208 ;  /* 0x000c70d001007387 */ /* 0x000fe80000100a00 */
[----:B------:R-:W-:Y:S04]  /*2c300*/  STL.64 [R1+0xc88], R214 ;  /* 0x000c88d601007387 */ /* 0x000fe80000100a00 */
[----:B------:R2:W-:Y:S04]  /*2c310*/  STL.64 [R1+0xc80], R212 ;  /* 0x000c80d401007387 */ /* 0x0005e80000100a00 */
[----:B------:R-:W-:Y:S04]  /*2c320*/  STL.64 [R1+0xc98], R218 ;  /* 0x000c98da01007387 */ /* 0x000fe80000100a00 */
[----:B------:R3:W-:Y:S04]  /*2c330*/  STL.64 [R1+0xc90], R216 ;  /* 0x000c90d801007387 */ /* 0x0007e80000100a00 */
        /* <DEDUP_REMOVED lines=10> */
[----:B------:R-:W5:Y:S04]  /*2c3e0*/  LDL.LU R13, [R1+0xd2c] ;  /* 0x000d2c00010d7983 */ /* 0x000f680000300800 */
[----:B------:R-:W-:Y:S04]  /*2c3f0*/  STL.64 [R1+0x200], R72 ;  /* 0x0002004801007387 */ /* 0x000fe80000100a00 */
[----:B------:R-:W-:Y:S04]  /*2c400*/  STL.64 [R1+0x208], R74 ;  /* 0x0002084a01007387 */ /* 0x000fe80000100a00 */
[----:B------:R-:W5:Y:S04]  /*2c410*/  LDL.LU R14, [R1+0xd28] ;  /* 0x000d2800010e7983 */ /* 0x000f680000300800 */
[----:B------:R-:W5:Y:S01]  /*2c420*/  LDL.LU R15, [R1+0xd24] ;  /* 0x000d2400010f7983 */ /* 0x000f620000300800 */
[----:B------:R-:W-:-:S02]  /*2c430*/  IMAD.MOV.U32 R203, RZ, RZ, R68 ;  /* 0x000000ffffcb7224 */ /* 0x000fc400078e0044 */
[----:B-1----:R-:W-:Y:S01]  /*2c440*/  IMAD.MOV.U32 R204, RZ, RZ, R69 ;  /* 0x000000ffffcc7224 */ /* 0x002fe200078e0045 */
[----:B------:R-:W5:Y:S01]  /*2c450*/  LDL.LU R68, [R1+0xd20] ;  /* 0x000d200001447983 */ /* 0x000f620000300800 */
[----:B------:R-:W-:Y:S02]  /*2c460*/  IMAD.MOV.U32 R205, RZ, RZ, R70 ;  /* 0x000000ffffcd7224 */ /* 0x000fe400078e0046 */
[----:B------:R-:W-:Y:S01]  /*2c470*/  IMAD.MOV.U32 R206, RZ, RZ, R71 ;  /* 0x000000ffffce7224 */ /* 0x000fe200078e0047 */
[----:B------:R-:W5:Y:S01]  /*2c480*/  LDL.LU R69, [R1+0xd1c] ;  /* 0x000d1c0001457983 */ /* 0x000f620000300800 */
[----:B------:R-:W-:-:S03]  /*2c490*/  IMAD.MOV.U32 R207, RZ, RZ, R10 ;  /* 0x000000ffffcf7224 */ /* 0x000fc600078e000a */
        /* <DEDUP_REMOVED lines=12> */
[----:B------:R-:W2:Y:S01]  /*2c560*/  LDL.LU R134, [R1+0xd00] ;  /* 0x000d000001867983 */ /* 0x000ea20000300800 */
[----:B------:R-:W-:-:S03]  /*2c570*/  IMAD.MOV.U32 R218, RZ, RZ, R139 ;  /* 0x000000ffffda7224 */ /* 0x000fc600078e008b */
[----:B------:R-:W2:Y:S01]  /*2c580*/  LDL.LU R135, [R1+0xcfc] ;  /* 0x000cfc0001877983 */ /* 0x000ea20000300800 */
[----:B------:R-:W-:-:S03]  /*2c590*/  IMAD.MOV.U32 R219, RZ, RZ, R126 ;  /* 0x000000ffffdb7224 */ /* 0x000fc600078e007e */
[----:B------:R-:W3:Y:S01]  /*2c5a0*/  LDL.LU R138, [R1+0xcf8] ;  /* 0x000cf800018a7983 */ /* 0x000ee20000300800 */
[----:B----4-:R-:W-:-:S03]  /*2c5b0*/  IMAD.MOV.U32 R220, RZ, RZ, R127 ;  /* 0x000000ffffdc7224 */ /* 0x010fc600078e007f */
[----:B------:R-:W3:Y:S01]  /*2c5c0*/  LDL.LU R139, [R1+0xcf4] ;  /* 0x000cf400018b7983 */ /* 0x000ee20000300800 */
[----:B------:R-:W-:-:S03]  /*2c5d0*/  IMAD.MOV.U32 R221, RZ, RZ, R130 ;  /* 0x000000ffffdd7224 */ /* 0x000fc600078e0082 */
[----:B------:R-:W4:Y:S01]  /*2c5e0*/  LDL.LU R126, [R1+0xcf0] ;  /* 0x000cf000017e7983 */ /* 0x000f220000300800 */
[----:B------:R-:W-:-:S03]  /*2c5f0*/  IMAD.MOV.U32 R222, RZ, RZ, R131 ;  /* 0x000000ffffde7224 */ /* 0x000fc600078e0083 */
[----:B------:R-:W4:Y:S01]  /*2c600*/  LDL.LU R127, [R1+0xcec] ;  /* 0x000cec00017f7983 */ /* 0x000f220000300800 */
        /* <DEDUP_REMOVED lines=10> */
[----:B------:R-:W-:Y:S04]  /*2c6b0*/  LDS R25, [R3+0x1e000] ;  /* 0x01e0000003197984 */ /* 0x000fe80000000800 */
[----:B------:R-:W3:Y:S01]  /*2c6c0*/  LDS R27, [R3+0x1f000] ;  /* 0x01f00000031b7984 */ /* 0x000ee20000000800 */
[----:B------:R-:W-:Y:S01]  /*2c6d0*/  IMAD.MOV.U32 R0, RZ, RZ, R51 ;  /* 0x000000ffff007224 */ /* 0x000fe200078e0033 */
[C---:B------:R-:W-:Y:S02]  /*2c6e0*/  HMMA.1688.F32.TF32 R56, R92.reuse, R124, R84 ;  /* 0x0000007c5c38723c */ /* 0x040fe40000081054 */
[----:B------:R-:W-:Y:S04]  /*2c6f0*/  LDS R28, [R2+0x1e080] ;  /* 0x01e08000021c7984 */ /* 0x000fe80000000800 */
[----:B------:R-:W-:Y:S02]  /*2c700*/  LDS R30, [R2+0x1f080] ;  /* 0x01f08000021e7984 */ /* 0x000fe40000000800 */
[-C--:B------:R-:W-:Y:S08]  /*2c710*/  HMMA.1688.F32.TF32 R48, R92, R36.reuse, R236 ;  /* 0x000000245c30723c */ /* 0x080ff000000810ec */
[----:B------:R-:W-:Y:S08]  /*2c720*/  HMMA.1688.F32.TF32 R184, R32, R36, R184 ;  /* 0x0000002420b8723c */ /* 0x000ff000000810b8 */
        /* <DEDUP_REMOVED lines=9> */
[----:B------:R-:W-:-:S02]  /*2c7c0*/  IMAD.MOV.U32 R239, RZ, RZ, R196 ;  /* 0x000000ffffef7224 */ /* 0x000fc400078e00c4 */
[----:B------:R-:W-:Y:S01]  /*2c7d0*/  IMAD.MOV.U32 R238, RZ, RZ, R197 ;  /* 0x000000ffffee7224 */ /* 0x000fe200078e00c5 */
[----:B------:R-:W-:Y:S01]  /*2c7e0*/  LDS R29, [R3+0x1e080] ;  /* 0x01e08000031d7984 */ /* 0x000fe20000000800 */
[----:B------:R-:W-:Y:S02]  /*2c7f0*/  IMAD.MOV.U32 R211, RZ, RZ, R252 ;  /* 0x000000ffffd37224 */ /* 0x000fe400078e00fc */
[----:B------:R-:W-:Y:S01]  /*2c800*/  IMAD.MOV.U32 R237, RZ, RZ, R198 ;  /* 0x000000ffffed7224 */ /* 0x000fe200078e00c6 */
[----:B------:R-:W1:Y:S01]  /*2c810*/  LDS R31, [R3+0x1f080] ;  /* 0x01f08000031f7984 */ /* 0x000e620000000800 */
        /* <DEDUP_REMOVED lines=8> */
[C---:B------:R-:W-:Y:S08]  /*2c8a0*/  HMMA.1688.F32.TF32 R12, R32.reuse, R8, R16 ;  /* 0x00000008200c723c */ /* 0x040ff00000081010 */
[----:B--2---:R-:W-:Y:S11]  /*2c8b0*/  HMMA.1688.F32.TF32 R68, R32, R132, R68 ;  /* 0x000000842044723c */ /* 0x004ff60000081044 */
[----:B------:R-:W-:Y:S05]  /*2c8c0*/  @!UPT UIADD3 URZ, URZ, URZ, URZ ;  /* 0x0000003f3f3ff290 */ /* 0x000fea000fffe03f */
[----:B------:R-:W-:Y:S02]  /*2c8d0*/  IMAD.MOV.U32 R133, RZ, RZ, R12 ;  /* 0x000000ffff857224 */ /* 0x000fe400078e000c */
[----:B------:R-:W-:Y:S02]  /*2c8e0*/  IMAD.MOV.U32 R132, RZ, RZ, R13 ;  /* 0x000000ffff847224 */ /* 0x000fe400078e000d */
[----:B------:R-:W-:Y:S02]  /*2c8f0*/  IMAD.MOV.U32 R129, RZ, RZ, R14 ;  /* 0x000000ffff817224 */ /* 0x000fe400078e000e */
[----:B------:R-:W-:Y:S02]  /*2c900*/  IMAD.MOV.U32 R128, RZ, RZ, R15 ;  /* 0x000000ffff807224 */ /* 0x000fe400078e000f */
[----:B---3--:R-:W-:Y:S01]  /*2c910*/  HMMA.1688.F32.TF32 R12, R24, R42, R20 ;  /* 0x0000002a180c723c */ /* 0x008fe20000081014 */
[----:B------:R-:W-:-:S07]  /*2c920*/  IMAD.MOV.U32 R252, RZ, RZ, R68 ;  /* 0x000000fffffc7224 */ /* 0x000fce00078e0044 */
[----:B-1----:R-:W-:Y:S01]  /*2c930*/  HMMA.1688.F32.TF32 R32, R92, R42, R204 ;  /* 0x0000002a5c20723c */ /* 0x002fe200000810cc */
[----:B------:R-:W-:Y:S02]  /*2c940*/  IMAD.MOV.U32 R137, RZ, RZ, R69 ;  /* 0x000000ffff897224 */ /* 0x000fe400078e0045 */
[----:B------:R-:W-:Y:S02]  /*2c950*/  IMAD.MOV.U32 R136, RZ, RZ, R70 ;  /* 0x000000ffff887224 */ /* 0x000fe400078e0046 */
[----:B------:R-:W-:-:S10]  /*2c960*/  IMAD.MOV.U32 R41, RZ, RZ, R71 ;  /* 0x000000ffff297224 */ /* 0x000fd400078e0047 */
[----:B------:R-:W-:Y:S04]  /*2c970*/  STL.64 [R1+0x190], R12 ;  /* 0x0001900c01007387 */ /* 0x000fe80000100a00 */
[----:B------:R1:W-:Y:S04]  /*2c980*/  STL.64 [R1+0x198], R14 ;  /* 0x0001980e01007387 */ /* 0x0003e80000100a00 */
[----:B------:R-:W2:Y:S04]  /*2c990*/  LDL.LU R204, [R1+0x140] ;  /* 0x0001400001cc7983 */ /* 0x000ea80000300800 */
[----:B------:R-:W2:Y:S04]  /*2c9a0*/  LDL.LU R205, [R1+0x144] ;  /* 0x0001440001cd7983 */ /* 0x000ea80000300800 */
[----:B------:R-:W2:Y:S04]  /*2c9b0*/  LDL.LU R206, [R1+0x148] ;  /* 0x0001480001ce7983 */ /* 0x000ea80000300800 */
[----:B------:R-:W2:Y:S01]  /*2c9c0*/  LDL.LU R207, [R1+0x14c] ;  /* 0x00014c0001cf7983 */ /* 0x000ea20000300800 */
[-C--:B------:R-:W-:Y:S03]  /*2c9d0*/  HMMA.1688.F32.TF32 R68, R92, R38.reuse, R200 ;  /* 0x000000265c44723c */ /* 0x080fe600000810c8 */
[----:B------:R-:W3:Y:S04]  /*2c9e0*/  LDL.LU R196, [R1] ;  /* 0x0000000001c47983 */ /* 0x000ee80000300800 */
        /* <DEDUP_REMOVED lines=19> */
[----:B------:R-:W3:Y:S04]  /*2cb20*/  LDL.LU R84, [R1+0x40] ;  /* 0x0000400001547983 */ /* 0x000ee80000300800 */
[----:B------:R-:W3:Y:S04]  /*2cb30*/  LDL.LU R85, [R1+0x44] ;  /* 0x0000440001557983 */ /* 0x000ee80000300800 */
[----:B------:R-:W3:Y:S04]  /*2cb40*/  LDL.LU R86, [R1+0x48] ;  /* 0x0000480001567983 */ /* 0x000ee80000300800 */
[----:B------:R-:W3:Y:S01]  /*2cb50*/  LDL.LU R87, [R1+0x4c] ;  /* 0x00004c0001577983 */ /* 0x000ee20000300800 */
[C---:B------:R-:W-:Y:S08]  /*2cb60*/  HMMA.1688.F32.TF32 R120, R24.reuse, R38, R120 ;  /* 0x000000261878723c */ /* 0x040ff00000081078 */
[C---:B------:R-:W-:Y:S08]  /*2cb70*/  HMMA.1688.F32.TF32 R116, R24.reuse, R130, R116 ;  /* 0x000000821874723c */ /* 0x040ff00000081074 */
[C---:B----4-:R-:W-:Y:S08]  /*2cb80*/  HMMA.1688.F32.TF32 R112, R24.reuse, R126, R112 ;  /* 0x0000007e1870723c */ /* 0x050ff00000081070 */
[C---:B------:R-:W-:Y:S08]  /*2cb90*/  HMMA.1688.F32.TF32 R108, R24.reuse, R138, R108 ;  /* 0x0000008a186c723c */ /* 0x040ff0000008106c */
[C---:B------:R-:W-:Y:S08]  /*2cba0*/  HMMA.1688.F32.TF32 R104, R24.reuse, R134, R104 ;  /* 0x000000861868723c */ /* 0x040ff00000081068 */
[C---:B------:R-:W-:Y:S08]  /*2cbb0*/  HMMA.1688.F32.TF32 R100, R24.reuse, R6, R100 ;  /* 0x000000061864723c */ /* 0x040ff00000081064 */
[----:B------:R-:W-:Y:S08]  /*2cbc0*/  HMMA.1688.F32.TF32 R96, R24, R10, R96 ;  /* 0x0000000a1860723c */ /* 0x000ff00000081060 */
[C---:B------:R-:W-:Y:S08]  /*2cbd0*/  HMMA.1688.F32.TF32 R248, R28.reuse, R42, R248 ;  /* 0x0000002a1cf8723c */ /* 0x040ff000000810f8 */
[C---:B------:R-:W-:Y:S08]  /*2cbe0*/  HMMA.1688.F32.TF32 R244, R28.reuse, R38, R244 ;  /* 0x000000261cf4723c */ /* 0x040ff000000810f4 */
[----:B------:R-:W-:Y:S01]  /*2cbf0*/  HMMA.1688.F32.TF32 R240, R28, R130, R188 ;  /* 0x000000821cf0723c */ /* 0x000fe200000810bc */
[----:B------:R-:W-:Y:S01]  /*2cc00*/  IMAD.MOV.U32 R235, RZ, RZ, R0 ;  /* 0x000000ffffeb7224 */ /* 0x000fe200078e0000 */
[----:B------:R-:W-:Y:S01]  /*2cc10*/  LDS R188, [R2+0x1e300] ;  /* 0x01e3000002bc7984 */ /* 0x000fe20000000800 */
[----:B------:R-:W-:Y:S01]  /*2cc20*/  IMAD.MOV.U32 R4, RZ, RZ, 0x7f ;  /* 0x0000007fff047424 */ /* 0x000fe200078e00ff */
[----:B------:R-:W-:-:S02]  /*2cc30*/  UIADD3 UR5, UR5, 0x1, URZ ;  /* 0x0000000105057890 */ /* 0x000fc4000fffe03f */
[----:B------:R-:W-:Y:S02]  /*2cc40*/  LDS R190, [R2+0x1f300] ;  /* 0x01f3000002be7984 */ /* 0x000fe40000000800 */
[C---:B-1----:R-:W-:Y:S02]  /*2cc50*/  HMMA.1688.F32.TF32 R12, R28.reuse, R126, R192 ;  /* 0x0000007e1c0c723c */ /* 0x042fe400000810c0 */
[----:B------:R-:W-:Y:S04]  /*2cc60*/  LDS R192, [R2+0x1e280] ;  /* 0x01e2800002c07984 */ /* 0x000fe80000000800 */
[----:B------:R-:W-:Y:S02]  /*2cc70*/  LDS R194, [R2+0x1f280] ;  /* 0x01f2800002c27984 */ /* 0x000fe40000000800 */
[C---:B------:R-:W-:Y:S02]  /*2cc80*/  HMMA.1688.F32.TF32 R16, R28.reuse, R138, R220 ;  /* 0x0000008a1c10723c */ /* 0x040fe400000810dc */
[----:B------:R-:W-:Y:S04]  /*2cc90*/  LDS R193, [R3+0x1e280] ;  /* 0x01e2800003c17984 */ /* 0x000fe80000000800 */
[----:B------:R-:W-:Y:S02]  /*2cca0*/  LDS R195, [R3+0x1f280] ;  /* 0x01f2800003c37984 */ /* 0x000fe40000000800 */
[C---:B------:R-:W-:Y:S08]  /*2ccb0*/  HMMA.1688.F32.TF32 R20, R28.reuse, R134, R216 ;  /* 0x000000861c14723c */ /* 0x040ff000000810d8 */
[C---:B------:R-:W-:Y:S01]  /*2ccc0*/  HMMA.1688.F32.TF32 R24, R28.reuse, R6, R212 ;  /* 0x000000061c18723c */ /* 0x040fe200000810d4 */
[----:B------:R-:W-:Y:S04]  /*2ccd0*/  LDS R189, [R3+0x1e300] ;  /* 0x01e3000003bd7984 */ /* 0x000fe80000000800 */
[----:B------:R-:W-:Y:S03]  /*2cce0*/  LDS R191, [R3+0x1f300] ;  /* 0x01f3000003bf7984 */ /* 0x000fe60000000800 */
[----:B------:R-:W-:Y:S01]  /*2ccf0*/  HMMA.1688.F32.TF32 R28, R28, R10, R208 ;  /* 0x0000000a1c1c723c */ /* 0x000fe200000810d0 */
        /* <DEDUP_REMOVED lines=27> */
[----:B------:R-:W4:Y:S01]  /*2ceb0*/  LDL.LU R0, [R1+0xcd0] ;  /* 0x000cd00001007983 */ /* 0x000f220000300800 */
[C---:B--2---:R-:W-:Y:S08]  /*2cec0*/  HMMA.1688.F32.TF32 R72, R92.reuse, R130, R76 ;  /* 0x000000825c48723c */ /* 0x044ff0000008104c */
[C---:B------:R-:W-:Y:S08]  /*2ced0*/  HMMA.1688.F32.TF32 R76, R92.reuse, R126, R80 ;  /* 0x0000007e5c4c723c */ /* 0x040ff00000081050 */
[C---:B---3--:R-:W-:Y:S08]  /*2cee0*/  HMMA.1688.F32.TF32 R80, R92.reuse, R138, R84 ;  /* 0x0000008a5c50723c */ /* 0x048ff00000081054 */
[C---:B------:R-:W-:Y:S08]  /*2cef0*/  HMMA.1688.F32.TF32 R84, R92.reuse, R134, R88 ;  /* 0x000000865c54723c */ /* 0x040ff00000081058 */
[C---:B-----5:R-:W-:Y:S01]  /*2cf00*/  HMMA.1688.F32.TF32 R88, R92.reuse, R6, R200 ;  /* 0x000000065c58723c */ /* 0x060fe200000810c8 */
[----:B------:R-:W-:Y:S04]  /*2cf10*/  LDS R200, [R2+0x1e200] ;  /* 0x01e2000002c87984 */ /* 0x000fe80000000800 */
[----:B------:R-:W-:Y:S03]  /*2cf20*/  LDS R202, [R2+0x1f200] ;  /* 0x01f2000002ca7984 */ /* 0x000fe60000000800 */
[----:B------:R-:W-:Y:S01]  /*2cf30*/  HMMA.1688.F32.TF32 R92, R92, R10, R196 ;  /* 0x0000000a5c5c723c */ /* 0x000fe200000810c4 */
[----:B------:R-:W-:Y:S04]  /*2cf40*/  LDS R196, [R2+0x1e180] ;  /* 0x01e1800002c47984 */ /* 0x000fe80000000800 */
[----:B------:R-:W-:Y:S04]  /*2cf50*/  LDS R198, [R2+0x1f180] ;  /* 0x01f1800002c67984 */ /* 0x000fe80000000800 */
[----:B------:R-:W-:Y:S04]  /*2cf60*/  LDS R197, [R3+0x1e180] ;  /* 0x01e1800003c57984 */ /* 0x000fe80000000800 */
[----:B------:R-:W1:Y:S04]  /*2cf70*/  LDS R199, [R3+0x1f180] ;  /* 0x01f1800003c77984 */ /* 0x000e680000000800 */
[----:B------:R-:W-:Y:S04]  /*2cf80*/  LDS R201, [R3+0x1e200] ;  /* 0x01e2000003c97984 */ /* 0x000fe80000000800 */
[----:B------:R-:W2:Y:S01]  /*2cf90*/  LDS R203, [R3+0x1f200] ;  /* 0x01f2000003cb7984 */ /* 0x000ea20000000800 */
[C---:B-1----:R-:W-:Y:S08]  /*2cfa0*/  HMMA.1688.F32.TF32 R204, R196.reuse, R6, R204 ;  /* 0x00000006c4cc723c */ /* 0x042ff000000810cc */
[C---:B----4-:R-:W-:Y:S08]  /*2cfb0*/  HMMA.1688.F32.TF32 R208, R196.reuse, R134, R208 ;  /* 0x00000086c4d0723c */ /* 0x050ff000000810d0 */
[C---:B------:R-:W-:Y:S08]  /*2cfc0*/  HMMA.1688.F32.TF32 R216, R196.reuse, R126, R216 ;  /* 0x0000007ec4d8723c */ /* 0x040ff000000810d8 */
[C---:B------:R-:W-:Y:S08]  /*2cfd0*/  HMMA.1688.F32.TF32 R220, R196.reuse, R130, R220 ;  /* 0x00000082c4dc723c */ /* 0x040ff000000810dc */
[C---:B------:R-:W-:Y:S08]  /*2cfe0*/  HMMA.1688.F32.TF32 R224, R196.reuse, R38, R224 ;  /* 0x00000026c4e0723c */ /* 0x040ff000000810e0 */
[C---:B------:R-:W-:Y:S08]  /*2cff0*/  HMMA.1688.F32.TF32 R228, R196.reuse, R42, R228 ;  /* 0x0000002ac4e4723c */ /* 0x040ff000000810e4 */
[C---:B------:R-:W-:Y:S11]  /*2d000*/  HMMA.1688.F32.TF32 R212, R196.reuse, R138, R212 ;  /* 0x0000008ac4d4723c */ /* 0x040ff600000810d4 */
        /* <DEDUP_REMOVED lines=29> */
[----:B------:R-:W-:Y:S08]  /*2d1e0*/  HMMA.1688.F32.TF32 R196, R196, R10, R236 ;  /* 0x0000000ac4c4723c */ /* 0x000ff000000810ec */
[C---:B--2---:R-:W-:Y:S11]  /*2d1f0*/  HMMA.1688.F32.TF32 R236, R200.reuse, R42, R232 ;  /* 0x0000002ac8ec723c */ /* 0x044ff600000810e8 */
[----:B------:R-:W-:Y:S04]  /*2d200*/  @!UPT UIADD3 URZ, URZ, URZ, URZ ;  /* 0x0000003f3f3ff290 */ /* 0x000fe8000fffe03f */
[----:B------:R-:W-:Y:S04]  /*2d210*/  STL.64 [R1+0x170], R196 ;  /* 0x000170c401007387 */ /* 0x000fe80000100a00 */
[----:B------:R3:W-:Y:S04]  /*2d220*/  STL.64 [R1+0x178], R198 ;  /* 0x000178c601007387 */ /* 0x0007e80000100a00 */
[----:B------:R-:W-:Y:S04]  /*2d230*/  STL.64 [R1+0x160], R236 ;  /* 0x000160ec01007387 */ /* 0x000fe80000100a00 */
[----:B------:R-:W-:Y:S01]  /*2d240*/  STL.64 [R1+0x168], R238 ;  /* 0x000168ee01007387 */ /* 0x000fe20000100a00 */
[C---:B---3--:R-:W-:Y:S08]  /*2d250*/  HMMA.1688.F32.TF32 R196, R200.reuse, R130, R208 ;  /* 0x00000082c8c4723c */ /* 0x048ff000000810d0 */
[C---:B----4-:R-:W-:Y:S08]  /*2d260*/  HMMA.1688.F32.TF32 R232, R200.reuse, R38, R204 ;  /* 0x00000026c8e8723c */ /* 0x050ff000000810cc */
[C---:B------:R-:W-:Y:S08]  /*2d270*/  HMMA.1688.F32.TF32 R204, R200.reuse, R126, R212 ;  /* 0x0000007ec8cc723c */ /* 0x040ff000000810d4 */
[C---:B------:R-:W-:Y:S07]  /*2d280*/  HMMA.1688.F32.TF32 R208, R200.reuse, R138, R216 ;  /* 0x0000008ac8d0723c */ /* 0x040fee00000810d8 */
[----:B------:R-:W-:Y:S04]  /*2d290*/  STL.64 [R1+0x150], R232 ;  /* 0x000150e801007387 */ /* 0x000fe80000100a00 */
[----:B------:R-:W-:Y:S04]  /*2d2a0*/  STL.64 [R1+0x158], R234 ;  /* 0x000158ea01007387 */ /* 0x000fe80000100a00 */
[----:B------:R-:W-:Y:S04]  /*2d2b0*/  STL.64 [R1+0x140], R196 ;  /* 0x000140c401007387 */ /* 0x000fe80000100a00 */
[----:B------:R5:W-:Y:S02]  /*2d2c0*/  STL.64 [R1+0x148], R198 ;  /* 0x000148c601007387 */ /* 0x000be40000100a00 */
[C---:B-----5:R-:W-:Y:S02]  /*2d2d0*/  HMMA.1688.F32.TF32 R196, R200.reuse, R134, R220 ;  /* 0x00000086c8c4723c */ /* 0x060fe400000810dc */
[----:B------:R-:W-:Y:S04]  /*2d2e0*/  STL.64 [R1+0x130], R204 ;  /* 0x000130cc01007387 */ /* 0x000fe80000100a00 */
[----:B------:R1:W-:Y:S04]  /*2d2f0*/  STL.64 [R1+0x138], R206 ;  /* 0x000138ce01007387 */ /* 0x0003e80000100a00 */
[----:B------:R-:W-:Y:S04]  /*2d300*/  STL.64 [R1+0x120], R208 ;  /* 0x000120d001007387 */ /* 0x000fe80000100a00 */
[----:B------:R-:W-:Y:S01]  /*2d310*/  STL.64 [R1+0x128], R210 ;  /* 0x000128d201007387 */ /* 0x000fe20000100a00 */
[C---:B-1----:R-:W-:Y:S08]  /*2d320*/  HMMA.1688.F32.TF32 R204, R200.reuse, R6, R224 ;  /* 0x00000006c8cc723c */ /* 0x042ff000000810e0 */
[----:B------:R-:W-:Y:S01]  /*2d330*/  STL.64 [R1+0x110], R196 ;  /* 0x000110c401007387 */ /* 0x000fe20000100a00 */
[----:B------:R-:W-:Y:S03]  /*2d340*/  HMMA.1688.F32.TF32 R200, R200, R10, R228 ;  /* 0x0000000ac8c8723c */ /* 0x000fe600000810e4 */
[----:B------:R1:W-:Y:S05]  /*2d350*/  STL.64 [R1+0x118], R198 ;  /* 0x000118c601007387 */ /* 0x0003ea0000100a00 */
[C---:B-1----:R-:W-:Y:S08]  /*2d360*/  HMMA.1688.F32.TF32 R196, R192.reuse, R42, R44 ;  /* 0x0000002ac0c4723c */ /* 0x042ff0000008102c */
[C---:B------:R-:W-:Y:S01]  /*2d370*/  HMMA.1688.F32.TF32 R44, R192.reuse, R38, R48 ;  /* 0x00000026c02c723c */ /* 0x040fe20000081030 */
[----:B------:R-:W-:Y:S04]  /*2d380*/  STL.64 [R1+0x100], R204 ;  /* 0x000100cc01007387 */ /* 0x000fe80000100a00 */
[----:B------:R-:W-:Y:S03]  /*2d390*/  STL.64 [R1+0x108], R206 ;  /* 0x000108ce01007387 */ /* 0x000fe60000100a00 */
[C---:B------:R-:W-:Y:S01]  /*2d3a0*/  HMMA.1688.F32.TF32 R48, R192.reuse, R130, R52 ;  /* 0x00000082c030723c */ /* 0x040fe20000081034 */
[----:B------:R-:W2:Y:S04]  /*2d3b0*/  LDL.LU R40, [R1+0x420] ;  /* 0x0004200001287983 */ /* 0x000ea80000300800 */
[----:B------:R-:W-:Y:S04]  /*2d3c0*/  STL.64 [R1+0xe0], R200 ;  /* 0x0000e0c801007387 */ /* 0x000fe80000100a00 */
[----:B------:R-:W-:Y:S01]  /*2d3d0*/  STL.64 [R1+0xe8], R202 ;  /* 0x0000e8ca01007387 */ /* 0x000fe20000100a00 */
[C---:B------:R-:W-:Y:S03]  /*2d3e0*/  HMMA.1688.F32.TF32 R52, R192.reuse, R126, R56 ;  /* 0x0000007ec034723c */ /* 0x040fe60000081038 */
[----:B------:R-:W-:Y:S04]  /*2d3f0*/  STL.64 [R1+0xc0], R196 ;  /* 0x0000c0c401007387 */ /* 0x000fe80000100a00 */
[----:B------:R-:W-:Y:S04]  /*2d400*/  STL.64 [R1+0xc8], R198 ;  /* 0x0000c8c601007387 */ /* 0x000fe80000100a00 */
[----:B------:R-:W-:Y:S04]  /*2d410*/  STL.64 [R1+0xb0], R44 ;  /* 0x0000b02c01007387 */ /* 0x000fe80000100a00 */
[----:B------:R1:W-:Y:S02]  /*2d420*/  STL.64 [R1+0xb8], R46 ;  /* 0x0000b82e01007387 */ /* 0x0003e40000100a00 */
[----:B-1----:R-:W-:Y:S02]  /*2d430*/  HMMA.1688.F32.TF32 R44, R192, R138, R60 ;  /* 0x0000008ac02c723c */ /* 0x002fe4000008103c */
[----:B------:R1:W-:Y:S04]  /*2d440*/  STL.64 [R1+0xa0], R48 ;  /* 0x0000a03001007387 */ /* 0x0003e80000100a00 */
[----:B------:R-:W-:Y:S04]  /*2d450*/  STL.64 [R1+0xa8], R50 ;  /* 0x0000a83201007387 */ /* 0x000fe80000100a00 */
[----:B-1----:R-:W3:Y:S04]  /*2d460*/  LDL.LU R49, [R1+0x424] ;  /* 0x0004240001317983 */ /* 0x002ee80000300800 */
[----:B------:R-:W-:Y:S04]  /*2d470*/  STL.64 [R1+0x90], R52 ;  /* 0x0000903401007387 */ /* 0x000fe80000100a00 */
[----:B------:R1:W-:Y:S04]  /*2d480*/  STL.64 [R1+0x98], R54 ;  /* 0x0000983601007387 */ /* 0x0003e80000100a00 */
[----:B------:R-:W4:Y:S04]  /*2d490*/  LDL.LU R48, [R1+0x428] ;  /* 0x0004280001307983 */ /* 0x000f280000300800 */
[----:B------:R-:W-:Y:S04]  /*2d4a0*/  STL.64 [R1+0x80], R44 ;  /* 0x0000802c01007387 */ /* 0x000fe80000100a00 */
[----:B------:R-:W-:Y:S04]  /*2d4b0*/  STL.64 [R1+0x88], R46 ;  /* 0x0000882e01007387 */ /* 0x000fe80000100a00 */
[----:B------:R-:W5:Y:S04]  /*2d4c0*/  LDL.LU R9, [R1+0x444] ;  /* 0x0004440001097983 */ /* 0x000f680000300800 */
[----:B------:R-:W5:Y:S01]  /*2d4d0*/  LDL.LU R8, [R1+0x448] ;  /* 0x0004480001087983 */ /* 0x000f620000300800 */
[----:B------:R-:W-:-:S03]  /*2d4e0*/  IADD3 R4, R4, c[0x0][0x180], RZ ;  /* 0x0000600004047a10 */ /* 0x000fc60007ffe0ff */
[----:B-1----:R-:W5:Y:S01]  /*2d4f0*/  LDL.LU R55, [R1+0x464] ;  /* 0x0004640001377983 */ /* 0x002f620000300800 */
[----:B------:R-:W-:-:S03]  /*2d500*/  SHF.R.S32.HI R5, RZ, 0x1f, R4 ;  /* 0x0000001fff057819 */ /* 0x000fc60000011404 */
[----:B------:R-:W5:Y:S01]  /*2d510*/  LDL.LU R54, [R1+0x468] ;  /* 0x0004680001367983 */ /* 0x000f620000300800 */
[----:B------:R-:W-:Y:S01]  /*2d520*/  LEA.HI R5, R5, R4, RZ, 0x7 ;  /* 0x0000000405057211 */ /* 0x000fe200078f38ff */
[----:B------:R-:W-:Y:S02]  /*2d530*/  IMAD.MOV.U32 R4, RZ, RZ, c[0x0][0x180] ;  /* 0x00006000ff047624 */ /* 0x000fe400078e00ff */
[----:B------:R-:W5:Y:S03]  /*2d540*/  LDL.LU R53, [R1+0x484] ;  /* 0x0004840001357983 */ /* 0x000f660000300800 */
[----:B------:R-:W-:Y:S01]  /*2d550*/  IADD3 R4, R4, -0x100, RZ ;  /* 0xffffff0004047810 */ /* 0x000fe20007ffe0ff */
[----:B------:R-:W5:Y:S01]  /*2d560*/  LDL.LU R50, [R1+0x488] ;  /* 0x0004880001327983 */ /* 0x000f620000300800 */
[----:B------:R-:W-:-:S03]  /*2d570*/  SHF.R.S32.HI R5, RZ, 0x7, R5 ;  /* 0x00000007ff057819 */ /* 0x000fc60000011405 */
[----:B------:R-:W1:Y:S01]  /*2d580*/  S2R R222, SR_TID.X ;  /* 0x0000000000de7919 */ /* 0x000e620000002100 */
[----:B------:R-:W-:Y:S01]  /*2d590*/  IADD3 R5, R5, -0x2, RZ ;  /* 0xfffffffe05057810 */ /* 0x000fe20007ffe0ff */
[----:B------:R-:W-:Y:S02]  /*2d5a0*/  IMAD.MOV.U32 R52, RZ, RZ, c[0x0][0x188] ;  /* 0x00006200ff347624 */ /* 0x000fe400078e00ff */
[----:B------:R-:W-:Y:S02]  /*2d5b0*/  LDS R46, [R2+0x1f380] ;  /* 0x01f38000022e7984 */ /* 0x000fe40000000800 */
[----:B------:R-:W-:Y:S02]  /*2d5c0*/  IMAD.SHL.U32 R52, R52, 0x80, RZ ;  /* 0x0000008034347824 */ /* 0x000fe400078e00ff */
[----:B------:R1:W-:Y:S04]  /*2d5d0*/  LDS R44, [R2+0x1e380] ;  /* 0x01e38000022c7984 */ /* 0x0003e80000000800 */
[----:B------:R-:W-:Y:S04]  /*2d5e0*/  LDS R47, [R3+0x1f380] ;  /* 0x01f38000032f7984 */ /* 0x000fe80000000800 */
[----:B------:R1:W2:Y:S01]  /*2d5f0*/  LDS R45, [R3+0x1e380] ;  /* 0x01e38000032d7984 */ /* 0x0002a20000000800 */
[----:B------:R-:W-:Y:S01]  /*2d600*/  UISETP.GT.AND UP0, UPT, UR5, 0x1, UPT ;  /* 0x000000010500788c */ /* 0x000fe2000bf04270 */
[----:B------:R-:W-:-:S03]  /*2d610*/  IMAD.SHL.U32 R52, R52, 0x4, RZ ;  /* 0x0000000434347824 */ /* 0x000fc600078e00ff */
[----:B------:R-:W-:Y:S01]  /*2d620*/  USEL UR5, UR5, URZ, !UP0 ;  /* 0x0000003f05057287 */ /* 0x000fe2000c000000 */
[----:B-1----:R-:W-:-:S05]  /*2d630*/  LOP3.LUT R223, R222, 0xff, RZ, 0xc0, !PT ;  /* 0x000000ffdedf7812 */ /* 0x002fca00078ec0ff */
[----:B------:R-:W-:Y:S02]  /*2d640*/  IMAD.SHL.U32 R51, R223, 0x4, RZ ;  /* 0x00000004df337824 */ /* 0x000fe400078e00ff */
[C---:B--2---:R-:W-:Y:S01]  /*2d650*/  IMAD R4, R40.reuse, -0x80, R4 ;  /* 0xffffff8028047824 */ /* 0x044fe200078e0204 */
[----:B------:R-:W-:-:S04]  /*2d660*/  ISETP.GE.AND P1, PT, R40, R5, PT ;  /* 0x000000052800720c */ /* 0x000fc80003f26270 */
[----:B------:R-:W-:-:S04]  /*2d670*/  ISETP.GT.AND P0, PT, R4, RZ, PT ;  /* 0x000000ff0400720c */ /* 0x000fc80003f04270 */
[----:B------:R-:W-:Y:S02]  /*2d680*/  SEL R5, RZ, 0x4, !P0 ;  /* 0x00000004ff057807 */ /* 0x000fe40004000000 */
[----:B------:R-:W-:Y:S02]  /*2d690*/  ISETP.GT.AND P0, PT, R4, 0x4, PT ;  /* 0x000000040400780c */ /* 0x000fe40003f04270 */
[----:B------:R-:W-:-:S04]  /*2d6a0*/  SEL R5, R5, RZ, !P1 ;  /* 0x000000ff05057207 */ /* 0x000fc80004800000 */
[----:B------:R-:W-:Y:S02]  /*2d6b0*/  ISETP.NE.U32.AND P2, PT, R5, RZ, PT ;  /* 0x000000ff0500720c */ /* 0x000fe40003f45070 */
[----:B------:R-:W-:-:S04]  /*2d6c0*/  SEL R5, RZ, 0x4, !P0 ;  /* 0x00000004ff057807 */ /* 0x000fc80004000000 */
[----:B------:R-:W-:-:S04]  /*2d6d0*/  SEL R5, R5, RZ, !P1 ;  /* 0x000000ff05057207 */ /* 0x000fc80004800000 */
[----:B------:R-:W-:Y:S01]  /*2d6e0*/  ISETP.NE.U32.AND P0, PT, R5, RZ, PT ;  /* 0x000000ff0500720c */ /* 0x000fe20003f05070 */
[----:B------:R-:W-:-:S04]  /*2d6f0*/  IMAD.U32 R5, RZ, RZ, UR5 ;  /* 0x00000005ff057e24 */ /* 0x000fc8000f8e00ff */
[----:B------:R-:W-:Y:S01]  /*2d700*/  IMAD R5, R5, 0x20000, R51 ;  /* 0x0002000005057824 */ /* 0x000fe200078e0233 */
[----:B----4-:R-:W-:-:S05]  /*2d710*/  IADD3 R48, P3, R48, R52, RZ ;  /* 0x0000003430307210 */ /* 0x010fca0007f7e0ff */
[----:B---3--:R-:W-:Y:S01]  /*2d720*/  IMAD.X R49, R49, 0x1, R0, P3 ;  /* 0x0000000131317824 */ /* 0x008fe200018e0600 */
[----:B------:R-:W-:Y:S01]  /*2d730*/  STL [R1+0x428], R48 ;  /* 0x0004283001007387 */ /* 0x000fe20000100800 */
[----:B------:R-:W-:Y:S02]  /*2d740*/  IMAD.MOV.U32 R2, RZ, RZ, R48 ;  /* 0x000000ffff027224 */ /* 0x000fe400078e0030 */
[----:B------:R-:W-:Y:S01]  /*2d750*/  IMAD.MOV.U32 R3, RZ, RZ, R49 ;  /* 0x000000ffff037224 */ /* 0x000fe200078e0031 */
[----:B------:R-:W-:Y:S01]  /*2d760*/  BAR.SYNC.DEFER_BLOCKING 0x0 ;  /* 0x0000000000007b1d */ /* 0x000fe20000010000 */
[----:B-----5:R-:W-:-:S05]  /*2d770*/  IADD3 R8, P4, R8, R52, RZ ;  /* 0x0000003408087210 */ /* 0x020fca0007f9e0ff */
[----:B------:R-:W-:Y:S01]  /*2d780*/  IMAD.X R9, R9, 0x1, R0, P4 ;  /* 0x0000000109097824 */ /* 0x000fe200020e0600 */
[----:B------:R-:W-:Y:S04]  /*2d790*/  STL [R1+0x448], R8 ;  /* 0x0004480801007387 */ /* 0x000fe80000100800 */
[----:B------:R1:W-:Y:S04]  /*2d7a0*/  STL [R1+0x424], R49 ;  /* 0x0004243101007387 */ /* 0x0003e80000100800 */
[----:B------:R2:W-:Y:S04]  /*2d7b0*/  STL [R1+0x444], R9 ;  /* 0x0004440901007387 */ /* 0x0005e80000100800 */
[----:B------:R-:W-:Y:S01]  /*2d7c0*/  @!PT LDS RZ, [RZ] ;  /* 0x00000000fffff984 */ /* 0x000fe20000000800 */
[----:B------:R-:W-:Y:S01]  /*2d7d0*/  @!PT LDS RZ, [RZ] ;  /* 0x00000000fffff984 */ /* 0x000fe20000000800 */
[----:B------:R-:W-:Y:S01]  /*2d7e0*/  @!PT LDS RZ, [RZ] ;  /* 0x00000000fffff984 */ /* 0x000fe20000000800 */
[----:B------:R3:W-:Y:S04]  /*2d7f0*/  LDGSTS.E [R5], [R2.64], P2 ;  /* 0x0000000002057fae */ /* 0x0007e80009121848 */
[----:B-1----:R-:W4:Y:S04]  /*2d800*/  LDL.LU R49, [R1+0x4a4] ;  /* 0x0004a40001317983 */ /* 0x002f280000300800 */
[----:B------:R-:W5:Y:S01]  /*2d810*/  LDL.LU R48, [R1+0x4a8] ;  /* 0x0004a80001307983 */ /* 0x000f620000300800 */
[----:B---3--:R-:W-:-:S02]  /*2d820*/  IMAD.MOV.U32 R3, RZ, RZ, R9 ;  /* 0x000000ffff037224 */ /* 0x008fc400078e0009 */
[----:B------:R-:W-:Y:S01]  /*2d830*/  IMAD.MOV.U32 R2, RZ, RZ, R8 ;  /* 0x000000ffff027224 */ /* 0x000fe200078e0008 */
[----:B--2---:R-:W2:Y:S04]  /*2d840*/  LDL.LU R9, [R1+0x4c4] ;  /* 0x0004c40001097983 */ /* 0x004ea80000300800 */
[----:B------:R-:W3:Y:S04]  /*2d850*/  LDL.LU R8, [R1+0x4c8] ;  /* 0x0004c80001087983 */ /* 0x000ee80000300800 */
[----:B------:R1:W-:Y:S01]  /*2d860*/  LDGSTS.E [R5+0x1000], [R2.64], P0 ;  /* 0x0100000002057fae */ /* 0x0003e20008121848 */
[----:B------:R-:W-:-:S02]  /*2d870*/  ISETP.GT.AND P0, PT, R4, 0x8, PT ;  /* 0x000000080400780c */ /* 0x000fc40003f04270 */
[----:B------:R-:W-:Y:S02]  /*2d880*/  IADD3 R54, P3, R54, R52, RZ ;  /* 0x0000003436367210 */ /* 0x000fe40007f7e0ff */
[----:B-1----:R-:W-:Y:S02]  /*2d890*/  SEL R2, RZ, 0x4, !P0 ;  /* 0x00000004ff027807 */ /* 0x002fe40004000000 */
[----:B------:R-:W-:Y:S02]  /*2d8a0*/  ISETP.GT.AND P0, PT, R4, 0xc, PT ;  /* 0x0000000c0400780c */ /* 0x000fe40003f04270 */
[----:B------:R-:W-:-:S04]  /*2d8b0*/  SEL R2, R2, RZ, !P1 ;  /* 0x000000ff02027207 */ /* 0x000fc80004800000 */
[----:B------:R-:W-:Y:S02]  /*2d8c0*/  ISETP.NE.U32.AND P2, PT, R2, RZ, PT ;  /* 0x000000ff0200720c */ /* 0x000fe40003f45070 */
[----:B------:R-:W-:Y:S02]  /*2d8d0*/  SEL R2, RZ, 0x4, !P0 ;  /* 0x00000004ff027807 */ /* 0x000fe40004000000 */
[----:B------:R-:W-:Y:S01]  /*2d8e0*/  IADD3 R50, P4, R50, R52, RZ ;  /* 0x0000003432327210 */ /* 0x000fe20007f9e0ff */
[--C-:B------:R-:W-:Y:S01]  /*2d8f0*/  IMAD.X R55, R55, 0x1, R0.reuse, P3 ;  /* 0x0000000137377824 */ /* 0x100fe200018e0600 */
[----:B------:R-:W-:Y:S01]  /*2d900*/  SEL R2, R2, RZ, !P1 ;  /* 0x000000ff02027207 */ /* 0x000fe20004800000 */
[----:B------:R-:W-:Y:S02]  /*2d910*/  STL [R1+0x468], R54 ;  /* 0x0004683601007387 */ /* 0x000fe40000100800 */
[----:B------:R-:W-:Y:S01]  /*2d920*/  IMAD.X R53, R53, 0x1, R0, P4 ;  /* 0x0000000135357824 */ /* 0x000fe200020e0600 */
[----:B------:R-:W-:Y:S01]  /*2d930*/  ISETP.NE.U32.AND P0, PT, R2, RZ, PT ;  /* 0x000000ff0200720c */ /* 0x000fe20003f05070 */
[----:B------:R-:W-:-:S02]  /*2d940*/  IMAD.MOV.U32 R2, RZ, RZ, R54 ;  /* 0x000000ffff027224 */ /* 0x000fc400078e0036 */
[----:B------:R-:W-:Y:S01]  /*2d950*/  IMAD.MOV.U32 R3, RZ, RZ, R55 ;  /* 0x000000ffff037224 */ /* 0x000fe200078e0037 */
[----:B------:R1:W-:Y:S04]  /*2d960*/  STL [R1+0x464], R55 ;  /* 0x0004643701007387 */ /* 0x0003e80000100800 */
[----:B------:R-:W-:Y:S04]  /*2d970*/  STL [R1+0x488], R50 ;  /* 0x0004883201007387 */ /* 0x000fe80000100800 */
[----:B------:R1:W-:Y:S04]  /*2d980*/  STL [R1+0x484], R53 ;  /* 0x0004843501007387 */ /* 0x0003e80000100800 */
[----:B------:R1:W-:Y:S04]  /*2d990*/  LDGSTS.E [R5+0x2000], [R2.64], P2 ;  /* 0x0200000002057fae */ /* 0x0003e80009121848 */
[----:B-1----:R-:W2:Y:S04]  /*2d9a0*/  LDL.LU R55, [R1+0x4e4] ;  /* 0x0004e40001377983 */ /* 0x002ea80000300800 */
[----:B------:R-:W2:Y:S01]  /*2d9b0*/  LDL.LU R54, [R1+0x4e8] ;  /* 0x0004e80001367983 */ /* 0x000ea20000300800 */
[----:B------:R-:W-:-:S02]  /*2d9c0*/  IMAD.MOV.U32 R3, RZ, RZ, R53 ;  /* 0x000000ffff037224 */ /* 0x000fc400078e0035 */
[----:B------:R-:W-:Y:S01]  /*2d9d0*/  IMAD.MOV.U32 R2, RZ, RZ, R50 ;  /* 0x000000ffff027224 */ /* 0x000fe200078e0032 */
[----:B------:R-:W2:Y:S04]  /*2d9e0*/  LDL.LU R53, [R1+0x504] ;  /* 0x0005040001357983 */ /* 0x000ea80000300800 */
[----:B------:R-:W2:Y:S04]  /*2d9f0*/  LDL.LU R50, [R1+0x508] ;  /* 0x0005080001327983 */ /* 0x000ea80000300800 */
[----:B------:R1:W-:Y:S01]  /*2da00*/  LDGSTS.E [R5+0x3000], [R2.64], P0 ;  /* 0x0300000002057fae */ /* 0x0003e20008121848 */
[----:B------:R-:W-:-:S04]  /*2da10*/  ISETP.GT.AND P0, PT, R4, 0x10, PT ;  /* 0x000000100400780c */ /* 0x000fc80003f04270 */
[----:B-1----:R-:W-:Y:S02]  /*2da20*/  SEL R2, RZ, 0x4, !P0 ;  /* 0x00000004ff027807 */ /* 0x002fe40004000000 */
[----:B------:R-:W-:Y:S02]  /*2da30*/  ISETP.GT.AND P0, PT, R4, 0x14, PT ;  /* 0x000000140400780c */ /* 0x000fe40003f04270 */
[----:B------:R-:W-:-:S04]  /*2da40*/  SEL R2, R2, RZ, !P1 ;  /* 0x000000ff02027207 */ /* 0x000fc80004800000 */
[----:B------:R-:W-:Y:S02]  /*2da50*/  ISETP.NE.U32.AND P2, PT, R2, RZ, PT ;  /* 0x000000ff0200720c */ /* 0x000fe40003f45070 */
[----:B------:R-:W-:-:S04]  /*2da60*/  SEL R2, RZ, 0x4, !P0 ;  /* 0x00000004ff027807 */ /* 0x000fc80004000000 */
[----:B------:R-:W-:-:S04]  /*2da70*/  SEL R2, R2, RZ, !P1 ;  /* 0x000000ff02027207 */ /* 0x000fc80004800000 */
[----:B------:R-:W-:Y:S02]  /*2da80*/  ISETP.NE.U32.AND P0, PT, R2, RZ, PT ;  /* 0x000000ff0200720c */ /* 0x000fe40003f05070 */
[----:B-----5:R-:W-:-:S05]  /*2da90*/  IADD3 R48, P3, R48, R52, RZ ;  /* 0x0000003430307210 */ /* 0x020fca0007f7e0ff */
[----:B----4-:R-:W-:Y:S01]  /*2daa0*/  IMAD.X R49, R49, 0x1, R0, P3 ;  /* 0x0000000131317824 */ /* 0x010fe200018e0600 */
[----:B---3--:R-:W-:Y:S01]  /*2dab0*/  IADD3 R8, P4, R8, R52, RZ ;  /* 0x0000003408087210 */ /* 0x008fe20007f9e0ff */
[----:B------:R-:W-:Y:S01]  /*2dac0*/  STL [R1+0x4a8], R48 ;  /* 0x0004a83001007387 */ /* 0x000fe20000100800 */
[----:B------:R-:W-:-:S03]  /*2dad0*/  IMAD.MOV.U32 R2, RZ, RZ, R48 ;  /* 0x000000ffff027224 */ /* 0x000fc600078e0030 */
[----:B--2---:R-:W-:Y:S01]  /*2dae0*/  IMAD.X R9, R9, 0x1, R0, P4 ;  /* 0x0000000109097824 */ /* 0x004fe200020e0600 */
[----:B------:R1:W-:Y:S01]  /*2daf0*/  STL [R1+0x4a4], R49 ;  /* 0x0004a43101007387 */ /* 0x0003e20000100800 */
[----:B------:R-:W-:-:S03]  /*2db00*/  IMAD.MOV.U32 R3, RZ, RZ, R49 ;  /* 0x000000ffff037224 */ /* 0x000fc600078e0031 */
[----:B------:R-:W-:Y:S04]  /*2db10*/  STL [R1+0x4c8], R8 ;  /* 0x0004c80801007387 */ /* 0x000fe80000100800 */
[----:B------:R2:W-:Y:S04]  /*2db20*/  STL [R1+0x4c4], R9 ;  /* 0x0004c40901007387 */ /* 0x0005e80000100800 */
[----:B-1----:R-:W3:Y:S04]  /*2db30*/  LDL.LU R49, [R1+0x524] ;  /* 0x0005240001317983 */ /* 0x002ee80000300800 */
[----:B------:R1:W-:Y:S04]  /*2db40*/  LDGSTS.E [R5+0x4000], [R2.64], P2 ;  /* 0x0400000002057fae */ /* 0x0003e80009121848 */
[----:B------:R-:W4:Y:S01]  /*2db50*/  LDL.LU R48, [R1+0x528] ;  /* 0x0005280001307983 */ /* 0x000f220000300800 */
[----:B-1----:R-:W-:-:S02]  /*2db60*/  IMAD.MOV.U32 R3, RZ, RZ, R9 ;  /* 0x000000ffff037224 */ /* 0x002fc400078e0009 */
[----:B------:R-:W-:Y:S01]  /*2db70*/  IMAD.MOV.U32 R2, RZ, RZ, R8 ;  /* 0x000000ffff027224 */ /* 0x000fe200078e0008 */
[----:B--2---:R-:W2:Y:S04]  /*2db80*/  LDL.LU R9, [R1+0x544] ;  /* 0x0005440001097983 */ /* 0x004ea80000300800 */
[----:B------:R-:W5:Y:S04]  /*2db90*/  LDL.LU R8, [R1+0x548] ;  /* 0x0005480001087983 */ /* 0x000f680000300800 */
[----:B------:R1:W-:Y:S01]  /*2dba0*/  LDGSTS.E [R5+0x5000], [R2.64], P0 ;  /* 0x0500000002057fae */ /* 0x0003e20008121848 */
[----:B------:R-:W-:-:S04]  /*2dbb0*/  ISETP.GT.AND P0, PT, R4, 0x18, PT ;  /* 0x000000180400780c */ /* 0x000fc80003f04270 */
[----:B-1----:R-:W-:Y:S02]  /*2dbc0*/  SEL R2, RZ, 0x4, !P0 ;  /* 0x00000004ff027807 */ /* 0x002fe40004000000 */
[----:B------:R-:W-:Y:S02]  /*2dbd0*/  ISETP.GT.AND P0, PT, R4, 0x1c, PT ;  /* 0x0000001c0400780c */ /* 0x000fe40003f04270 */
[----:B------:R-:W-:Y:S02]  /*2dbe0*/  SEL R2, R2, RZ, !P1 ;  /* 0x000000ff02027207 */ /* 0x000fe40004800000 */
[----:B------:R-:W-:Y:S02]  /*2dbf0*/  IADD3 R54, P3, R54, R52, RZ ;  /* 0x0000003436367210 */ /* 0x000fe40007f7e0ff */
[----:B------:R-:W-:Y:S02]  /*2dc00*/  ISETP.NE.U32.AND P2, PT, R2, RZ, PT ;  /* 0x000000ff0200720c */ /* 0x000fe40003f45070 */
[----:B------:R-:W-:-:S02]  /*2dc10*/  SEL R2, RZ, 0x4, !P0 ;  /* 0x00000004ff027807 */ /* 0x000fc40004000000 */
[----:B------:R-:W-:Y:S01]  /*2dc20*/  IADD3 R50, P4, R50, R52, RZ ;  /* 0x0000003432327210 */ /* 0x000fe20007f9e0ff */
[--C-:B------:R-:W-:Y:S01]  /*2dc30*/  IMAD.X R55, R55, 0x1, R0.reuse, P3 ;  /* 0x0000000137377824 */ /* 0x100fe200018e0600 */
[----:B------:R-:W-:Y:S01]  /*2dc40*/  SEL R2, R2, RZ, !P1 ;  /* 0x000000ff02027207 */ /* 0x000fe20004800000 */
[----:B------:R-:W-:Y:S02]  /*2dc50*/  STL [R1+0x4e8], R54 ;  /* 0x0004e83601007387 */ /* 0x000fe40000100800 */
[----:B------:R-:W-:Y:S01]  /*2dc60*/  IMAD.X R53, R53, 0x1, R0, P4 ;  /* 0x0000000135357824 */ /* 0x000fe200020e0600 */
[----:B------:R-:W-:Y:S01]  /*2dc70*/  ISETP.NE.U32.AND P0, PT, R2, RZ, PT ;  /* 0x000000ff0200720c */ /* 0x000fe20003f05070 */
[----:B------:R-:W-:Y:S01]  /*2dc80*/  IMAD.MOV.U32 R2, RZ, RZ, R54 ;  /* 0x000000ffff027224 */ /* 0x000fe200078e0036 */
[----:B------:R1:W-:Y:S01]  /*2dc90*/  STL [R1+0x4e4], R55 ;  /* 0x0004e43701007387 */ /* 0x0003e20000100800 */
[----:B------:R-:W-:-:S03]  /*2dca0*/  IMAD.MOV.U32 R3, RZ, RZ, R55 ;  /* 0x000000ffff037224 */ /* 0x000fc600078e0037 */
[----:B------:R-:W-:Y:S04]  /*2dcb0*/  STL [R1+0x508], R50 ;  /* 0x0005083201007387 */ /* 0x000fe80000100800 */
[----:B------:R1:W-:Y:S04]  /*2dcc0*/  STL [R1+0x504], R53 ;  /* 0x0005043501007387 */ /* 0x0003e80000100800 */
[----:B-1----:R-:W2:Y:S04]  /*2dcd0*/  LDL.LU R55, [R1+0x564] ;  /* 0x0005640001377983 */ /* 0x002ea80000300800 */
[----:B------:R1:W-:Y:S04]  /*2dce0*/  LDGSTS.E [R5+0x6000], [R2.64], P2 ;  /* 0x0600000002057fae */ /* 0x0003e80009121848 */
[----:B------:R-:W2:Y:S01]  /*2dcf0*/  LDL.LU R54, [R1+0x568] ;  /* 0x0005680001367983 */ /* 0x000ea20000300800 */
[----:B-1----:R-:W-:-:S02]  /*2dd00*/  IMAD.MOV.U32 R3, RZ, RZ, R53 ;  /* 0x000000ffff037224 */ /* 0x002fc400078e0035 */
        /* <DEDUP_REMOVED lines=12> */
[----:B----4-:R-:W-:-:S05]  /*2ddd0*/  IADD3 R48, P3, R48, R52, RZ ;  /* 0x0000003430307210 */ /* 0x010fca0007f7e0ff */
[----:B---3--:R-:W-:Y:S01]  /*2dde0*/  IMAD.X R49, R49, 0x1, R0, P3 ;  /* 0x0000000131317824 */ /* 0x008fe200018e0600 */
[----:B------:R-:W-:Y:S01]  /*2ddf0*/  STL [R1+0x528], R48 ;  /* 0x0005283001007387 */ /* 0x000fe20000100800 */
[----:B------:R-:W-:Y:S02]  /*2de00*/  IMAD.MOV.U32 R2, RZ, RZ, R48 ;  /* 0x000000ffff027224 */ /* 0x000fe400078e0030 */
[----:B------:R-:W-:Y:S01]  /*2de10*/  IMAD.MOV.U32 R3, RZ, RZ, R49 ;  /* 0x000000ffff037224 */ /* 0x000fe200078e0031 */
[----:B-----5:R-:W-:Y:S01]  /*2de20*/  IADD3 R8, P4, R8, R52, RZ ;  /* 0x0000003408087210 */ /* 0x020fe20007f9e0ff */
[----:B------:R1:W-:Y:S04]  /*2de30*/  STL [R1+0x524], R49 ;  /* 0x0005243101007387 */ /* 0x0003e80000100800 */
[----:B--2---:R-:W-:Y:S01]  /*2de40*/  IMAD.X R9, R9, 0x1, R0, P4 ;  /* 0x0000000109097824 */ /* 0x004fe200020e0600 */
[----:B------:R-:W-:Y:S04]  /*2de50*/  STL [R1+0x548], R8 ;  /* 0x0005480801007387 */ /* 0x000fe80000100800 */
[----:B------:R2:W-:Y:S04]  /*2de60*/  STL [R1+0x544], R9 ;  /* 0x0005440901007387 */ /* 0x0005e80000100800 */
[----:B------:R3:W-:Y:S04]  /*2de70*/  LDGSTS.E [R5+0x8000], [R2.64], P2 ;  /* 0x0800000002057fae */ /* 0x0007e80009121848 */
[----:B-1----:R-:W4:Y:S04]  /*2de80*/  LDL.LU R49, [R1+0x5a4] ;  /* 0x0005a40001317983 */ /* 0x002f280000300800 */
[----:B------:R-:W5:Y:S01]  /*2de90*/  LDL.LU R48, [R1+0x5a8] ;  /* 0x0005a80001307983 */ /* 0x000f620000300800 */
[----:B---3--:R-:W-:-:S02]  /*2dea0*/  IMAD.MOV.U32 R3, RZ, RZ, R9 ;  /* 0x000000ffff037224 */ /* 0x008fc400078e0009 */
[----:B------:R-:W-:Y:S01]  /*2deb0*/  IMAD.MOV.U32 R2, RZ, RZ, R8 ;  /* 0x000000ffff027224 */ /* 0x000fe200078e0008 */
[----:B--2---:R-:W2:Y:S04]  /*2dec0*/  LDL.LU R9, [R1+0x5c4] ;  /* 0x0005c40001097983 */ /* 0x004ea80000300800 */
[----:B------:R-:W3:Y:S04]  /*2ded0*/  LDL.LU R8, [R1+0x5c8] ;  /* 0x0005c80001087983 */ /* 0x000ee80000300800 */
[----:B------:R1:W-:Y:S01]  /*2dee0*/  LDGSTS.E [R5+0x9000], [R2.64], P0 ;  /* 0x0900000002057fae */ /* 0x0003e20008121848 */
[----:B------:R-:W-:-:S04]  /*2def0*/  ISETP.GT.AND P0, PT, R4, 0x28, PT ;  /* 0x000000280400780c */ /* 0x000fc80003f04270 */
[----:B-1----:R-:W-:Y:S02]  /*2df00*/  SEL R2, RZ, 0x4, !P0 ;  /* 0x00000004ff027807 */ /* 0x002fe40004000000 */
[----:B------:R-:W-:Y:S02]  /*2df10*/  ISETP.GT.AND P0, PT, R4, 0x2c, PT ;  /* 0x0000002c0400780c */ /* 0x000fe40003f04270 */
[----:B------:R-:W-:Y:S02]  /*2df20*/  SEL R2, R2, RZ, !P1 ;  /* 0x000000ff02027207 */ /* 0x000fe40004800000 */
[----:B------:R-:W-:Y:S02]  /*2df30*/  IADD3 R54, P3, R54, R52, RZ ;  /* 0x0000003436367210 */ /* 0x000fe40007f7e0ff */
[----:B------:R-:W-:Y:S02]  /*2df40*/  ISETP.NE.U32.AND P2, PT, R2, RZ, PT ;  /* 0x000000ff0200720c */ /* 0x000fe40003f45070 */
[----:B------:R-:W-:Y:S01]  /*2df50*/  SEL R2, RZ, 0x4, !P0 ;  /* 0x00000004ff027807 */ /* 0x000fe20004000000 */
[----:B------:R-:W-:-:S03]  /*2df60*/  IMAD.X R55, R55, 0x1, R0, P3 ;  /* 0x0000000137377824 */ /* 0x000fc600018e0600 */
[----:B------:R-:W-:Y:S01]  /*2df70*/  SEL R2, R2, RZ, !P1 ;  /* 0x000000ff02027207 */ /* 0x000fe20004800000 */
[----:B------:R-:W-:Y:S01]  /*2df80*/  IMAD.MOV.U32 R3, RZ, RZ, R55 ;  /* 0x000000ffff037224 */ /* 0x000fe200078e0037 */
[----:B------:R-:W-:Y:S02]  /*2df90*/  IADD3 R50, P4, R50, R52, RZ ;  /* 0x0000003432327210 */ /* 0x000fe40007f9e0ff */
[----:B------:R-:W-:Y:S01]  /*2dfa0*/  ISETP.NE.U32.AND P0, PT, R2, RZ, PT ;  /* 0x000000ff0200720c */ /* 0x000fe20003f05070 */
[----:B------:R-:W-:Y:S02]  /*2dfb0*/  IMAD.MOV.U32 R2, RZ, RZ, R54 ;  /* 0x000000ffff027224 */ /* 0x000fe400078e0036 */
[----:B------:R-:W-:Y:S01]  /*2dfc0*/  IMAD.X R53, R53, 0x1, R0, P4 ;  /* 0x0000000135357824 */ /* 0x000fe200020e0600 */
[----:B------:R-:W-:Y:S04]  /*2dfd0*/  STL [R1+0x568], R54 ;  /* 0x0005683601007387 */ /* 0x000fe80000100800 */
        /* <DEDUP_REMOVED lines=40> */
[----:B------:R-:W-:-:S04]  /*2e260*/  SEL R2, R2, RZ, !P1 ;  /* 0x000000ff02027207 */ /* 0x000fc80004800000 */
[----:B------:R-:W-:Y:S02]  /*2e270*/  ISETP.NE.U32.AND P2, PT, R2, RZ, PT ;  /* 0x000000ff0200720c */ /* 0x000fe40003f45070 */
[----:B------:R-:W-:Y:S02]  /*2e280*/  SEL R2, RZ, 0x4, !P0 ;  /* 0x00000004ff027807 */ /* 0x000fe40004000000 */
[----:B------:R-:W-:Y:S02]  /*2e290*/  IADD3 R54, P3, R54, R52, RZ ;  /* 0x0000003436367210 */ /* 0x000fe40007f7e0ff */
[----:B------:R-:W-:-:S03]  /*2e2a0*/  SEL R2, R2, RZ, !P1 ;  /* 0x000000ff02027207 */ /* 0x000fc60004800000 */
[----:B------:R-:W-:Y:S01]  /*2e2b0*/  IMAD.X R55, R55, 0x1, R0, P3 ;  /* 0x0000000137377824 */ /* 0x000fe200018e0600 */
[----:B------:R-:W-:Y:S01]  /*2e2c0*/  IADD3 R50, P4, R50, R52, RZ ;  /* 0x0000003432327210 */ /* 0x000fe20007f9e0ff */
[----:B------:R-:W-:Y:S01]  /*2e2d0*/  STL [R1+0x5e8], R54 ;  /* 0x0005e83601007387 */ /* 0x000fe20000100800 */
[----:B------:R-:W-:Y:S01]  /*2e2e0*/  ISETP.NE.U32.AND P0, PT, R2, RZ, PT ;  /* 0x000000ff0200720c */ /* 0x000fe20003f05070 */
[----:B------:R-:W-:Y:S02]  /*2e2f0*/  IMAD.MOV.U32 R2, RZ, RZ, R54 ;  /* 0x000000ffff027224 */ /* 0x000fe400078e0036 */
[----:B------:R-:W-:Y:S01]  /*2e300*/  IMAD.X R53, R53, 0x1, R0, P4 ;  /* 0x0000000135357824 */ /* 0x000fe200020e0600 */
        /* <DEDUP_REMOVED lines=47> */
[----:B------:R-:W-:Y:S01]  /*2e600*/  ISETP.NE.U32.AND P0, PT, R2, RZ, PT ;  /* 0x000000ff0200720c */ /* 0x000fe20003f05070 */
[----:B------:R-:W-:Y:S01]  /*2e610*/  IMAD.MOV.U32 R2, RZ, RZ, R54 ;  /* 0x000000ffff027224 */ /* 0x000fe200078e0036 */
[----:B------:R-:W-:Y:S01]  /*2e620*/  STL [R1+0x668], R54 ;  /* 0x0006683601007387 */ /* 0x000fe20000100800 */
[----:B------:R-:W-:Y:S01]  /*2e630*/  IMAD.MOV.U32 R3, RZ, RZ, R55 ;  /* 0x000000ffff037224 */ /* 0x000fe200078e0037 */
[----:B------:R-:W-:Y:S02]  /*2e640*/  IADD3 R50, P4, R50, R52, RZ ;  /* 0x0000003432327210 */ /* 0x000fe40007f9e0ff */
[----:B------:R1:W-:Y:S03]  /*2e650*/  STL [R1+0x664], R55 ;  /* 0x0006643701007387 */ /* 0x0003e60000100800 */
[----:B------:R-:W-:Y:S01]  /*2e660*/  IMAD.X R53, R53, 0x1, R0, P4 ;  /* 0x0000000135357824 */ /* 0x000fe200020e0600 */
        /* <DEDUP_REMOVED lines=140> */
[----:B------:R-:W-:Y:S01]  /*2ef30*/  ISETP.GT.AND P0, PT, R4, 0x78, PT ;  /* 0x000000780400780c */ /* 0x000fe20003f04270 */
[----:B------:R-:W-:Y:S03]  /*2ef40*/  HMMA.1688.F32.TF32 R56, R44, R42, R180 ;  /* 0x0000002a2c38723c */ /* 0x000fe600000810b4 */
[----:B-1----:R-:W-:-:S02]  /*2ef50*/  SEL R2, RZ, 0x4, !P0 ;  /* 0x00000004ff027807 */ /* 0x002fc40004000000 */
[----:B------:R-:W-:Y:S02]  /*2ef60*/  ISETP.GT.AND P0, PT, R4, 0x7c, PT ;  /* 0x0000007c0400780c */ /* 0x000fe40003f04270 */
[----:B------:R-:W-:-:S04]  /*2ef70*/  SEL R2, R2, RZ, !P1 ;  /* 0x000000ff02027207 */ /* 0x000fc80004800000 */
[----:B------:R-:W-:Y:S02]  /*2ef80*/  ISETP.NE.U32.AND P2, PT, R2, RZ, PT ;  /* 0x000000ff0200720c */ /* 0x000fe40003f45070 */
[----:B------:R-:W-:Y:S02]  /*2ef90*/  IADD3 R54, P3, R54, R52, RZ ;  /* 0x0000003436367210 */ /* 0x000fe40007f7e0ff */
[----:B------:R-:W-:-:S03]  /*2efa0*/  SEL R2, RZ, 0x4, !P0 ;  /* 0x00000004ff027807 */ /* 0x000fc60004000000 */
[----:B------:R-:W-:Y:S01]  /*2efb0*/  IMAD.X R55, R55, 0x1, R0, P3 ;  /* 0x0000000137377824 */ /* 0x000fe200018e0600 */
[----:B------:R-:W-:Y:S02]  /*2efc0*/  SEL R2, R2, RZ, !P1 ;  /* 0x000000ff02027207 */ /* 0x000fe40004800000 */
[----:B------:R-:W-:Y:S01]  /*2efd0*/  IADD3 R50, P4, R50, R52, RZ ;  /* 0x0000003432327210 */ /* 0x000fe20007f9e0ff */
[----:B------:R-:W-:Y:S01]  /*2efe0*/  STL [R1+0x7e8], R54 ;  /* 0x0007e83601007387 */ /* 0x000fe20000100800 */
[----:B------:R-:W-:-:S03]  /*2eff0*/  ISETP.NE.U32.AND P0, PT, R2, RZ, PT ;  /* 0x000000ff0200720c */ /* 0x000fc60003f05070 */
[----:B------:R-:W-:Y:S01]  /*2f000*/  IMAD.X R53, R53, 0x1, R0, P4 ;  /* 0x0000000135357824 */ /* 0x000fe200020e0600 */
[----:B------:R1:W-:Y:S01]  /*2f010*/  STL [R1+0x7e4], R55 ;  /* 0x0007e43701007387 */ /* 0x0003e20000100800 */
[----:B------:R-:W-:Y:S02]  /*2f020*/  IMAD.MOV.U32 R2, RZ, RZ, R54 ;  /* 0x000000ffff027224 */ /* 0x000fe400078e0036 */
[----:B------:R-:W-:Y:S01]  /*2f030*/  IMAD.MOV.U32 R3, RZ, RZ, R55 ;  /* 0x000000ffff037224 */ /* 0x000fe200078e0037 */
[----:B------:R-:W-:Y:S04]  /*2f040*/  STL [R1+0x808], R50 ;  /* 0x0008083201007387 */ /* 0x000fe80000100800 */
[----:B------:R1:W-:Y:S04]  /*2f050*/  STL [R1+0x804], R53 ;  /* 0x0008043501007387 */ /* 0x0003e80000100800 */
[----:B-1----:R-:W2:Y:S04]  /*2f060*/  LDL.LU R55, [R1+0x46c] ;  /* 0x00046c0001377983 */ /* 0x002ea80000300800 */
[----:B------:R-:W2:Y:S04]  /*2f070*/  LDL.LU R54, [R1+0x470] ;  /* 0x0004700001367983 */ /* 0x000ea80000300800 */
[----:B------:R1:W-:Y:S04]  /*2f080*/  LDGSTS.E [R5+0x1e000], [R2.64], P2 ;  /* 0x1e00000002057fae */ /* 0x0003e80009121848 */
[----:B------:R1:W-:Y:S04]  /*2f090*/  STL.64 [R1+0xf0], R56 ;  /* 0x0000f03801007387 */ /* 0x0003e80000100a00 */
[----:B------:R-:W-:Y:S01]  /*2f0a0*/  STL.64 [R1+0xf8], R58 ;  /* 0x0000f83a01007387 */ /* 0x000fe20000100a00 */
[----:B-1----:R-:W-:-:S02]  /*2f0b0*/  IMAD.MOV.U32 R3, RZ, RZ, R53 ;  /* 0x000000ffff037224 */ /* 0x002fc400078e0035 */
[----:B------:R-:W-:Y:S01]  /*2f0c0*/  IMAD.MOV.U32 R2, RZ, RZ, R50 ;  /* 0x000000ffff027224 */ /* 0x000fe200078e0032 */
[----:B------:R-:W2:Y:S04]  /*2f0d0*/  LDL.LU R53, [R1+0x48c] ;  /* 0x00048c0001357983 */ /* 0x000ea80000300800 */
[----:B------:R-:W2:Y:S04]  /*2f0e0*/  LDL.LU R50, [R1+0x490] ;  /* 0x0004900001327983 */ /* 0x000ea80000300800 */
[----:B------:R1:W-:Y:S01]  /*2f0f0*/  LDGSTS.E [R5+0x1f000], [R2.64], P0 ;  /* 0x1f00000002057fae */ /* 0x0003e20008121848 */
[----:B------:R-:W-:-:S02]  /*2f100*/  ISETP.GT.AND P0, PT, R4, 0x1, PT ;  /* 0x000000010400780c */ /* 0x000fc40003f04270 */
[----:B------:R-:W-:Y:S02]  /*2f110*/  LOP3.LUT R222, R222, 0xff, RZ, 0xc0, !PT ;  /* 0x000000ffdede7812 */ /* 0x000fe400078ec0ff */
[----:B------:R-:W-:Y:S02]  /*2f120*/  ISETP.GT.AND P2, PT, R4, 0x5, PT ;  /* 0x000000050400780c */ /* 0x000fe40003f44270 */
[----:B-1----:R-:W-:Y:S01]  /*2f130*/  SEL R3, RZ, 0x4, !P0 ;  /* 0x00000004ff037807 */ /* 0x002fe20004000000 */
[----:B------:R-:W-:-:S03]  /*2f140*/  IMAD.SHL.U32 R222, R222, 0x4, RZ ;  /* 0x00000004dede7824 */ /* 0x000fc600078e00ff */
[----:B------:R-:W-:Y:S02]  /*2f150*/  SEL R3, R3, RZ, !P1 ;  /* 0x000000ff03037207 */ /* 0x000fe40004800000 */
[----:B------:R-:W-:Y:S02]  /*2f160*/  SEL R2, RZ, 0x4, !P2 ;  /* 0x00000004ff027807 */ /* 0x000fe40005000000 */
[----:B------:R-:W-:Y:S01]  /*2f170*/  ISETP.NE.U32.AND P0, PT, R3, RZ, PT ;  /* 0x000000ff0300720c */ /* 0x000fe20003f05070 */
[----:B------:R-:W-:Y:S01]  /*2f180*/  IMAD.U32 R5, RZ, RZ, UR5 ;  /* 0x00000005ff057e24 */ /* 0x000fe2000f8e00ff */
[----:B------:R-:W-:Y:S02]  /*2f190*/  SEL R2, R2, RZ, !P1 ;  /* 0x000000ff02027207 */ /* 0x000fe40004800000 */
[----:B------:R-:W-:Y:S02]  /*2f1a0*/  LOP3.LUT R56, R222, 0x20, RZ, 0x3c, !PT ;  /* 0x00000020de387812 */ /* 0x000fe400078e3cff */
[----:B------:R-:W-:-:S03]  /*2f1b0*/  ISETP.NE.U32.AND P2, PT, R2, RZ, PT ;  /* 0x000000ff0200720c */ /* 0x000fc60003f45070 */
[----:B------:R-:W-:Y:S01]  /*2f1c0*/  IMAD R5, R5, 0x20000, R56 ;  /* 0x0002000005057824 */ /* 0x000fe200078e0238 */
[----:B----4-:R-:W-:-:S05]  /*2f1d0*/  IADD3 R48, P3, R48, R52, RZ ;  /* 0x0000003430307210 */ /* 0x010fca0007f7e0ff */
[----:B---3--:R-:W-:Y:S01]  /*2f1e0*/  IMAD.X R49, R49, 0x1, R0, P3 ;  /* 0x0000000131317824 */ /* 0x008fe200018e0600 */
[----:B------:R-:W-:Y:S01]  /*2f1f0*/  STL [R1+0x430], R48 ;  /* 0x0004303001007387 */ /* 0x000fe20000100800 */
[----:B------:R-:W-:Y:S02]  /*2f200*/  IMAD.MOV.U32 R2, RZ, RZ, R48 ;  /* 0x000000ffff027224 */ /* 0x000fe400078e0030 */
[----:B------:R-:W-:-:S05]  /*2f210*/  IMAD.MOV.U32 R3, RZ, RZ, R49 ;  /* 0x000000ffff037224 */ /* 0x000fca00078e0031 */
[----:B------:R1:W-:Y:S01]  /*2f220*/  LDGSTS.E [R5+0x400], [R2.64], P0 ;  /* 0x0040000002057fae */ /* 0x0003e20008121848 */
[----:B-----5:R-:W-:-:S05]  /*2f230*/  IADD3 R8, P4, R8, R52, RZ ;  /* 0x0000003408087210 */ /* 0x020fca0007f9e0ff */
[----:B--2---:R-:W-:Y:S01]  /*2f240*/  IMAD.X R9, R9, 0x1, R0, P4 ;  /* 0x0000000109097824 */ /* 0x004fe200020e0600 */
[----:B------:R-:W-:Y:S04]  /*2f250*/  STL [R1+0x450], R8 ;  /* 0x0004500801007387 */ /* 0x000fe80000100800 */
[----:B------:R2:W-:Y:S01]  /*2f260*/  STL [R1+0x42c], R49 ;  /* 0x00042c3101007387 */ /* 0x0005e20000100800 */
[----:B-1----:R-:W-:-:S03]  /*2f270*/  IMAD.MOV.U32 R3, RZ, RZ, R9 ;  /* 0x000000ffff037224 */ /* 0x002fc600078e0009 */
[----:B------:R1:W-:Y:S01]  /*2f280*/  STL [R1+0x44c], R9 ;  /* 0x00044c0901007387 */ /* 0x0003e20000100800 */
[----:B------:R-:W-:-:S03]  /*2f290*/  IMAD.MOV.U32 R2, RZ, RZ, R8 ;  /* 0x000000ffff027224 */ /* 0x000fc600078e0008 */
[----:B--2---:R-:W2:Y:S04]  /*2f2a0*/  LDL.LU R49, [R1+0x4ac] ;  /* 0x0004ac0001317983 */ /* 0x004ea80000300800 */
[----:B------:R-:W3:Y:S04]  /*2f2b0*/  LDL.LU R48, [R1+0x4b0] ;  /* 0x0004b00001307983 */ /* 0x000ee80000300800 */
[----:B-1----:R-:W4:Y:S04]  /*2f2c0*/  LDL.LU R9, [R1+0x4cc] ;  /* 0x0004cc0001097983 */ /* 0x002f280000300800 */
[----:B------:R-:W5:Y:S01]  /*2f2d0*/  LDL.LU R8, [R1+0x4d0] ;  /* 0x0004d00001087983 */ /* 0x000f620000300800 */
[----:B------:R-:W-:-:S03]  /*2f2e0*/  ISETP.GT.AND P0, PT, R4, 0x9, PT ;  /* 0x000000090400780c */ /* 0x000fc60003f04270 */
[----:B------:R1:W-:Y:S02]  /*2f2f0*/  LDGSTS.E [R5+0x1400], [R2.64], P2 ;  /* 0x0140000002057fae */ /* 0x0003e40009121848 */
        /* <DEDUP_REMOVED lines=9> */
[----:B------:R-:W-:Y:S02]  /*2f390*/  IMAD.MOV.U32 R2, RZ, RZ, R54 ;  /* 0x000000ffff027224 */ /* 0x000fe400078e0036 */
[----:B------:R-:W-:Y:S01]  /*2f3a0*/  IMAD.MOV.U32 R3, RZ, RZ, R55 ;  /* 0x000000ffff037224 */ /* 0x000fe200078e0037 */
[----:B------:R-:W-:Y:S01]  /*2f3b0*/  STL [R1+0x470], R54 ;  /* 0x0004703601007387 */ /* 0x000fe20000100800 */
[----:B------:R-:W-:Y:S03]  /*2f3c0*/  HMMA.1688.F32.TF32 R236, R192, R134, R64 ;  /* 0x00000086c0ec723c */ /* 0x000fe60000081040 */
[----:B------:R-:W-:Y:S04]  /*2f3d0*/  STL [R1+0x46c], R55 ;  /* 0x00046c3701007387 */ /* 0x000fe80000100800 */
[----:B------:R1:W-:Y:S01]  /*2f3e0*/  LDGSTS.E [R5+0x2400], [R2.64], P2 ;  /* 0x0240000002057fae */ /* 0x0003e20009121848 */
[----:B------:R-:W-:-:S05]  /*2f3f0*/  IADD3 R50, P4, R50, R52, RZ ;  /* 0x0000003432327210 */ /* 0x000fca0007f9e0ff */
[----:B------:R-:W-:Y:S01]  /*2f400*/  IMAD.X R53, R53, 0x1, R0, P4 ;  /* 0x0000000135357824 */ /* 0x000fe200020e0600 */
[----:B------:R-:W-:Y:S01]  /*2f410*/  STL [R1+0x490], R50 ;  /* 0x0004903201007387 */ /* 0x000fe20000100800 */
[----:B------:R-:W-:Y:S01]  /*2f420*/  HMMA.1688.F32.TF32 R232, R192, R6, R140 ;  /* 0x00000006c0e8723c */ /* 0x000fe2000008108c */
[----:B-1----:R-:W-:Y:S02]  /*2f430*/  IMAD.MOV.U32 R2, RZ, RZ, R50 ;  /* 0x000000ffff027224 */ /* 0x002fe400078e0032 */
[----:B------:R1:W-:Y:S01]  /*2f440*/  STL [R1+0x48c], R53 ;  /* 0x00048c3501007387 */ /* 0x0003e20000100800 */
[----:B------:R-:W-:-:S04]  /*2f450*/  IMAD.MOV.U32 R3, RZ, RZ, R53 ;  /* 0x000000ffff037224 */ /* 0x000fc800078e0035 */
[----:B------:R-:W-:Y:S01]  /*2f460*/  HMMA.1688.F32.TF32 R228, R192, R10, R144 ;  /* 0x0000000ac0e4723c */ /* 0x000fe20000081090 */
[----:B------:R1:W-:Y:S04]  /*2f470*/  LDGSTS.E [R5+0x3400], [R2.64], P0 ;  /* 0x0340000002057fae */ /* 0x0003e80008121848 */
[----:B-1----:R-:W4:Y:S03]  /*2f480*/  LDL.LU R53, [R1+0x4ec] ;  /* 0x0004ec0001357983 */ /* 0x002f260000300800 */
[----:B------:R-:W-:Y:S01]  /*2f490*/  HMMA.1688.F32.TF32 R192, R188, R42, R148 ;  /* 0x0000002abcc0723c */ /* 0x000fe20000081094 */
[----:B------:R-:W4:Y:S04]  /*2f4a0*/  LDL.LU R50, [R1+0x4f0] ;  /* 0x0004f00001327983 */ /* 0x000f280000300800 */
[----:B------:R-:W4:Y:S04]  /*2f4b0*/  LDL.LU R43, [R1+0x50c] ;  /* 0x00050c00012b7983 */ /* 0x000f280000300800 */
[----:B------:R-:W4:Y:S01]  /*2f4c0*/  LDL.LU R42, [R1+0x510] ;  /* 0x00051000012a7983 */ /* 0x000f220000300800 */
[----:B------:R-:W-:-:S04]  /*2f4d0*/  ISETP.GT.AND P0, PT, R4, 0x11, PT ;  /* 0x000000110400780c */ /* 0x000fc80003f04270 */
[----:B------:R-:W-:Y:S02]  /*2f4e0*/  SEL R2, RZ, 0x4, !P0 ;  /* 0x00000004ff027807 */ /* 0x000fe40004000000 */
[----:B------:R-:W-:Y:S02]  /*2f4f0*/  ISETP.GT.AND P0, PT, R4, 0x15, PT ;  /* 0x000000150400780c */ /* 0x000fe40003f04270 */
[----:B------:R-:W-:-:S04]  /*2f500*/  SEL R2, R2, RZ, !P1 ;  /* 0x000000ff02027207 */ /* 0x000fc80004800000 */
[----:B------:R-:W-:Y:S02]  /*2f510*/  ISETP.NE.U32.AND P2, PT, R2, RZ, PT ;  /* 0x000000ff0200720c */ /* 0x000fe40003f45070 */
[----:B------:R-:W-:-:S04]  /*2f520*/  SEL R2, RZ, 0x4, !P0 ;  /* 0x00000004ff027807 */ /* 0x000fc80004000000 */
[----:B------:R-:W-:-:S04]  /*2f530*/  SEL R2, R2, RZ, !P1 ;  /* 0x000000ff02027207 */ /* 0x000fc80004800000 */
[----:B------:R-:W-:Y:S02]  /*2f540*/  ISETP.NE.U32.AND P0, PT, R2, RZ, PT ;  /* 0x000000ff0200720c */ /* 0x000fe40003f05070 */
[----:B---3--:R-:W-:-:S05]  /*2f550*/  IADD3 R48, P3, R48, R52, RZ ;  /* 0x0000003430307210 */ /* 0x008fca0007f7e0ff */
[----:B--2---:R-:W-:Y:S01]  /*2f560*/  IMAD.X R49, R49, 0x1, R0, P3 ;  /* 0x0000000131317824 */ /* 0x004fe200018e0600 */
[----:B-----5:R-:W-:Y:S01]  /*2f570*/  IADD3 R8, P4, R8, R52, RZ ;  /* 0x0000003408087210 */ /* 0x020fe20007f9e0ff */
[----:B------:R-:W-:Y:S01]  /*2f580*/  STL [R1+0x4b0], R48 ;  /* 0x0004b03001007387 */ /* 0x000fe20000100800 */
[----:B------:R-:W-:-:S03]  /*2f590*/  IMAD.MOV.U32 R2, RZ, RZ, R48 ;  /* 0x000000ffff027224 */ /* 0x000fc600078e0030 */
[----:B----4-:R-:W-:Y:S01]  /*2f5a0*/  IMAD.X R9, R9, 0x1, R0, P4 ;  /* 0x0000000109097824 */ /* 0x010fe200020e0600 */
        /* <DEDUP_REMOVED lines=17> */
[----:B------:R-:W-:-:S04]  /*2f6c0*/  SEL R2, RZ, 0x4, !P0 ;  /* 0x00000004ff027807 */ /* 0x000fc80004000000 */
[----:B------:R-:W-:Y:S02]  /*2f6d0*/  SEL R2, R2, RZ, !P1 ;  /* 0x000000ff02027207 */ /* 0x000fe40004800000 */
[----:B------:R-:W-:Y:S02]  /*2f6e0*/  IADD3 R50, P3, R50, R52, RZ ;  /* 0x0000003432327210 */ /* 0x000fe40007f7e0ff */
[----:B------:R-:W-:-:S03]  /*2f6f0*/  ISETP.NE.U32.AND P0, PT, R2, RZ, PT ;  /* 0x000000ff0200720c */ /* 0x000fc60003f05070 */
[----:B------:R-:W-:Y:S01]  /*2f700*/  IMAD.X R53, R53, 0x1, R0, P3 ;  /* 0x0000000135357824 */ /* 0x000fe200018e0600 */
[----:B------:R-:W-:Y:S01]  /*2f710*/  IADD3 R42, P4, R42, R52, RZ ;  /* 0x000000342a2a7210 */ /* 0x000fe20007f9e0ff */
[----:B------:R-:W-:Y:S01]  /*2f720*/  STL [R1+0x4f0], R50 ;  /* 0x0004f03201007387 */ /* 0x000fe20000100800 */
[----:B------:R-:W-:-:S03]  /*2f730*/  IMAD.MOV.U32 R2, RZ, RZ, R50 ;  /* 0x000000ffff027224 */ /* 0x000fc600078e0032 */
        /* <DEDUP_REMOVED lines=49> */
[----:B------:R-:W-:Y:S01]  /*2fa50*/  STL [R1+0x570], R50 ;  /* 0x0005703201007387 */ /* 0x000fe20000100800 */
[----:B------:R-:W-:Y:S02]  /*2fa60*/  IMAD.MOV.U32 R2, RZ, RZ, R50 ;  /* 0x000000ffff027224 */ /* 0x000fe400078e0032 */
[----:B------:R-:W-:Y:S01]  /*2fa70*/  IMAD.MOV.U32 R3, RZ, RZ, R53 ;  /* 0x000000ffff037224 */ /* 0x000fe200078e0035 */
[----:B------:R-:W-:Y:S01]  /*2fa80*/  IADD3 R42, P4, R42, R52, RZ ;  /* 0x000000342a2a7210 */ /* 0x000fe20007f9e0ff */
[----:B------:R1:W-:Y:S04]  /*2fa90*/  STL [R1+0x56c], R53 ;  /* 0x00056c3501007387 */ /* 0x0003e80000100800 */
        /* <DEDUP_REMOVED lines=267> */
[----:B------:R-:W-:Y:S04]  /*30b50*/  STL.64 [R1+0x70], R56 ;  /* 0x0000703801007387 */ /* 0x000fe80000100a00 */
[----:B------:R-:W-:Y:S01]  /*30b60*/  STL.64 [R1+0x78], R58 ;  /* 0x0000783a01007387 */ /* 0x000fe20000100a00 */
[----:B-1----:R-:W-:-:S02]  /*30b70*/  IMAD.MOV.U32 R3, RZ, RZ, R43 ;  /* 0x000000ffff037224 */ /* 0x002fc400078e002b */
[----:B------:R-:W-:Y:S01]  /*30b80*/  IMAD.MOV.U32 R2, RZ, RZ, R42 ;  /* 0x000000ffff027224 */ /* 0x000fe200078e002a */
[----:B------:R-:W2:Y:S04]  /*30b90*/  LDL.LU R43, [R1+0x494] ;  /* 0x00049400012b7983 */ /* 0x000ea80000300800 */
[----:B------:R-:W2:Y:S04]  /*30ba0*/  LDL.LU R42, [R1+0x498] ;  /* 0x00049800012a7983 */ /* 0x000ea80000300800 */
[----:B------:R1:W-:Y:S01]  /*30bb0*/  LDGSTS.E [R5+0x1f400], [R2.64], P0 ;  /* 0x1f40000002057fae */ /* 0x0003e20008121848 */
[----:B------:R-:W-:-:S02]  /*30bc0*/  ISETP.GT.AND P0, PT, R4, 0x2, PT ;  /* 0x000000020400780c */ /* 0x000fc40003f04270 */
[----:B------:R-:W-:Y:S01]  /*30bd0*/  ISETP.GT.AND P2, PT, R4, 0x6, PT ;  /* 0x000000060400780c */ /* 0x000fe20003f44270 */
[----:B------:R-:W-:Y:S01]  /*30be0*/  IMAD.SHL.U32 R223, R223, 0x4, RZ ;  /* 0x00000004dfdf7824 */ /* 0x000fe200078e00ff */
[----:B-1----:R-:W-:-:S04]  /*30bf0*/  SEL R3, RZ, 0x4, !P0 ;  /* 0x00000004ff037807 */ /* 0x002fc80004000000 */
        /* <DEDUP_REMOVED lines=38> */
[----:B------:R-:W-:Y:S04]  /*30e60*/  STL [R1+0x478], R50 ;  /* 0x0004783201007387 */ /* 0x000fe80000100800 */
[----:B------:R-:W-:Y:S04]  /*30e70*/  STL [R1+0x474], R53 ;  /* 0x0004743501007387 */ /* 0x000fe80000100800 */
[----:B------:R1:W-:Y:S01]  /*30e80*/  LDGSTS.E [R5+0x2800], [R2.64], P2 ;  /* 0x0280000002057fae */ /* 0x0003e20009121848 */
[----:B------:R-:W-:-:S05]  /*30e90*/  IADD3 R42, P4, R42, R52, RZ ;  /* 0x000000342a2a7210 */ /* 0x000fca0007f9e0ff */
[----:B------:R-:W-:Y:S01]  /*30ea0*/  IMAD.X R43, R43, 0x1, R0, P4 ;  /* 0x000000012b2b7824 */ /* 0x000fe200020e0600 */
[----:B------:R-:W-:Y:S01]  /*30eb0*/  STL [R1+0x498], R42 ;  /* 0x0004982a01007387 */ /* 0x000fe20000100800 */
[----:B-1----:R-:W-:Y:S02]  /*30ec0*/  IMAD.MOV.U32 R2, RZ, RZ, R42 ;  /* 0x000000ffff027224 */ /* 0x002fe400078e002a */
[----:B------:R-:W-:Y:S01]  /*30ed0*/  IMAD.MOV.U32 R3, RZ, RZ, R43 ;  /* 0x000000ffff037224 */ /* 0x000fe200078e002b */
[----:B------:R1:W-:Y:S01]  /*30ee0*/  STL [R1+0x494], R43 ;  /* 0x0004942b01007387 */ /* 0x0003e20000100800 */
[----:B------:R-:W-:Y:S03]  /*30ef0*/  HMMA.1688.F32.TF32 R196, R188, R38, R152 ;  /* 0x00000026bcc4723c */ /* 0x000fe60000081098 */
[----:B------:R1:W-:Y:S04]  /*30f00*/  LDGSTS.E [R5+0x3800], [R2.64], P0 ;  /* 0x0380000002057fae */ /* 0x0003e80008121848 */
[----:B-1----:R-:W4:Y:S04]  /*30f10*/  LDL.LU R43, [R1+0x4f4] ;  /* 0x0004f400012b7983 */ /* 0x002f280000300800 */
        /* <DEDUP_REMOVED lines=40> */
[----:B------:R-:W-:Y:S01]  /*311a0*/  IMAD.MOV.U32 R2, RZ, RZ, R42 ;  /* 0x000000ffff027224 */ /* 0x000fe200078e002a */
[----:B------:R-:W-:Y:S01]  /*311b0*/  STL [R1+0x4f8], R42 ;  /* 0x0004f82a01007387 */ /* 0x000fe20000100800 */
[----:B------:R-:W-:Y:S02]  /*311c0*/  IMAD.MOV.U32 R3, RZ, RZ, R43 ;  /* 0x000000ffff037224 */ /* 0x000fe400078e002b */
[----:B------:R-:W-:Y:S01]  /*311d0*/  IMAD.X R39, R39, 0x1, R0, P4 ;  /* 0x0000000127277824 */ /* 0x000fe200020e0600 */
        /* <DEDUP_REMOVED lines=252> */
[----:B------:R-:W-:-:S05]  /*321a0*/  IADD3 R42, P3, R42, R52, RZ ;  /* 0x000000342a2a7210 */ /* 0x000fca0007f7e0ff */
[--C-:B------:R-:W-:Y:S01]  /*321b0*/  IMAD.X R43, R43, 0x1, R0.reuse, P3 ;  /* 0x000000012b2b7824 */ /* 0x100fe200018e0600 */
[----:B------:R-:W-:Y:S01]  /*321c0*/  IADD3 R38, P4, R38, R52, RZ ;  /* 0x0000003426267210 */ /* 0x000fe20007f9e0ff */
[----:B------:R-:W-:Y:S04]  /*321d0*/  STL [R1+0x778], R42 ;  /* 0x0007782a01007387 */ /* 0x000fe80000100800 */
[----:B------:R-:W-:Y:S01]  /*321e0*/  IMAD.X R39, R39, 0x1, R0, P4 ;  /* 0x0000000127277824 */ /* 0x000fe200020e0600 */
[----:B------:R1:W-:Y:S01]  /*321f0*/  STL [R1+0x774], R43 ;  /* 0x0007742b01007387 */ /* 0x0003e20000100800 */
[----:B------:R-:W-:-:S03]  /*32200*/  ISETP.NE.U32.AND P0, PT, R2, RZ, PT ;  /* 0x000000ff0200720c */ /* 0x000fc60003f05070 */
[----:B------:R-:W-:Y:S01]  /*32210*/  STL [R1+0x798], R38 ;  /* 0x0007982601007387 */ /* 0x000fe20000100800 */
[----:B------:R-:W-:-:S03]  /*32220*/  IMAD.MOV.U32 R2, RZ, RZ, R42 ;  /* 0x000000ffff027224 */ /* 0x000fc600078e002a */
[----:B------:R1:W-:Y:S01]  /*32230*/  STL [R1+0x794], R39 ;  /* 0x0007942701007387 */ /* 0x0003e20000100800 */
[----:B------:R-:W-:-:S03]  /*32240*/  IMAD.MOV.U32 R3, RZ, RZ, R43 ;  /* 0x000000ffff037224 */ /* 0x000fc600078e002b */
[----:B------:R-:W2:Y:S04]  /*32250*/  LDL.LU R56, [R1+0x1b0] ;  /* 0x0001b00001387983 */ /* 0x000ea80000300800 */
[----:B------:R-:W2:Y:S04]  /*32260*/  LDL.LU R57, [R1+0x1b4] ;  /* 0x0001b40001397983 */ /* 0x000ea80000300800 */
[----:B------:R-:W2:Y:S04]  /*32270*/  LDL.LU R58, [R1+0x1b8] ;  /* 0x0001b800013a7983 */ /* 0x000ea80000300800 */
[----:B------:R-:W2:Y:S04]  /*32280*/  LDL.LU R59, [R1+0x1bc] ;  /* 0x0001bc00013b7983 */ /* 0x000ea80000300800 */
[----:B-1----:R-:W2:Y:S04]  /*32290*/  LDL.LU R43, [R1+0x7f4] ;  /* 0x0007f400012b7983 */ /* 0x002ea80000300800 */
[----:B------:R-:W2:Y:S04]  /*322a0*/  LDL.LU R42, [R1+0x7f8] ;  /* 0x0007f800012a7983 */ /* 0x000ea80000300800 */
[----:B------:R1:W-:Y:S02]  /*322b0*/  LDGSTS.E [R5+0x1a800], [R2.64], P2 ;  /* 0x1a80000002057fae */ /* 0x0003e40009121848 */
[----:B-1----:R-:W-:-:S02]  /*322c0*/  IMAD.MOV.U32 R2, RZ, RZ, R38 ;  /* 0x000000ffff027224 */ /* 0x002fc400078e0026 */
[----:B------:R-:W-:Y:S02]  /*322d0*/  IMAD.MOV.U32 R3, RZ, RZ, R39 ;  /* 0x000000ffff037224 */ /* 0x000fe400078e0027 */
        /* <DEDUP_REMOVED lines=17> */
[----:B------:R-:W-:Y:S01]  /*323f0*/  STL [R1+0x7b4], R49 ;  /* 0x0007b43101007387 */ /* 0x000fe20000100800 */
[----:B------:R-:W-:-:S03]  /*32400*/  IMAD.MOV.U32 R3, RZ, RZ, R49 ;  /* 0x000000ffff037224 */ /* 0x000fc600078e0031 */
[----:B------:R-:W-:Y:S04]  /*32410*/  STL [R1+0x7d8], R8 ;  /* 0x0007d80801007387 */ /* 0x000fe80000100800 */
[----:B------:R1:W-:Y:S04]  /*32420*/  STL [R1+0x7d4], R9 ;  /* 0x0007d40901007387 */ /* 0x0003e80000100800 */
[----:B------:R-:W2:Y:S04]  /*32430*/  LDL.LU R220, [R1+0x1c0] ;  /* 0x0001c00001dc7983 */ /* 0x000ea80000300800 */
[----:B------:R-:W2:Y:S04]  /*32440*/  LDL.LU R221, [R1+0x1c4] ;  /* 0x0001c40001dd7983 */ /* 0x000ea80000300800 */
[----:B------:R3:W-:Y:S04]  /*32450*/  LDGSTS.E [R5+0x1c800], [R2.64], P2 ;  /* 0x1c80000002057fae */ /* 0x0007e80009121848 */
[----:B------:R-:W2:Y:S04]  /*32460*/  LDL.LU R222, [R1+0x1c8] ;  /* 0x0001c80001de7983 */ /* 0x000ea80000300800 */
[----:B------:R-:W2:Y:S01]  /*32470*/  LDL.LU R223, [R1+0x1cc] ;  /* 0x0001cc0001df7983 */ /* 0x000ea20000300800 */
[----:B---3--:R-:W-:-:S02]  /*32480*/  IMAD.MOV.U32 R3, RZ, RZ, R9 ;  /* 0x000000ffff037224 */ /* 0x008fc400078e0009 */
[----:B------:R-:W-:Y:S01]  /*32490*/  IMAD.MOV.U32 R2, RZ, RZ, R8 ;  /* 0x000000ffff027224 */ /* 0x000fe200078e0008 */
[----:B-1----:R-:W3:Y:S04]  /*324a0*/  LDL.LU R9, [R1+0x43c] ;  /* 0x00043c0001097983 */ /* 0x002ee80000300800 */
[----:B------:R-:W4:Y:S04]  /*324b0*/  LDL.LU R8, [R1+0x440] ;  /* 0x0004400001087983 */ /* 0x000f280000300800 */
[----:B------:R-:W5:Y:S04]  /*324c0*/  LDL.LU R53, [R1+0x45c] ;  /* 0x00045c0001357983 */ /* 0x000f680000300800 */
        /* <DEDUP_REMOVED lines=11> */
[----:B------:R-:W-:Y:S02]  /*32580*/  IMAD.X R43, R43, 0x1, R0, P3 ;  /* 0x000000012b2b7824 */ /* 0x000fe400018e0600 */
[----:B------:R-:W-:Y:S02]  /*32590*/  IMAD.MOV.U32 R2, RZ, RZ, R42 ;  /* 0x000000ffff027224 */ /* 0x000fe400078e002a */
[----:B------:R-:W-:Y:S01]  /*325a0*/  IMAD.MOV.U32 R3, RZ, RZ, R43 ;  /* 0x000000ffff037224 */ /* 0x000fe200078e002b */
[----:B------:R-:W-:Y:S04]  /*325b0*/  HMMA.1688.F32.TF32 R56, R44, R130, R56 ;  /* 0x000000822c38723c */ /* 0x000fe80000081038 */
[----:B------:R1:W-:Y:S01]  /*325c0*/  LDGSTS.E [R5+0x1e800], [R2.64], P2 ;  /* 0x1e80000002057fae */ /* 0x0003e20009121848 */
[----:B------:R-:W-:-:S05]  /*325d0*/  IADD3 R38, P4, R38, R52, RZ ;  /* 0x0000003426267210 */ /* 0x000fca0007f9e0ff */
[----:B------:R-:W-:Y:S02]  /*325e0*/  IMAD.X R39, R39, 0x1, R0, P4 ;  /* 0x0000000127277824 */ /* 0x000fe400020e0600 */
[----:B-1----:R-:W-:Y:S02]  /*325f0*/  IMAD.MOV.U32 R2, RZ, RZ, R38 ;  /* 0x000000ffff027224 */ /* 0x002fe400078e0026 */
[----:B------:R-:W-:-:S05]  /*32600*/  IMAD.MOV.U32 R3, RZ, RZ, R39 ;  /* 0x000000ffff037224 */ /* 0x000fca00078e0027 */
[----:B------:R1:W-:Y:S01]  /*32610*/  LDGSTS.E [R5+0x1f800], [R2.64], P0 ;  /* 0x1f80000002057fae */ /* 0x0003e20008121848 */
[----:B------:R-:W-:-:S04]  /*32620*/  ISETP.GT.AND P0, PT, R4, 0x3, PT ;  /* 0x000000030400780c */ /* 0x000fc80003f04270 */
[----:B-1----:R-:W-:Y:S02]  /*32630*/  SEL R2, RZ, 0x4, !P0 ;  /* 0x00000004ff027807 */ /* 0x002fe40004000000 */
[----:B------:R-:W-:Y:S02]  /*32640*/  ISETP.GT.AND P0, PT, R4, 0x7, PT ;  /* 0x000000070400780c */ /* 0x000fe40003f04270 */
[----:B------:R-:W-:Y:S01]  /*32650*/  SEL R2, R2, RZ, !P1 ;  /* 0x000000ff02027207 */ /* 0x000fe20004800000 */
[----:B------:R-:W-:Y:S03]  /*32660*/  STL [R1+0x7f8], R42 ;  /* 0x0007f82a01007387 */ /* 0x000fe60000100800 */
[----:B------:R-:W-:Y:S02]  /*32670*/  ISETP.NE.U32.AND P2, PT, R2, RZ, PT ;  /* 0x000000ff0200720c */ /* 0x000fe40003f45070 */
[----:B------:R-:W-:Y:S01]  /*32680*/  SEL R2, RZ, 0x4, !P0 ;  /* 0x00000004ff027807 */ /* 0x000fe20004000000 */
[----:B------:R1:W-:Y:S03]  /*32690*/  STL [R1+0x7f4], R43 ;  /* 0x0007f42b01007387 */ /* 0x0003e60000100800 */
[----:B------:R-:W-:Y:S01]  /*326a0*/  SEL R2, R2, RZ, !P1 ;  /* 0x000000ff02027207 */ /* 0x000fe20004800000 */
[----:B------:R1:W-:Y:S04]  /*326b0*/  STL [R1+0x818], R38 ;  /* 0x0008182601007387 */ /* 0x0003e80000100800 */
[----:B------:R1:W-:Y:S01]  /*326c0*/  STL [R1+0x814], R39 ;  /* 0x0008142701007387 */ /* 0x0003e20000100800 */
[----:B------:R-:W-:-:S03]  /*326d0*/  ISETP.NE.U32.AND P3, PT, R2, RZ, PT ;  /* 0x000000ff0200720c */ /* 0x000fc60003f65070 */
[----:B------:R-:W5:Y:S01]  /*326e0*/  LDL.LU R49, [R1+0x47c] ;  /* 0x00047c0001317983 */ /* 0x000f620000300800 */
[----:B-1----:R-:W-:-:S03]  /*326f0*/  LOP3.LUT R43, R51, 0x60, RZ, 0x3c, !PT ;  /* 0x00000060332b7812 */ /* 0x002fc600078e3cff */
[----:B------:R-:W5:Y:S01]  /*32700*/  LDL.LU R38, [R1+0x480] ;  /* 0x0004800001267983 */ /* 0x000f620000300800 */
[----:B------:R-:W-:-:S03]  /*32710*/  IMAD.U32 R2, RZ, RZ, UR5 ;  /* 0x00000005ff027e24 */ /* 0x000fc6000f8e00ff */
[----:B------:R-:W-:Y:S04]  /*32720*/  STL.64 [R1+0x60], R56 ;  /* 0x0000603801007387 */ /* 0x000fe80000100a00 */
[----:B------:R1:W-:Y:S04]  /*32730*/  STL.64 [R1+0x68], R58 ;  /* 0x0000683a01007387 */ /* 0x0003e80000100a00 */
[----:B------:R-:W5:Y:S01]  /*32740*/  LDL.LU R42, [R1+0x4a0] ;  /* 0x0004a000012a7983 */ /* 0x000f620000300800 */
[----:B------:R-:W-:-:S03]  /*32750*/  IMAD R2, R2, 0x20000, R43 ;  /* 0x0002000002027824 */ /* 0x000fc600078e022b */
[----:B------:R-:W5:Y:S04]  /*32760*/  LDL.LU R50, [R1+0x4c0] ;  /* 0x0004c00001327983 */ /* 0x000f680000300800 */
[----:B------:R-:W5:Y:S01]  /*32770*/  LDL.LU R39, [R1+0x4e0] ;  /* 0x0004e00001277983 */ /* 0x000f620000300800 */
[----:B----4-:R-:W-:-:S05]  /*32780*/  IADD3 R8, P0, R8, R52, RZ ;  /* 0x0000003408087210 */ /* 0x010fca0007f1e0ff */
[----:B---3--:R-:W-:Y:S01]  /*32790*/  IMAD.X R9, R9, 0x1, R0, P0 ;  /* 0x0000000109097824 */ /* 0x008fe200000e0600 */
[----:B------:R3:W-:Y:S01]  /*327a0*/  STL [R1+0x440], R8 ;  /* 0x0004400801007387 */ /* 0x0007e20000100800 */
[----:B--2---:R-:W-:-:S03]  /*327b0*/  IADD3 R48, P4, R48, R52, RZ ;  /* 0x0000003430307210 */ /* 0x004fc60007f9e0ff */
[----:B------:R-:W2:Y:S04]  /*327c0*/  LDL.LU R43, [R1+0x49c] ;  /* 0x00049c00012b7983 */ /* 0x000ea80000300800 */
[----:B------:R-:W-:Y:S04]  /*327d0*/  STL [R1+0x43c], R9 ;  /* 0x00043c0901007387 */ /* 0x000fe80000100800 */
[----:B------:R4:W-:Y:S04]  /*327e0*/  STL [R1+0x460], R48 ;  /* 0x0004603001007387 */ /* 0x0009e80000100800 */
[----:B------:R-:W2:Y:S01]  /*327f0*/  LDL.LU R51, [R1+0x4bc] ;  /* 0x0004bc0001337983 */ /* 0x000ea20000300800 */
[----:B-1----:R-:W-:Y:S01]  /*32800*/  HMMA.1688.F32.TF32 R56, R44, R126, R220 ;  /* 0x0000007e2c38723c */ /* 0x002fe200000810dc */
[----:B-----5:R-:W-:-:S02]  /*32810*/  IMAD.X R53, R53, 0x1, R0, P4 ;  /* 0x0000000135357824 */ /* 0x020fc400020e0600 */
[----:B------:R3:W-:Y:S02]  /*32820*/  LDGSTS.E [R2+0xc00], [R8.64], P2 ;  /* 0x00c0000008027fae */ /* 0x0007e40009121848 */
[----:B---3--:R-:W-:Y:S11]  /*32830*/  IMAD.MOV.U32 R8, RZ, RZ, R48 ;  /* 0x000000ffff087224 */ /* 0x008ff600078e0030 */
[----:B------:R-:W-:Y:S07]  /*32840*/  @!UPT UIADD3 URZ, URZ, URZ, URZ ;  /* 0x0000003f3f3ff290 */ /* 0x000fee000fffe03f */
[----:B------:R-:W-:Y:S04]  /*32850*/  STL.64 [R1+0x40], R56 ;  /* 0x0000403801007387 */ /* 0x000fe80000100a00 */
[----:B------:R-:W-:Y:S04]  /*32860*/  STL.64 [R1+0x48], R58 ;  /* 0x0000483a01007387 */ /* 0x000fe80000100a00 */
[----:B------:R-:W-:Y:S04]  /*32870*/  STL [R1+0x45c], R53 ;  /* 0x00045c3501007387 */ /* 0x000fe80000100800 */
[----:B----4-:R-:W3:Y:S01]  /*32880*/  LDL.LU R48, [R1+0x4dc] ;  /* 0x0004dc0001307983 */ /* 0x010ee20000300800 */
[C---:B------:R-:W-:Y:S01]  /*32890*/  ISETP.GT.AND P2, PT, R4.reuse, 0xf, PT ;  /* 0x0000000f0400780c */ /* 0x040fe20003f44270 */
[----:B------:R-:W-:Y:S01]  /*328a0*/  IMAD.MOV.U32 R9, RZ, RZ, R53 ;  /* 0x000000ffff097224 */ /* 0x000fe200078e0035 */
[----:B------:R-:W-:-:S02]  /*328b0*/  ISETP.GT.AND P0, PT, R4, 0xb, PT ;  /* 0x0000000b0400780c */ /* 0x000fc40003f04270 */
[----:B------:R-:W-:Y:S02]  /*328c0*/  SEL R3, RZ, 0x4, !P2 ;  /* 0x00000004ff037807 */ /* 0x000fe40005000000 */
[----:B------:R1:W-:Y:S01]  /*328d0*/  LDGSTS.E [R2+0x1c00], [R8.64], P3 ;  /* 0x01c0000008027fae */ /* 0x0003e20009921848 */
[----:B------:R-:W-:Y:S02]  /*328e0*/  SEL R5, RZ, 0x4, !P0 ;  /* 0x00000004ff057807 */ /* 0x000fe40004000000 */
[----:B------:R-:W-:Y:S02]  /*328f0*/  SEL R3, R3, RZ, !P1 ;  /* 0x000000ff03037207 */ /* 0x000fe40004800000 */
[----:B------:R-:W-:Y:S02]  /*32900*/  ISETP.GT.AND P3, PT, R4, 0x13, PT ;  /* 0x000000130400780c */ /* 0x000fe40003f64270 */
[----:B------:R-:W-:Y:S02]  /*32910*/  ISETP.NE.U32.AND P2, PT, R3, RZ, PT ;  /* 0x000000ff0300720c */ /* 0x000fe40003f45070 */
[----:B------:R-:W-:-:S02]  /*32920*/  SEL R5, R5, RZ, !P1 ;  /* 0x000000ff05057207 */ /* 0x000fc40004800000 */
[----:B------:R-:W-:Y:S02]  /*32930*/  SEL R3, RZ, 0x4, !P3 ;  /* 0x00000004ff037807 */ /* 0x000fe40005800000 */
[----:B------:R-:W-:Y:S02]  /*32940*/  ISETP.GT.AND P3, PT, R4, 0x17, PT ;  /* 0x000000170400780c */ /* 0x000fe40003f64270 */
[----:B------:R-:W-:Y:S02]  /*32950*/  ISETP.NE.U32.AND P0, PT, R5, RZ, PT ;  /* 0x000000ff0500720c */ /* 0x000fe40003f05070 */
[----:B------:R-:W-:Y:S02]  /*32960*/  SEL R5, RZ, 0x4, !P3 ;  /* 0x00000004ff057807 */ /* 0x000fe40005800000 */
[----:B------:R-:W-:-:S05]  /*32970*/  IADD3 R38, P3, R38, R52, RZ ;  /* 0x0000003426267210 */ /* 0x000fca0007f7e0ff */
[----:B------:R-:W-:Y:S01]  /*32980*/  IMAD.X R49, R49, 0x1, R0, P3 ;  /* 0x0000000131317824 */ /* 0x000fe200018e0600 */
[----:B------:R4:W-:Y:S01]  /*32990*/  STL [R1+0x480], R38 ;  /* 0x0004802601007387 */ /* 0x0009e20000100800 */
[-C--:B------:R-:W-:Y:S01]  /*329a0*/  IADD3 R42, P5, R42, R52.reuse, RZ ;  /* 0x000000342a2a7210 */ /* 0x080fe20007fbe0ff */
[----:B-1----:R-:W-:Y:S01]  /*329b0*/  IMAD.MOV.U32 R8, RZ, RZ, R38 ;  /* 0x000000ffff087224 */ /* 0x002fe200078e0026 */
[----:B------:R-:W-:Y:S01]  /*329c0*/  IADD3 R50, P6, R50, R52, RZ ;  /* 0x0000003432327210 */ /* 0x000fe20007fde0ff */
[----:B------:R-:W-:Y:S02]  /*329d0*/  IMAD.MOV.U32 R9, RZ, RZ, R49 ;  /* 0x000000ffff097224 */ /* 0x000fe400078e0031 */
[----:B------:R-:W-:Y:S04]  /*329e0*/  STL [R1+0x4a0], R42 ;  /* 0x0004a02a01007387 */ /* 0x000fe80000100800 */
[----:B------:R1:W-:Y:S04]  /*329f0*/  STL [R1+0x47c], R49 ;  /* 0x00047c3101007387 */ /* 0x0003e80000100800 */
[----:B------:R-:W-:Y:S04]  /*32a00*/  STL [R1+0x4c0], R50 ;  /* 0x0004c03201007387 */ /* 0x000fe80000100800 */
[----:B------:R5:W-:Y:S02]  /*32a10*/  LDGSTS.E [R2+0x2c00], [R8.64], P0 ;  /* 0x02c0000008027fae */ /* 0x000be40008121848 */
[----:B-----5:R-:W-:-:S02]  /*32a20*/  IMAD.MOV.U32 R8, RZ, RZ, R42 ;  /* 0x000000ffff087224 */ /* 0x020fc400078e002a */
[----:B--2---:R-:W-:Y:S01]  /*32a30*/  IMAD.X R43, R43, 0x1, R0, P5 ;  /* 0x000000012b2b7824 */ /* 0x004fe200028e0600 */
[----:B------:R-:W-:-:S04]  /*32a40*/  IADD3 R39, P5, R39, R52, RZ ;  /* 0x0000003427277210 */ /* 0x000fc80007fbe0ff */
[----:B------:R2:W-:Y:S01]  /*32a50*/  STL [R1+0x49c], R43 ;  /* 0x00049c2b01007387 */ /* 0x0005e20000100800 */
[----:B------:R-:W-:-:S03]  /*32a60*/  IMAD.MOV.U32 R9, RZ, RZ, R43 ;  /* 0x000000ffff097224 */ /* 0x000fc600078e002b */
[----:B----4-:R-:W4:Y:S01]  /*32a70*/  LDL.LU R38, [R1+0x500] ;  /* 0x0005000001267983 */ /* 0x010f220000300800 */
[----:B------:R-:W-:-:S03]  /*32a80*/  IMAD.X R51, R51, 0x1, R0, P6 ;  /* 0x0000000133337824 */ /* 0x000fc600030e0600 */
[----:B------:R-:W-:Y:S04]  /*32a90*/  STL [R1+0x4e0], R39 ;  /* 0x0004e02701007387 */ /* 0x000fe80000100800 */
[----:B------:R5:W-:Y:S04]  /*32aa0*/  STL [R1+0x4bc], R51 ;  /* 0x0004bc3301007387 */ /* 0x000be80000100800 */
[----:B-1----:R-:W4:Y:S04]  /*32ab0*/  LDL.LU R49, [R1+0x520] ;  /* 0x0005200001317983 */ /* 0x002f280000300800 */
[----:B------:R-:W4:Y:S04]  /*32ac0*/  LDL.LU R54, [R1+0x540] ;  /* 0x0005400001367983 */ /* 0x000f280000300800 */
[----:B------:R-:W4:Y:S04]  /*32ad0*/  LDL.LU R42, [R1+0x4fc] ;  /* 0x0004fc00012a7983 */ /* 0x000f280000300800 */
[----:B------:R1:W-:Y:S04]  /*32ae0*/  LDGSTS.E [R2+0x3c00], [R8.64], P2 ;  /* 0x03c0000008027fae */ /* 0x0003e80009121848 */
[----:B--2---:R-:W2:Y:S01]  /*32af0*/  LDL.LU R43, [R1+0x560] ;  /* 0x00056000012b7983 */ /* 0x004ea20000300800 */
[----:B-1----:R-:W-:-:S03]  /*32b00*/  IMAD.MOV.U32 R9, RZ, RZ, R51 ;  /* 0x000000ffff097224 */ /* 0x002fc600078e0033 */
[----:B-----5:R-:W5:Y:S04]  /*32b10*/  LDL.LU R51, [R1+0x51c] ;  /* 0x00051c0001337983 */ /* 0x020f680000300800 */
[----:B------:R-:W2:Y:S01]  /*32b20*/  LDL.LU R55, [R1+0x53c] ;  /* 0x00053c0001377983 */ /* 0x000ea20000300800 */
[----:B---3--:R-:W-:-:S05]  /*32b30*/  IMAD.X R48, R48, 0x1, R0, P5 ;  /* 0x0000000130307824 */ /* 0x008fca00028e0600 */
[----:B------:R1:W-:Y:S04]  /*32b40*/  STL [R1+0x4dc], R48 ;  /* 0x0004dc3001007387 */ /* 0x0003e80000100800 */
[----:B------:R-:W3:Y:S01]  /*32b50*/  LDL.LU R53, [R1+0x55c] ;  /* 0x00055c0001357983 */ /* 0x000ee20000300800 */
[----:B------:R-:W-:-:S04]  /*32b60*/  SEL R3, R3, RZ, !P1 ;  /* 0x000000ff03037207 */ /* 0x000fc80004800000 */
[----:B------:R-:W-:Y:S02]  /*32b70*/  ISETP.NE.U32.AND P4, PT, R3, RZ, PT ;  /* 0x000000ff0300720c */ /* 0x000fe40003f85070 */
[----:B------:R-:W-:Y:S01]  /*32b80*/  SEL R3, R5, RZ, !P1 ;  /* 0x000000ff05037207 */ /* 0x000fe20004800000 */
[----:B------:R-:W-:-:S03]  /*32b90*/  IMAD.MOV.U32 R8, RZ, RZ, R50 ;  /* 0x000000ffff087224 */ /* 0x000fc600078e0032 */
[----:B------:R-:W-:Y:S02]  /*32ba0*/  ISETP.NE.U32.AND P3, PT, R3, RZ, PT ;  /* 0x000000ff0300720c */ /* 0x000fe40003f65070 */
[C---:B------:R-:W-:Y:S02]  /*32bb0*/  ISETP.GT.AND P2, PT, R4.reuse, 0x1f, PT ;  /* 0x0000001f0400780c */ /* 0x040fe40003f44270 */
[----:B------:R-:W-:-:S03]  /*32bc0*/  ISETP.GT.AND P0, PT, R4, 0x1b, PT ;  /* 0x0000001b0400780c */ /* 0x000fc60003f04270 */
[----:B------:R1:W-:Y:S01]  /*32bd0*/  LDGSTS.E [R2+0x4c00], [R8.64], P4 ;  /* 0x04c0000008027fae */ /* 0x0003e2000a121848 */
[----:B------:R-:W-:Y:S02]  /*32be0*/  SEL R3, RZ, 0x4, !P2 ;  /* 0x00000004ff037807 */ /* 0x000fe40005000000 */
[----:B------:R-:W-:Y:S02]  /*32bf0*/  SEL R5, RZ, 0x4, !P0 ;  /* 0x00000004ff057807 */ /* 0x000fe40004000000 */
[----:B------:R-:W-:Y:S01]  /*32c00*/  SEL R3, R3, RZ, !P1 ;  /* 0x000000ff03037207 */ /* 0x000fe20004800000 */
[----:B-1----:R-:W-:Y:S02]  /*32c10*/  IMAD.MOV.U32 R8, RZ, RZ, R39 ;  /* 0x000000ffff087224 */ /* 0x002fe400078e0027 */
[----:B------:R-:W-:Y:S01]  /*32c20*/  IMAD.MOV.U32 R9, RZ, RZ, R48 ;  /* 0x000000ffff097224 */ /* 0x000fe200078e0030 */
[----:B------:R-:W-:Y:S01]  /*32c30*/  ISETP.NE.U32.AND P2, PT, R3, RZ, PT ;  /* 0x000000ff0300720c */ /* 0x000fe20003f45070 */
[----:B------:R-:W3:Y:S04]  /*32c40*/  LDL.LU R39, [R1+0x580] ;  /* 0x0005800001277983 */ /* 0x000ee80000300800 */
[----:B------:R1:W-:Y:S01]  /*32c50*/  LDGSTS.E [R2+0x5c00], [R8.64], P3 ;  /* 0x05c0000008027fae */ /* 0x0003e20009921848 */
[----:B------:R-:W-:-:S02]  /*32c60*/  ISETP.GT.AND P3, PT, R4, 0x23, PT ;  /* 0x000000230400780c */ /* 0x000fc40003f64270 */
[----:B------:R-:W-:Y:S01]  /*32c70*/  SEL R5, R5, RZ, !P1 ;  /* 0x000000ff05057207 */ /* 0x000fe20004800000 */
[----:B------:R-:W3:Y:S01]  /*32c80*/  LDL.LU R50, [R1+0x5a0] ;  /* 0x0005a00001327983 */ /* 0x000ee20000300800 */
[----:B------:R-:W-:Y:S02]  /*32c90*/  SEL R3, RZ, 0x4, !P3 ;  /* 0x00000004ff037807 */ /* 0x000fe40005800000 */
[----:B------:R-:W-:Y:S01]  /*32ca0*/  ISETP.GT.AND P3, PT, R4, 0x27, PT ;  /* 0x000000270400780c */ /* 0x000fe20003f64270 */
[----:B------:R-:W3:Y:S01]  /*32cb0*/  LDL.LU R48, [R1+0x5c0] ;  /* 0x0005c00001307983 */ /* 0x000ee20000300800 */
[----:B------:R-:W-:Y:S02]  /*32cc0*/  ISETP.NE.U32.AND P0, PT, R5, RZ, PT ;  /* 0x000000ff0500720c */ /* 0x000fe40003f05070 */
[----:B------:R-:W-:Y:S02]  /*32cd0*/  SEL R5, RZ, 0x4, !P3 ;  /* 0x00000004ff057807 */ /* 0x000fe40005800000 */
[----:B------:R-:W-:-:S04]  /*32ce0*/  SEL R3, R3, RZ, !P1 ;  /* 0x000000ff03037207 */ /* 0x000fc80004800000 */
[----:B------:R-:W-:Y:S02]  /*32cf0*/  ISETP.NE.U32.AND P4, PT, R3, RZ, PT ;  /* 0x000000ff0300720c */ /* 0x000fe40003f85070 */
[----:B----4-:R-:W-:-:S05]  /*32d00*/  IADD3 R38, P3, R38, R52, RZ ;  /* 0x0000003426267210 */ /* 0x010fca0007f7e0ff */
[----:B------:R-:W-:Y:S01]  /*32d10*/  STL [R1+0x500], R38 ;  /* 0x0005002601007387 */ /* 0x000fe20000100800 */
[-C--:B------:R-:W-:Y:S02]  /*32d20*/  IADD3 R49, P5, R49, R52.reuse, RZ ;  /* 0x0000003431317210 */ /* 0x080fe40007fbe0ff */
[-C--:B------:R-:W-:Y:S01]  /*32d30*/  IADD3 R54, P6, R54, R52.reuse, RZ ;  /* 0x0000003436367210 */ /* 0x080fe20007fde0ff */
[----:B------:R-:W-:Y:S02]  /*32d40*/  IMAD.X R42, R42, 0x1, R0, P3 ;  /* 0x000000012a2a7824 */ /* 0x000fe400018e0600 */
[----:B------:R-:W-:Y:S01]  /*32d50*/  STL [R1+0x520], R49 ;  /* 0x0005203101007387 */ /* 0x000fe20000100800 */
[----:B-1----:R-:W-:Y:S02]  /*32d60*/  IMAD.MOV.U32 R8, RZ, RZ, R38 ;  /* 0x000000ffff087224 */ /* 0x002fe400078e0026 */
[----:B------:R-:W-:Y:S01]  /*32d70*/  IMAD.MOV.U32 R9, RZ, RZ, R42 ;  /* 0x000000ffff097224 */ /* 0x000fe200078e002a */
[----:B------:R1:W-:Y:S04]  /*32d80*/  STL [R1+0x4fc], R42 ;  /* 0x0004fc2a01007387 */ /* 0x0003e80000100800 */
[----:B------:R-:W-:Y:S04]  /*32d90*/  STL [R1+0x540], R54 ;  /* 0x0005403601007387 */ /* 0x000fe80000100800 */
[----:B------:R4:W-:Y:S01]  /*32da0*/  LDGSTS.E [R2+0x6c00], [R8.64], P0 ;  /* 0x06c0000008027fae */ /* 0x0009e20008121848 */
[--C-:B-----5:R-:W-:Y:S01]  /*32db0*/  IMAD.X R51, R51, 0x1, R0.reuse, P5 ;  /* 0x0000000133337824 */ /* 0x120fe200028e0600 */
[----:B--2---:R-:W-:Y:S01]  /*32dc0*/  IADD3 R43, P5, R43, R52, RZ ;  /* 0x000000342b2b7210 */ /* 0x004fe20007fbe0ff */
[----:B------:R-:W-:-:S03]  /*32dd0*/  IMAD.X R55, R55, 0x1, R0, P6 ;  /* 0x0000000137377824 */ /* 0x000fc600030e0600 */
[----:B------:R2:W-:Y:S04]  /*32de0*/  STL [R1+0x51c], R51 ;  /* 0x00051c3301007387 */ /* 0x0005e80000100800 */
[----:B-1----:R-:W5:Y:S01]  /*32df0*/  LDL.LU R42, [R1+0x57c] ;  /* 0x00057c00012a7983 */ /* 0x002f620000300800 */
[----:B----4-:R-:W-:-:S03]  /*32e00*/  IMAD.MOV.U32 R9, RZ, RZ, R51 ;  /* 0x000000ffff097224 */ /* 0x010fc600078e0033 */
[----:B------:R1:W-:Y:S04]  /*32e10*/  STL [R1+0x560], R43 ;  /* 0x0005602b01007387 */ /* 0x0003e80000100800 */
[----:B------:R-:W-:Y:S01]  /*32e20*/  STL [R1+0x53c], R55 ;  /* 0x00053c3701007387 */ /* 0x000fe20000100800 */
[----:B------:R-:W-:-:S03]  /*32e30*/  IMAD.MOV.U32 R8, RZ, RZ, R49 ;  /* 0x000000ffff087224 */ /* 0x000fc600078e0031 */
[----:B------:R-:W4:Y:S04]  /*32e40*/  LDL.LU R38, [R1+0x5e0] ;  /* 0x0005e00001267983 */ /* 0x000f280000300800 */
[----:B--2---:R-:W2:Y:S04]  /*32e50*/  LDL.LU R51, [R1+0x59c] ;  /* 0x00059c0001337983 */ /* 0x004ea80000300800 */
[----:B------:R-:W4:Y:S01]  /*32e60*/  LDL.LU R49, [R1+0x5bc] ;  /* 0x0005bc0001317983 */ /* 0x000f220000300800 */
[----:B---3--:R-:W-:-:S03]  /*32e70*/  IMAD.X R53, R53, 0x1, R0, P5 ;  /* 0x0000000135357824 */ /* 0x008fc600028e0600 */
[----:B------:R3:W-:Y:S04]  /*32e80*/  LDGSTS.E [R2+0x7c00], [R8.64], P2 ;  /* 0x07c0000008027fae */ /* 0x0007e80009121848 */
[----:B------:R-:W-:Y:S01]  /*32e90*/  STL [R1+0x55c], R53 ;  /* 0x00055c3501007387 */ /* 0x000fe20000100800 */
[----:B---3--:R-:W-:Y:S02]  /*32ea0*/  IMAD.MOV.U32 R8, RZ, RZ, R54 ;  /* 0x000000ffff087224 */ /* 0x008fe400078e0036 */
[----:B------:R-:W-:-:S05]  /*32eb0*/  IMAD.MOV.U32 R9, RZ, RZ, R55 ;  /* 0x000000ffff097224 */ /* 0x000fca00078e0037 */
[----:B------:R3:W-:Y:S02]  /*32ec0*/  LDGSTS.E [R2+0x8c00], [R8.64], P4 ;  /* 0x08c0000008027fae */ /* 0x0007e4000a121848 */
[----:B---3--:R-:W-:Y:S02]  /*32ed0*/  IMAD.MOV.U32 R8, RZ, RZ, R43 ;  /* 0x000000ffff087224 */ /* 0x008fe400078e002b */
[----:B-1----:R-:W3:Y:S01]  /*32ee0*/  LDL.LU R43, [R1+0x5dc] ;  /* 0x0005dc00012b7983 */ /* 0x002ee20000300800 */
[----:B------:R-:W-:-:S04]  /*32ef0*/  SEL R3, R5, RZ, !P1 ;  /* 0x000000ff05037207 */ /* 0x000fc80004800000 */
[----:B------:R-:W-:Y:S02]  /*32f00*/  ISETP.NE.U32.AND P3, PT, R3, RZ, PT ;  /* 0x000000ff0300720c */ /* 0x000fe40003f65070 */
[C---:B------:R-:W-:Y:S01]  /*32f10*/  ISETP.GT.AND P2, PT, R4.reuse, 0x2f, PT ;  /* 0x0000002f0400780c */ /* 0x040fe20003f44270 */
[----:B------:R-:W-:Y:S01]  /*32f20*/  IMAD.MOV.U32 R9, RZ, RZ, R53 ;  /* 0x000000ffff097224 */ /* 0x000fe200078e0035 */
[----:B------:R-:W-:Y:S02]  /*32f30*/  ISETP.GT.AND P0, PT, R4, 0x2b, PT ;  /* 0x0000002b0400780c */ /* 0x000fe40003f04270 */
[----:B------:R-:W-:Y:S02]  /*32f40*/  SEL R3, RZ, 0x4, !P2 ;  /* 0x00000004ff037807 */ /* 0x000fe40005000000 */
[----:B------:R-:W-:Y:S02]  /*32f50*/  SEL R5, RZ, 0x4, !P0 ;  /* 0x00000004ff057807 */ /* 0x000fe40004000000 */
[----:B------:R-:W-:-:S03]  /*32f60*/  SEL R3, R3, RZ, !P1 ;  /* 0x000000ff03037207 */ /* 0x000fc60004800000 */
[----:B------:R1:W-:Y:S01]  /*32f70*/  LDGSTS.E [R2+0x9c00], [R8.64], P3 ;  /* 0x09c0000008027fae */ /* 0x0003e20009921848 */
[C---:B------:R-:W-:Y:S02]  /*32f80*/  ISETP.GT.AND P3, PT, R4.reuse, 0x33, PT ;  /* 0x000000330400780c */ /* 0x040fe40003f64270 */
[----:B------:R-:W-:Y:S02]  /*32f90*/  ISETP.NE.U32.AND P2, PT, R3, RZ, PT ;  /* 0x000000ff0300720c */ /* 0x000fe40003f45070 */
[----:B------:R-:W-:Y:S02]  /*32fa0*/  SEL R5, R5, RZ, !P1 ;  /* 0x000000ff05057207 */ /* 0x000fe40004800000 */
[----:B------:R-:W-:Y:S02]  /*32fb0*/  SEL R3, RZ, 0x4, !P3 ;  /* 0x00000004ff037807 */ /* 0x000fe40005800000 */
[----:B------:R-:W-:Y:S02]  /*32fc0*/  ISETP.GT.AND P3, PT, R4, 0x37, PT ;  /* 0x000000370400780c */ /* 0x000fe40003f64270 */
[----:B------:R-:W-:-:S02]  /*32fd0*/  ISETP.NE.U32.AND P0, PT, R5, RZ, PT ;  /* 0x000000ff0500720c */ /* 0x000fc40003f05070 */
[----:B------:R-:W-:Y:S02]  /*32fe0*/  SEL R5, RZ, 0x4, !P3 ;  /* 0x00000004ff057807 */ /* 0x000fe40005800000 */
[-C--:B------:R-:W-:Y:S02]  /*32ff0*/  IADD3 R39, P3, R39, R52.reuse, RZ ;  /* 0x0000003427277210 */ /* 0x080fe40007f7e0ff */
[-C--:B------:R-:W-:Y:S02]  /*33000*/  IADD3 R50, P5, R50, R52.reuse, RZ ;  /* 0x0000003432327210 */ /* 0x080fe40007fbe0ff */
[----:B------:R-:W-:Y:S01]  /*33010*/  IADD3 R48, P6, R48, R52, RZ ;  /* 0x0000003430307210 */ /* 0x000fe20007fde0ff */
[----:B------:R2:W-:Y:S01]  /*33020*/  STL [R1+0x580], R39 ;  /* 0x0005802701007387 */ /* 0x0005e20000100800 */
[----:B-1----:R-:W-:-:S03]  /*33030*/  IMAD.MOV.U32 R8, RZ, RZ, R39 ;  /* 0x000000ffff087224 */ /* 0x002fc600078e0027 */
[----:B------:R-:W-:Y:S01]  /*33040*/  STL [R1+0x5a0], R50 ;  /* 0x0005a03201007387 */ /* 0x000fe20000100800 */
[----:B-----5:R-:W-:-:S04]  /*33050*/  IMAD.X R42, R42, 0x1, R0, P3 ;  /* 0x000000012a2a7824 */ /* 0x020fc800018e0600 */
[----:B------:R-:W-:Y:S01]  /*33060*/  IMAD.MOV.U32 R9, RZ, RZ, R42 ;  /* 0x000000ffff097224 */ /* 0x000fe200078e002a */
[----:B------:R1:W-:Y:S04]  /*33070*/  STL [R1+0x57c], R42 ;  /* 0x00057c2a01007387 */ /* 0x0003e80000100800 */
[----:B------:R-:W-:Y:S04]  /*33080*/  STL [R1+0x5c0], R48 ;  /* 0x0005c03001007387 */ /* 0x000fe80000100800 */
[----:B------:R5:W-:Y:S01]  /*33090*/  LDGSTS.E [R2+0xac00], [R8.64], P0 ;  /* 0x0ac0000008027fae */ /* 0x000be20008121848 */
[--C-:B--2---:R-:W-:Y:S01]  /*330a0*/  IMAD.X R51, R51, 0x1, R0.reuse, P5 ;  /* 0x0000000133337824 */ /* 0x104fe200028e0600 */
[----:B----4-:R-:W-:Y:S01]  /*330b0*/  IADD3 R38, P5, R38, R52, RZ ;  /* 0x0000003426267210 */ /* 0x010fe20007fbe0ff */
[----:B------:R-:W-:-:S03]  /*330c0*/  IMAD.X R49, R49, 0x1, R0, P6 ;  /* 0x0000000131317824 */ /* 0x000fc600030e0600 */
[----:B------:R2:W-:Y:S04]  /*330d0*/  STL [R1+0x59c], R51 ;  /* 0x00059c3301007387 */ /* 0x0005e80000100800 */
[----:B------:R-:W4:Y:S01]  /*330e0*/  LDL.LU R39, [R1+0x600] ;  /* 0x0006000001277983 */ /* 0x000f220000300800 */
[----:B-----5:R-:W-:Y:S02]  /*330f0*/  IMAD.MOV.U32 R8, RZ, RZ, R50 ;  /* 0x000000ffff087224 */ /* 0x020fe400078e0032 */
[----:B------:R-:W-:Y:S01]  /*33100*/  IMAD.MOV.U32 R9, RZ, RZ, R51 ;  /* 0x000000ffff097224 */ /* 0x000fe200078e0033 */
        /* <DEDUP_REMOVED lines=16> */
[----:B------:R-:W-:Y:S01]  /*33210*/  IMAD.MOV.U32 R8, RZ, RZ, R48 ;  /* 0x000000ffff087224 */ /* 0x000fe200078e0030 */
[C---:B------:R-:W-:Y:S01]  /*33220*/  ISETP.GT.AND P2, PT, R4.reuse, 0x3f, PT ;  /* 0x0000003f0400780c */ /* 0x040fe20003f44270 */
[----:B------:R-:W3:Y:S01]  /*33230*/  LDL.LU R48, [R1+0x680] ;  /* 0x0006800001307983 */ /* 0x000ee20000300800 */
[----:B------:R-:W-:Y:S02]  /*33240*/  ISETP.NE.U32.AND P3, PT, R3, RZ, PT ;  /* 0x000000ff0300720c */ /* 0x000fe40003f65070 */
[----:B------:R-:W-:Y:S02]  /*33250*/  SEL R3, RZ, 0x4, !P2 ;  /* 0x00000004ff037807 */ /* 0x000fe40005000000 */
[----:B------:R-:W-:-:S03]  /*33260*/  ISETP.GT.AND P0, PT, R4, 0x3b, PT ;  /* 0x0000003b0400780c */ /* 0x000fc60003f04270 */
[----:B------:R1:W-:Y:S01]  /*33270*/  LDGSTS.E [R2+0xcc00], [R8.64], P4 ;  /* 0x0cc0000008027fae */ /* 0x0003e2000a121848 */
[----:B------:R-:W-:Y:S02]  /*33280*/  SEL R3, R3, RZ, !P1 ;  /* 0x000000ff03037207 */ /* 0x000fe40004800000 */
[----:B------:R-:W-:Y:S01]  /*33290*/  SEL R5, RZ, 0x4, !P0 ;  /* 0x00000004ff057807 */ /* 0x000fe20004000000 */
        /* <DEDUP_REMOVED lines=9> */
[----:B------:R-:W-:Y:S02]  /*33330*/  ISETP.GT.AND P3, PT, R4, 0x47, PT ;  /* 0x000000470400780c */ /* 0x000fe40003f64270 */
        /* <DEDUP_REMOVED lines=21> */
[----:B------:R-:W-:Y:S01]  /*33490*/  STL [R1+0x660], R51 ;  /* 0x0006603301007387 */ /* 0x000fe20000100800 */
[----:B------:R-:W-:-:S03]  /*334a0*/  IMAD.MOV.U32 R9, RZ, RZ, R49 ;  /* 0x000000ffff097224 */ /* 0x000fc600078e0031 */
[----:B------:R-:W-:Y:S04]  /*334b0*/  STL [R1+0x63c], R55 ;  /* 0x00063c3701007387 */ /* 0x000fe80000100800 */
[----:B------:R-:W4:Y:S04]  /*334c0*/  LDL.LU R39, [R1+0x6e0] ;  /* 0x0006e00001277983 */ /* 0x000f280000300800 */
[----:B------:R-:W4:Y:S04]  /*334d0*/  LDL.LU R42, [R1+0x69c] ;  /* 0x00069c00012a7983 */ /* 0x000f280000300800 */
[----:B--2---:R-:W2:Y:S01]  /*334e0*/  LDL.LU R49, [R1+0x6bc] ;  /* 0x0006bc0001317983 */ /* 0x004ea20000300800 */
[----:B---3--:R-:W-:-:S03]  /*334f0*/  IMAD.X R53, R53, 0x1, R0, P5 ;  /* 0x0000000135357824 */ /* 0x008fc600028e0600 */
[----:B------:R1:W-:Y:S04]  /*33500*/  LDGSTS.E [R2+0xfc00], [R8.64], P2 ;  /* 0x0fc0000008027fae */ /* 0x0003e80009121848 */
[----:B------:R3:W-:Y:S01]  /*33510*/  STL [R1+0x65c], R53 ;  /* 0x00065c3501007387 */ /* 0x0007e20000100800 */
[----:B-1----:R-:W-:Y:S02]  /*33520*/  IMAD.MOV.U32 R8, RZ, RZ, R54 ;  /* 0x000000ffff087224 */ /* 0x002fe400078e0036 */
[----:B------:R-:W-:-:S05]  /*33530*/  IMAD.MOV.U32 R9, RZ, RZ, R55 ;  /* 0x000000ffff097224 */ /* 0x000fca00078e0037 */
[----:B------:R1:W-:Y:S02]  /*33540*/  LDGSTS.E [R2+0x10c00], [R8.64], P4 ;  /* 0x10c0000008027fae */ /* 0x0003e4000a121848 */
[----:B-1----:R-:W-:Y:S02]  /*33550*/  IMAD.MOV.U32 R9, RZ, RZ, R53 ;  /* 0x000000ffff097224 */ /* 0x002fe400078e0035 */
[----:B---3--:R-:W3:Y:S01]  /*33560*/  LDL.LU R53, [R1+0x6dc] ;  /* 0x0006dc0001357983 */ /* 0x008ee20000300800 */
        /* <DEDUP_REMOVED lines=19> */
[----:B------:R-:W-:Y:S01]  /*336a0*/  STL [R1+0x680], R48 ;  /* 0x0006803001007387 */ /* 0x000fe20000100800 */
[----:B------:R-:W-:Y:S01]  /*336b0*/  SEL R3, R3, RZ, !P1 ;  /* 0x000000ff03037207 */ /* 0x000fe20004800000 */
[----:B-1----:R-:W-:Y:S02]  /*336c0*/  IMAD.MOV.U32 R8, RZ, RZ, R48 ;  /* 0x000000ffff087224 */ /* 0x002fe400078e0030 */
[----:B------:R-:W-:Y:S01]  /*336d0*/  STL [R1+0x6a0], R38 ;  /* 0x0006a02601007387 */ /* 0x000fe20000100800 */
[----:B------:R-:W-:Y:S01]  /*336e0*/  ISETP.NE.U32.AND P4, PT, R3, RZ, PT ;  /* 0x000000ff0300720c */ /* 0x000fe20003f85070 */
[----:B-----5:R-:W-:-:S04]  /*336f0*/  IMAD.X R50, R50, 0x1, R0, P3 ;  /* 0x0000000132327824 */ /* 0x020fc800018e0600 */
[----:B------:R-:W-:Y:S01]  /*33700*/  IMAD.MOV.U32 R9, RZ, RZ, R50 ;  /* 0x000000ffff097224 */ /* 0x000fe200078e0032 */
[----:B------:R1:W-:Y:S04]  /*33710*/  STL [R1+0x67c], R50 ;  /* 0x00067c3201007387 */ /* 0x0003e80000100800 */
[----:B------:R-:W-:Y:S04]  /*33720*/  STL [R1+0x6c0], R43 ;  /* 0x0006c02b01007387 */ /* 0x000fe80000100800 */
[----:B------:R5:W-:Y:S01]  /*33730*/  LDGSTS.E [R2+0x12c00], [R8.64], P0 ;  /* 0x12c0000008027fae */ /* 0x000be20008121848 */
[--C-:B----4-:R-:W-:Y:S01]  /*33740*/  IMAD.X R42, R42, 0x1, R0.reuse, P5 ;  /* 0x000000012a2a7824 */ /* 0x110fe200028e0600 */
[----:B------:R-:W-:Y:S01]  /*33750*/  IADD3 R39, P5, R39, R52, RZ ;  /* 0x0000003427277210 */ /* 0x000fe20007fbe0ff */
[----:B--2---:R-:W-:-:S03]  /*33760*/  IMAD.X R49, R49, 0x1, R0, P6 ;  /* 0x0000000131317824 */ /* 0x004fc600030e0600 */
[----:B------:R2:W-:Y:S04]  /*33770*/  STL [R1+0x69c], R42 ;  /* 0x00069c2a01007387 */ /* 0x0005e80000100800 */
[----:B------:R-:W-:Y:S01]  /*33780*/  STL [R1+0x6e0], R39 ;  /* 0x0006e02701007387 */ /* 0x000fe20000100800 */
[----:B-----5:R-:W-:Y:S02]  /*33790*/  IMAD.MOV.U32 R8, RZ, RZ, R38 ;  /* 0x000000ffff087224 */ /* 0x020fe400078e0026 */
[----:B------:R-:W-:Y:S01]  /*337a0*/  IMAD.MOV.U32 R9, RZ, RZ, R42 ;  /* 0x000000ffff097224 */ /* 0x000fe200078e002a */
[----:B------:R4:W-:Y:S04]  /*337b0*/  STL [R1+0x6bc], R49 ;  /* 0x0006bc3101007387 */ /* 0x0009e80000100800 */
[----:B-1----:R-:W5:Y:S04]  /*337c0*/  LDL.LU R50, [R1+0x700] ;  /* 0x0007000001327983 */ /* 0x002f680000300800 */
[----:B------:R-:W5:Y:S04]  /*337d0*/  LDL.LU R48, [R1+0x720] ;  /* 0x0007200001307983 */ /* 0x000f680000300800 */
[----:B--2---:R-:W2:Y:S04]  /*337e0*/  LDL.LU R42, [R1+0x740] ;  /* 0x00074000012a7983 */ /* 0x004ea80000300800 */
[----:B------:R-:W2:Y:S04]  /*337f0*/  LDL.LU R38, [R1+0x760] ;  /* 0x0007600001267983 */ /* 0x000ea80000300800 */
[----:B------:R1:W-:Y:S04]  /*33800*/  LDGSTS.E [R2+0x13c00], [R8.64], P2 ;  /* 0x13c0000008027fae */ /* 0x0003e80009121848 */
[----:B------:R-:W2:Y:S01]  /*33810*/  LDL.LU R51, [R1+0x6fc] ;  /* 0x0006fc0001337983 */ /* 0x000ea20000300800 */
[----:B---3--:R-:W-:-:S02]  /*33820*/  IMAD.X R53, R53, 0x1, R0, P5 ;  /* 0x0000000135357824 */ /* 0x008fc400028e0600 */
[----:B-1----:R-:W-:Y:S02]  /*33830*/  IMAD.MOV.U32 R8, RZ, RZ, R43 ;  /* 0x000000ffff087224 */ /* 0x002fe400078e002b */
[----:B------:R-:W-:Y:S02]  /*33840*/  IMAD.MOV.U32 R9, RZ, RZ, R49 ;  /* 0x000000ffff097224 */ /* 0x000fe400078e0031 */
[----:B----4-:R-:W3:Y:S04]  /*33850*/  LDL.LU R49, [R1+0x71c] ;  /* 0x00071c0001317983 */ /* 0x010ee80000300800 */
[----:B------:R-:W-:Y:S04]  /*33860*/  STL [R1+0x6dc], R53 ;  /* 0x0006dc3501007387 */ /* 0x000fe80000100800 */
[----:B------:R1:W-:Y:S04]  /*33870*/  LDGSTS.E [R2+0x14c00], [R8.64], P4 ;  /* 0x14c0000008027fae */ /* 0x0003e8000a121848 */
[----:B------:R-:W4:Y:S01]  /*33880*/  LDL.LU R43, [R1+0x73c] ;  /* 0x00073c00012b7983 */ /* 0x000f220000300800 */
[----:B-1----:R-:W-:-:S03]  /*33890*/  IMAD.MOV.U32 R8, RZ, RZ, R39 ;  /* 0x000000ffff087224 */ /* 0x002fc600078e0027 */
[----:B------:R-:W4:Y:S01]  /*338a0*/  LDL.LU R39, [R1+0x75c] ;  /* 0x00075c0001277983 */ /* 0x000f220000300800 */
[----:B------:R-:W-:Y:S02]  /*338b0*/  SEL R3, R5, RZ, !P1 ;  /* 0x000000ff05037207 */ /* 0x000fe40004800000 */
[----:B------:R-:W-:Y:S01]  /*338c0*/  ISETP.GT.AND P2, PT, R4, 0x5f, PT ;  /* 0x0000005f0400780c */ /* 0x000fe20003f44270 */
[----:B------:R-:W4:Y:S01]  /*338d0*/  LDL.LU R220, [R1+0x200] ;  /* 0x0002000001dc7983 */ /* 0x000f220000300800 */
[----:B------:R-:W-:Y:S01]  /*338e0*/  ISETP.NE.U32.AND P3, PT, R3, RZ, PT ;  /* 0x000000ff0300720c */ /* 0x000fe20003f65070 */
[----:B------:R-:W-:Y:S02]  /*338f0*/  IMAD.MOV.U32 R9, RZ, RZ, R53 ;  /* 0x000000ffff097224 */ /* 0x000fe400078e0035 */
[----:B------:R-:W4:Y:S01]  /*33900*/  LDL.LU R221, [R1+0x204] ;  /* 0x0002040001dd7983 */ /* 0x000f220000300800 */
[----:B------:R-:W-:-:S03]  /*33910*/  SEL R3, RZ, 0x4, !P2 ;  /* 0x00000004ff037807 */ /* 0x000fc60005000000 */
[----:B------:R-:W4:Y:S01]  /*33920*/  LDL.LU R222, [R1+0x208] ;  /* 0x0002080001de7983 */ /* 0x000f220000300800 */
[----:B------:R-:W-:-:S03]  /*33930*/  ISETP.GT.AND P0, PT, R4, 0x5b, PT ;  /* 0x0000005b0400780c */ /* 0x000fc60003f04270 */
[----:B------:R-:W4:Y:S01]  /*33940*/  LDL.LU R223, [R1+0x20c] ;  /* 0x00020c0001df7983 */ /* 0x000f220000300800 */
[----:B------:R-:W-:Y:S02]  /*33950*/  SEL R3, R3, RZ, !P1 ;  /* 0x000000ff03037207 */ /* 0x000fe40004800000 */
[----:B------:R-:W-:Y:S01]  /*33960*/  SEL R5, RZ, 0x4, !P0 ;  /* 0x00000004ff057807 */ /* 0x000fe20004000000 */
[----:B------:R1:W-:Y:S01]  /*33970*/  LDGSTS.E [R2+0x15c00], [R8.64], P3 ;  /* 0x15c0000008027fae */ /* 0x0003e20009921848 */
[----:B------:R-:W-:Y:S02]  /*33980*/  ISETP.GT.AND P3, PT, R4, 0x63, PT ;  /* 0x000000630400780c */ /* 0x000fe40003f64270 */
[----:B------:R-:W-:Y:S02]  /*33990*/  ISETP.NE.U32.AND P2, PT, R3, RZ, PT ;  /* 0x000000ff0300720c */ /* 0x000fe40003f45070 */
[----:B------:R-:W-:Y:S02]  /*339a0*/  SEL R5, R5, RZ, !P1 ;  /* 0x000000ff05057207 */ /* 0x000fe40004800000 */
[----:B------:R-:W-:-:S02]  /*339b0*/  SEL R3, RZ, 0x4, !P3 ;  /* 0x00000004ff037807 */ /* 0x000fc40005800000 */
[----:B------:R-:W-:Y:S02]  /*339c0*/  ISETP.GT.AND P3, PT, R4, 0x67, PT ;  /* 0x000000670400780c */ /* 0x000fe40003f64270 */
[----:B------:R-:W-:Y:S02]  /*339d0*/  ISETP.NE.U32.AND P0, PT, R5, RZ, PT ;  /* 0x000000ff0500720c */ /* 0x000fe40003f05070 */
[----:B------:R-:W-:Y:S01]  /*339e0*/  SEL R5, RZ, 0x4, !P3 ;  /* 0x00000004ff057807 */ /* 0x000fe20005800000 */
[----:B------:R-:W-:Y:S01]  /*339f0*/  IMAD.MOV.U32 R63, RZ, RZ, R41 ;  /* 0x000000ffff3f7224 */ /* 0x000fe200078e0029 */
[----:B------:R-:W-:-:S04]  /*33a00*/  SEL R3, R3, RZ, !P1 ;  /* 0x000000ff03037207 */ /* 0x000fc80004800000 */
[----:B------:R-:W-:Y:S02]  /*33a10*/  ISETP.NE.U32.AND P4, PT, R3, RZ, PT ;  /* 0x000000ff0300720c */ /* 0x000fe40003f85070 */
[-C--:B-----5:R-:W-:Y:S02]  /*33a20*/  IADD3 R50, P3, R50, R52.reuse, RZ ;  /* 0x0000003432327210 */ /* 0x0a0fe40007f7e0ff */
[-C--:B------:R-:W-:Y:S02]  /*33a30*/  IADD3 R48, P5, R48, R52.reuse, RZ ;  /* 0x0000003430307210 */ /* 0x080fe40007fbe0ff */
[----:B--2---:R-:W-:Y:S01]  /*33a40*/  IADD3 R42, P6, R42, R52, RZ ;  /* 0x000000342a2a7210 */ /* 0x004fe20007fde0ff */
[----:B------:R-:W-:Y:S01]  /*33a50*/  STL [R1+0x700], R50 ;  /* 0x0007003201007387 */ /* 0x000fe20000100800 */
[----:B-1----:R-:W-:-:S03]  /*33a60*/  IMAD.MOV.U32 R8, RZ, RZ, R50 ;  /* 0x000000ffff087224 */ /* 0x002fc600078e0032 */
[----:B------:R1:W-:Y:S01]  /*33a70*/  STL [R1+0x720], R48 ;  /* 0x0007203001007387 */ /* 0x0003e20000100800 */
[----:B------:R-:W-:-:S04]  /*33a80*/  IMAD.X R51, R51, 0x1, R0, P3 ;  /* 0x0000000133337824 */ /* 0x000fc800018e0600 */
[----:B------:R-:W-:Y:S01]  /*33a90*/  IMAD.MOV.U32 R9, RZ, RZ, R51 ;  /* 0x000000ffff097224 */ /* 0x000fe200078e0033 */
[----:B------:R-:W-:Y:S01]  /*33aa0*/  STL [R1+0x6fc], R51 ;  /* 0x0006fc3301007387 */ /* 0x000fe20000100800 */
[--C-:B---3--:R-:W-:Y:S01]  /*33ab0*/  IMAD.X R49, R49, 0x1, R0.reuse, P5 ;  /* 0x0000000131317824 */ /* 0x108fe200028e0600 */
[----:B------:R-:W-:Y:S02]  /*33ac0*/  IADD3 R38, P5, R38, R52, RZ ;  /* 0x0000003426267210 */ /* 0x000fe40007fbe0ff */
[----:B------:R-:W-:Y:S04]  /*33ad0*/  STL [R1+0x740], R42 ;  /* 0x0007402a01007387 */ /* 0x000fe80000100800 */
[----:B------:R-:W-:Y:S01]  /*33ae0*/  STL [R1+0x71c], R49 ;  /* 0x00071c3101007387 */ /* 0x000fe20000100800 */
[----:B----4-:R-:W-:-:S03]  /*33af0*/  IMAD.X R43, R43, 0x1, R0, P6 ;  /* 0x000000012b2b7824 */ /* 0x010fc600030e0600 */
[----:B------:R-:W-:Y:S04]  /*33b00*/  STL [R1+0x760], R38 ;  /* 0x0007602601007387 */ /* 0x000fe80000100800 */
[----:B------:R2:W-:Y:S01]  /*33b10*/  LDGSTS.E [R2+0x16c00], [R8.64], P0 ;  /* 0x16c0000008027fae */ /* 0x0005e20008121848 */
[----:B------:R-:W-:-:S03]  /*33b20*/  IMAD.X R39, R39, 0x1, R0, P5 ;  /* 0x0000000127277824 */ /* 0x000fc600028e0600 */
[----:B------:R-:W-:Y:S04]  /*33b30*/  STL [R1+0x73c], R43 ;  /* 0x00073c2b01007387 */ /* 0x000fe80000100800 */
[----:B------:R3:W-:Y:S01]  /*33b40*/  STL [R1+0x75c], R39 ;  /* 0x00075c2701007387 */ /* 0x0007e20000100800 */
[----:B--2---:R-:W-:-:S03]  /*33b50*/  IMAD.MOV.U32 R8, RZ, RZ, R48 ;  /* 0x000000ffff087224 */ /* 0x004fc600078e0030 */
[----:B-1----:R-:W2:Y:S04]  /*33b60*/  LDL.LU R48, [R1+0x77c] ;  /* 0x00077c0001307983 */ /* 0x002ea80000300800 */
[----:B------:R-:W4:Y:S01]  /*33b70*/  LDL.LU R41, [R1+0x780] ;  /* 0x0007800001297983 */ /* 0x000f220000300800 */
[----:B------:R-:W-:-:S05]  /*33b80*/  IMAD.MOV.U32 R9, RZ, RZ, R49 ;  /* 0x000000ffff097224 */ /* 0x000fca00078e0031 */
[----:B------:R1:W-:Y:S02]  /*33b90*/  LDGSTS.E [R2+0x17c00], [R8.64], P2 ;  /* 0x17c0000008027fae */ /* 0x0003e40009121848 */
[----:B-1----:R-:W-:Y:S02]  /*33ba0*/  IMAD.MOV.U32 R8, RZ, RZ, R42 ;  /* 0x000000ffff087224 */ /* 0x002fe400078e002a */
[----:B------:R-:W-:-:S05]  /*33bb0*/  IMAD.MOV.U32 R9, RZ, RZ, R43 ;  /* 0x000000ffff097224 */ /* 0x000fca00078e002b */
[----:B------:R1:W-:Y:S02]  /*33bc0*/  LDGSTS.E [R2+0x18c00], [R8.64], P4 ;  /* 0x18c0000008027fae */ /* 0x0003e4000a121848 */
[----:B-1----:R-:W-:Y:S02]  /*33bd0*/  IMAD.MOV.U32 R9, RZ, RZ, R39 ;  /* 0x000000ffff097224 */ /* 0x002fe400078e0027 */
[----:B---3--:R-:W3:Y:S01]  /*33be0*/  LDL.LU R39, [R1+0x7a0] ;  /* 0x0007a00001277983 */ /* 0x008ee20000300800 */
[----:B------:R-:W-:Y:S01]  /*33bf0*/  HMMA.1688.F32.TF32 R56, R44, R138, R220 ;  /* 0x0000008a2c38723c */ /* 0x000fe200000810dc */
[----:B------:R-:W-:Y:S02]  /*33c00*/  IMAD.MOV.U32 R60, RZ, RZ, R252 ;  /* 0x000000ffff3c7224 */ /* 0x000fe400078e00fc */
[----:B------:R-:W1:Y:S01]  /*33c10*/  S2R R252, SR_TID.X ;  /* 0x0000000000fc7919 */ /* 0x000e620000002100 */
[----:B------:R-:W-:-:S04]  /*33c20*/  SEL R3, R5, RZ, !P1 ;  /* 0x000000ff05037207 */ /* 0x000fc80004800000 */
[----:B------:R-:W-:Y:S01]  /*33c30*/  ISETP.NE.U32.AND P3, PT, R3, RZ, PT ;  /* 0x000000ff0300720c */ /* 0x000fe20003f65070 */
[----:B------:R-:W-:Y:S02]  /*33c40*/  IMAD.MOV.U32 R8, RZ, RZ, R38 ;  /* 0x000000ffff087224 */ /* 0x000fe400078e0026 */
[----:B------:R-:W-:Y:S02]  /*33c50*/  IMAD.MOV.U32 R61, RZ, RZ, R137 ;  /* 0x000000ffff3d7224 */ /* 0x000fe400078e0089 */
[----:B------:R-:W-:Y:S01]  /*33c60*/  IMAD.MOV.U32 R62, RZ, RZ, R136 ;  /* 0x000000ffff3e7224 */ /* 0x000fe200078e0088 */
[----:B------:R-:W-:-:S04]  /*33c70*/  ISETP.GT.AND P0, PT, R4, 0x6b, PT ;  /* 0x0000006b0400780c */ /* 0x000fc80003f04270 */
[----:B------:R-:W-:-:S03]  /*33c80*/  SEL R3, RZ, 0x4, !P0 ;  /* 0x00000004ff037807 */ /* 0x000fc60004000000 */
[----:B------:R5:W-:Y:S04]  /*33c90*/  LDGSTS.E [R2+0x19c00], [R8.64], P3 ;  /* 0x19c0000008027fae */ /* 0x000be80009921848 */
[----:B------:R-:W-:Y:S01]  /*33ca0*/  STL.64 [R1+0x30], R56 ;  /* 0x0000303801007387 */ /* 0x000fe20000100a00 */
[----:B------:R-:W-:-:S03]  /*33cb0*/  ISETP.GT.AND P0, PT, R4, 0x73, PT ;  /* 0x000000730400780c */ /* 0x000fc60003f04270 */
[----:B------:R5:W-:Y:S01]  /*33cc0*/  STL.64 [R1+0x38], R58 ;  /* 0x0000383a01007387 */ /* 0x000be20000100a00 */
[----:B-1----:R-:W-:Y:S01]  /*33cd0*/  LOP3.LUT R51, R252, 0x7f, RZ, 0xc0, !PT ;  /* 0x0000007ffc337812 */ /* 0x002fe200078ec0ff */
[----:B------:R-:W-:Y:S02]  /*33ce0*/  HMMA.1688.F32.TF32 R60, R44, R134, R60 ;  /* 0x000000862c3c723c */ /* 0x000fe4000008103c */
[----:B-----5:R-:W5:Y:S01]  /*33cf0*/  LDL.LU R9, [R1+0x79c] ;  /* 0x00079c0001097983 */ /* 0x020f620000300800 */
[C---:B------:R-:W-:Y:S02]  /*33d00*/  ISETP.GT.AND P6, PT, R4.reuse, 0x6f, PT ;  /* 0x0000006f0400780c */ /* 0x040fe40003fc4270 */
[C---:B------:R-:W-:Y:S02]  /*33d10*/  ISETP.GT.AND P4, PT, R4.reuse, 0x77, PT ;  /* 0x000000770400780c */ /* 0x040fe40003f84270 */
[C---:B------:R-:W-:Y:S02]  /*33d20*/  ISETP.GT.AND P3, PT, R4.reuse, 0x7b, PT ;  /* 0x0000007b0400780c */ /* 0x040fe40003f64270 */
[----:B------:R-:W-:Y:S01]  /*33d30*/  ISETP.GT.AND P5, PT, R4, 0x7f, PT ;  /* 0x0000007f0400780c */ /* 0x000fe20003fa4270 */
[----:B------:R-:W-:Y:S01]  /*33d40*/  IMAD.MOV.U32 R58, RZ, RZ, R37 ;  /* 0x000000ffff3a7224 */ /* 0x000fe200078e0025 */
[----:B------:R-:W-:Y:S01]  /*33d50*/  ISETP.GE.AND P2, PT, R51, R4, PT ;  /* 0x000000043300720c */ /* 0x000fe20003f46270 */
[----:B------:R-:W-:Y:S01]  /*33d60*/  IMAD.MOV.U32 R59, RZ, RZ, R36 ;  /* 0x000000ffff3b7224 */ /* 0x000fe200078e0024 */
[----:B------:R-:W5:Y:S01]  /*33d70*/  LDL.LU R37, [R1+0x7bc] ;  /* 0x0007bc0001257983 */ /* 0x000f620000300800 */
[----:B------:R-:W-:-:S03]  /*33d80*/  SEL R4, RZ, 0x4, !P0 ;  /* 0x00000004ff047807 */ /* 0x000fc60004000000 */
[----:B------:R-:W5:Y:S01]  /*33d90*/  LDL.LU R36, [R1+0x7c0] ;  /* 0x0007c00001247983 */ /* 0x000f620000300800 */
[----:B------:R-:W-:-:S03]  /*33da0*/  SEL R3, R3, RZ, !P1 ;  /* 0x000000ff03037207 */ /* 0x000fc60004800000 */
[----:B------:R-:W5:Y:S01]  /*33db0*/  LDL.LU R42, [R1+0x7e0] ;  /* 0x0007e000012a7983 */ /* 0x000f620000300800 */
[----:B------:R-:W-:Y:S02]  /*33dc0*/  SEL R5, RZ, 0x4, !P6 ;  /* 0x00000004ff057807 */ /* 0x000fe40007000000 */
[----:B------:R-:W-:Y:S01]  /*33dd0*/  ISETP.NE.U32.AND P6, PT, R3, RZ, PT ;  /* 0x000000ff0300720c */ /* 0x000fe20003fc5070 */
[----:B------:R-:W5:Y:S01]  /*33de0*/  LDL.LU R38, [R1+0x800] ;  /* 0x0008000001267983 */ /* 0x000f620000300800 */
[----:B------:R-:W-:Y:S02]  /*33df0*/  SEL R3, R5, RZ, !P1 ;  /* 0x000000ff05037207 */ /* 0x000fe40004800000 */
[----:B------:R-:W-:Y:S02]  /*33e00*/  SEL R5, RZ, 0x4, !P4 ;  /* 0x00000004ff057807 */ /* 0x000fe40006000000 */
[----:B------:R-:W-:Y:S02]  /*33e10*/  ISETP.NE.U32.AND P4, PT, R3, RZ, PT ;  /* 0x000000ff0300720c */ /* 0x000fe40003f85070 */
[----:B------:R-:W-:-:S02]  /*33e20*/  SEL R3, R5, RZ, !P1 ;  /* 0x000000ff05037207 */ /* 0x000fc40004800000 */
[----:B------:R-:W-:Y:S02]  /*33e30*/  SEL R8, RZ, 0x4, !P3 ;  /* 0x00000004ff087807 */ /* 0x000fe40005800000 */
[----:B------:R-:W-:Y:S02]  /*33e40*/  ISETP.NE.U32.AND P3, PT, R3, RZ, PT ;  /* 0x000000ff0300720c */ /* 0x000fe40003f65070 */
[----:B------:R-:W-:Y:S02]  /*33e50*/  SEL R3, RZ, 0x4, !P5 ;  /* 0x00000004ff037807 */ /* 0x000fe40006800000 */
[----:B------:R-:W-:Y:S02]  /*33e60*/  SEL R4, R4, RZ, !P1 ;  /* 0x000000ff04047207 */ /* 0x000fe40004800000 */
[----:B----4-:R-:W-:-:S05]  /*33e70*/  IADD3 R41, P0, R41, R52, RZ ;  /* 0x0000003429297210 */ /* 0x010fca0007f1e0ff */
[----:B--2---:R-:W-:Y:S01]  /*33e80*/  IMAD.X R48, R48, 0x1, R0, P0 ;  /* 0x0000000130307824 */ /* 0x004fe200000e0600 */
[----:B------:R-:W-:Y:S04]  /*33e90*/  STL [R1+0x780], R41 ;  /* 0x0007802901007387 */ /* 0x000fe80000100800 */
[----:B------:R1:W-:Y:S04]  /*33ea0*/  STL [R1+0x77c], R48 ;  /* 0x00077c3001007387 */ /* 0x0003e80000100800 */
[----:B------:R-:W2:Y:S01]  /*33eb0*/  LDL.LU R50, [R1+0x7dc] ;  /* 0x0007dc0001327983 */ /* 0x000ea20000300800 */
[----:B------:R-:W-:-:S03]  /*33ec0*/  IMAD.MOV.U32 R5, RZ, RZ, R48 ;  /* 0x000000ffff057224 */ /* 0x000fc600078e0030 */
[----:B------:R-:W4:Y:S04]  /*33ed0*/  LDL.LU R43, [R1+0x820] ;  /* 0x00082000012b7983 */ /* 0x000f280000300800 */
[----:B------:R-:W-:Y:S04]  /*33ee0*/  STL.64 [R1+0x10], R60 ;  /* 0x0000103c01007387 */ /* 0x000fe80000100a00 */
[----:B------:R-:W-:Y:S04]  /*33ef0*/  STL.64 [R1+0x18], R62 ;  /* 0x0000183e01007387 */ /* 0x000fe80000100a00 */
[----:B-1----:R-:W4:Y:S01]  /*33f00*/  LDL.LU R48, [R1+0x7fc] ;  /* 0x0007fc0001307983 */ /* 0x002f220000300800 */
[----:B------:R-:W-:Y:S01]  /*33f10*/  ISETP.NE.U32.AND P0, PT, R4, RZ, PT ;  /* 0x000000ff0400720c */ /* 0x000fe20003f05070 */
[----:B------:R-:W-:Y:S01]  /*33f20*/  IMAD.MOV.U32 R4, RZ, RZ, R41 ;  /* 0x000000ffff047224 */ /* 0x000fe200078e0029 */
[----:B---3--:R-:W-:-:S04]  /*33f30*/  IADD3 R39, P5, R39, R52, RZ ;  /* 0x0000003427277210 */ /* 0x008fc80007fbe0ff */
[----:B------:R1:W-:Y:S04]  /*33f40*/  LDGSTS.E [R2+0x1ac00], [R4.64], P6 ;  /* 0x1ac0000004027fae */ /* 0x0003e8000b121848 */
[----:B------:R3:W-:Y:S04]  /*33f50*/  STL [R1+0x7a0], R39 ;  /* 0x0007a02701007387 */ /* 0x0007e80000100800 */
[----:B------:R-:W4:Y:S04]  /*33f60*/  LDL.LU R53, [R1+0x81c] ;  /* 0x00081c0001357983 */ /* 0x000f280000300800 */
[----:B------:R-:W4:Y:S01]  /*33f70*/  LDL.LU R41, [R1+0xc20] ;  /* 0x000c200001297983 */ /* 0x000f220000300800 */
[----:B------:R-:W-:-:S03]  /*33f80*/  SEL R3, R3, RZ, !P1 ;  /* 0x000000ff03037207 */ /* 0x000fc60004800000 */
[----:B------:R-:W4:Y:S01]  /*33f90*/  LDL.LU R49, [R1+0xc1c] ;  /* 0x000c1c0001317983 */ /* 0x000f220000300800 */
[----:B------:R-:W-:Y:S01]  /*33fa0*/  SEL R8, R8, RZ, !P1 ;  /* 0x000000ff08087207 */ /* 0x000fe20004800000 */
[----:B------:R-:W-:-:S03]  /*33fb0*/  IMAD.MOV.U32 R220, RZ, RZ, R133 ;  /* 0x000000ffffdc7224 */ /* 0x000fc600078e0085 */
[----:B------:R-:W-:Y:S01]  /*33fc0*/  ISETP.NE.U32.AND P6, PT, R8, RZ, PT ;  /* 0x000000ff0800720c */ /* 0x000fe20003fc5070 */
[----:B------:R-:W-:Y:S02]  /*33fd0*/  IMAD.MOV.U32 R8, RZ, RZ, R39 ;  /* 0x000000ffff087224 */ /* 0x000fe400078e0027 */
[----:B-----5:R-:W-:Y:S01]  /*33fe0*/  IMAD.X R9, R9, 0x1, R0, P5 ;  /* 0x0000000109097824 */ /* 0x020fe200028e0600 */
[----:B------:R-:W-:Y:S02]  /*33ff0*/  ISETP.NE.U32.AND P5, PT, R3, RZ, PT ;  /* 0x000000ff0300720c */ /* 0x000fe40003fa5070 */
[----:B------:R-:W-:Y:S02]  /*34000*/  SEL R3, RZ, 0x4, P2 ;  /* 0x00000004ff037807 */ /* 0x000fe40001000000 */
[----:B------:R5:W-:Y:S04]  /*34010*/  STL [R1+0x79c], R9 ;  /* 0x00079c0901007387 */ /* 0x000be80000100800 */
[----:B------:R-:W4:Y:S01]  /*34020*/  LDL.LU R55, [R1+0xc18] ;  /* 0x000c180001377983 */ /* 0x000f220000300800 */
[----:B------:R-:W-:Y:S01]  /*34030*/  SEL R3, R3, RZ, !P1 ;  /* 0x000000ff03037207 */ /* 0x000fe20004800000 */
[----:B------:R-:W-:-:S02]  /*34040*/  IMAD.MOV.U32 R221, RZ, RZ, R132 ;  /* 0x000000ffffdd7224 */ /* 0x000fc400078e0084 */
[----:B------:R-:W-:Y:S01]  /*34050*/  IMAD.MOV.U32 R222, RZ, RZ, R129 ;  /* 0x000000ffffde7224 */ /* 0x000fe200078e0081 */
[----:B---3--:R-:W3:Y:S01]  /*34060*/  LDL.LU R39, [R1+0xc14] ;  /* 0x000c140001277983 */ /* 0x008ee20000300800 */
[-C--:B------:R-:W-:Y:S01]  /*34070*/  IADD3 R36, P2, R36, R52.reuse, RZ ;  /* 0x0000003424247210 */ /* 0x080fe20007f5e0ff */
[----:B------:R-:W-:Y:S02]  /*34080*/  IMAD.MOV.U32 R223, RZ, RZ, R128 ;  /* 0x000000ffffdf7224 */ /* 0x000fe400078e0080 */
[----:B------:R-:W-:Y:S01]  /*34090*/  IMAD.MOV.U32 R56, RZ, RZ, R125 ;  /* 0x000000ffff387224 */ /* 0x000fe200078e007d */
[----:B------:R-:W-:Y:S01]  /*340a0*/  IADD3 R42, P1, R42, R52, RZ ;  /* 0x000000342a2a7210 */ /* 0x000fe20007f3e0ff */
[----:B------:R-:W-:Y:S01]  /*340b0*/  IMAD.X R37, R37, 0x1, R0, P2 ;  /* 0x0000000125257824 */ /* 0x000fe200010e0600 */
[----:B------:R1:W-:Y:S01]  /*340c0*/  STL [R1+0x7c0], R36 ;  /* 0x0007c02401007387 */ /* 0x0003e20000100800 */
[----:B------:R-:W-:-:S03]  /*340d0*/  IMAD.MOV.U32 R57, RZ, RZ, R124 ;  /* 0x000000ffff397224 */ /* 0x000fc600078e007c */
[----:B------:R-:W-:Y:S01]  /*340e0*/  STL [R1+0x7e0], R42 ;  /* 0x0007e02a01007387 */ /* 0x000fe20000100800 */
[----:B------:R-:W-:Y:S03]  /*340f0*/  HMMA.1688.F32.TF32 R216, R188, R6, R172 ;  /* 0x00000006bcd8723c */ /* 0x000fe600000810ac */
[----:B------:R5:W-:Y:S01]  /*34100*/  LDGSTS.E [R2+0x1bc00], [R8.64], P4 ;  /* 0x1bc0000008027fae */ /* 0x000be2000a121848 */
[----:B------:R-:W-:-:S03]  /*34110*/  IADD3 R38, P4, R38, R52, RZ ;  /* 0x0000003426267210 */ /* 0x000fc60007f9e0ff */
[----:B------:R2:W-:Y:S01]  /*34120*/  STL [R1+0x7bc], R37 ;  /* 0x0007bc2501007387 */ /* 0x0005e20000100800 */
[----:B------:R-:W-:Y:S03]  /*34130*/  HMMA.1688.F32.TF32 R224, R188, R10, R176 ;  /* 0x0000000abce0723c */ /* 0x000fe600000810b0 */
[----:B------:R-:W3:Y:S04]  /*34140*/  LDL.LU R54, [R1+0xc10] ;  /* 0x000c100001367983 */ /* 0x000ee80000300800 */
[----:B------:R5:W-:Y:S01]  /*34150*/  LDGSTS.E [R2+0x1cc00], [R36.64], P0 ;  /* 0x1cc0000024027fae */ /* 0x000be20008121848 */
[C---:B-1----:R-:W-:Y:S08]  /*34160*/  HMMA.1688.F32.TF32 R4, R44.reuse, R6, R56 ;  /* 0x000000062c04723c */ /* 0x042ff00000081038 */
[----:B-----5:R-:W-:Y:S01]  /*34170*/  HMMA.1688.F32.TF32 R8, R44, R10, R220 ;  /* 0x0000000a2c08723c */ /* 0x020fe200000810dc */
[----:B------:R-:W5:Y:S04]  /*34180*/  LDL.LU R45, [R1+0xc0c] ;  /* 0x000c0c00012d7983 */ /* 0x000f680000300800 */
[----:B------:R-:W-:Y:S01]  /*34190*/  STL [R1+0x800], R38 ;  /* 0x0008002601007387 */ /* 0x000fe20000100800 */
[----:B------:R-:W-:-:S02]  /*341a0*/  IMAD.MOV.U32 R36, RZ, RZ, R42 ;  /* 0x000000ffff247224 */ /* 0x000fc400078e002a */
[----:B--2---:R-:W-:Y:S01]  /*341b0*/  IMAD.X R50, R50, 0x1, R0, P1 ;  /* 0x0000000132327824 */ /* 0x004fe200008e0600 */
[----:B----4-:R-:W-:-:S04]  /*341c0*/  IADD3 R43, P0, R43, R52, RZ ;  /* 0x000000342b2b7210 */ /* 0x010fc80007f1e0ff */
[----:B------:R1:W-:Y:S04]  /*341d0*/  STL [R1+0x7dc], R50 ;  /* 0x0007dc3201007387 */ /* 0x0003e80000100800 */
[----:B------:R-:W2:Y:S04]  /*341e0*/  LDL.LU R52, [R1+0xc08] ;  /* 0x000c080001347983 */ /* 0x000ea80000300800 */
[----:B------:R-:W-:Y:S01]  /*341f0*/  STL [R1+0x820], R43 ;  /* 0x0008202b01007387 */ /* 0x000fe20000100800 */
[----:B------:R-:W-:-:S03]  /*34200*/  IMAD.X R48, R48, 0x1, R0, P4 ;  /* 0x0000000130307824 */ /* 0x000fc600020e0600 */
[----:B------:R-:W4:Y:S01]  /*34210*/  LDL.LU R46, [R1+0xc00] ;  /* 0x000c0000012e7983 */ /* 0x000f220000300800 */
[----:B------:R-:W-:-:S03]  /*34220*/  IMAD.MOV.U32 R37, RZ, RZ, R50 ;  /* 0x000000ffff257224 */ /* 0x000fc600078e0032 */
[----:B------:R1:W-:Y:S04]  /*34230*/  STL [R1+0x7fc], R48 ;  /* 0x0007fc3001007387 */ /* 0x0003e80000100800 */
[----:B------:R-:W4:Y:S04]  /*34240*/  LDL.LU R42, [R1+0xc04] ;  /* 0x000c0400012a7983 */ /* 0x000f280000300800 */
[----:B-1----:R-:W4:Y:S04]  /*34250*/  LDL.LU R50, [R1+0xbf8] ;  /* 0x000bf80001327983 */ /* 0x002f280000300800 */
[----:B------:R1:W-:Y:S01]  /*34260*/  LDGSTS.E [R2+0x1dc00], [R36.64], P3 ;  /* 0x1dc0000024027fae */ /* 0x0003e20009921848 */
[----:B------:R-:W-:Y:S01]  /*34270*/  IMAD.X R53, R53, 0x1, R0, P0 ;  /* 0x0000000135357824 */ /* 0x000fe200000e0600 */
[----:B------:R-:W-:-:S05]  /*34280*/  IADD3 R41, P1, R41, UR10, RZ ;  /* 0x0000000a29297c10 */ /* 0x000fca000ff3e0ff */
[----:B------:R-:W-:Y:S01]  /*34290*/  STL [R1+0xc20], R41 ;  /* 0x000c202901007387 */ /* 0x000fe20000100800 */
[----:B-1----:R-:W-:-:S03]  /*342a0*/  IMAD.MOV.U32 R36, RZ, RZ, R38 ;  /* 0x000000ffff247224 */ /* 0x002fc600078e0026 */
[----:B------:R1:W-:Y:S04]  /*342b0*/  STL [R1+0x81c], R53 ;  /* 0x00081c3501007387 */ /* 0x0003e80000100800 */
[----:B------:R-:W4:Y:S04]  /*342c0*/  LDL.LU R38, [R1+0xbfc] ;  /* 0x000bfc0001267983 */ /* 0x000f280000300800 */
[----:B------:R-:W1:Y:S01]  /*342d0*/  S2R R128, SR_TID.X ;  /* 0x0000000000807919 */ /* 0x000e620000002100 */
[----:B------:R-:W-:Y:S01]  /*342e0*/  IMAD.MOV.U32 R37, RZ, RZ, R48 ;  /* 0x000000ffff257224 */ /* 0x000fe200078e0030 */
[----:B------:R-:W-:-:S02]  /*342f0*/  IADD3 R49, P0, R49, UR10, RZ ;  /* 0x0000000a31317c10 */ /* 0x000fc4000ff1e0ff */
[----:B------:R-:W4:Y:S01]  /*34300*/  LDL.LU R48, [R1+0xbf4] ;  /* 0x000bf40001307983 */ /* 0x000f220000300800 */
[----:B------:R-:W-:-:S03]  /*34310*/  ISETP.NE.U32.AND P2, PT, R3, RZ, PT ;  /* 0x000000ff0300720c */ /* 0x000fc60003f45070 */
[----:B------:R1:W-:Y:S01]  /*34320*/  LDGSTS.E [R2+0x1ec00], [R36.64], P6 ;  /* 0x1ec0000024027fae */ /* 0x0003e2000b121848 */
[----:B------:R-:W-:-:S03]  /*34330*/  IADD3.X R55, R55, UR6, RZ, P1, !PT ;  /* 0x0000000637377c10 */ /* 0x000fc60008ffe4ff */
[----:B------:R1:W-:Y:S02]  /*34340*/  STL [R1+0xc1c], R49 ;  /* 0x000c1c3101007387 */ /* 0x0003e40000100800 */
[----:B-1----:R-:W-:Y:S02]  /*34350*/  LOP3.LUT R129, R128, 0x7f, RZ, 0xc0, !PT ;  /* 0x0000007f80817812 */ /* 0x002fe400078ec0ff */
[----:B------:R-:W-:-:S03]  /*34360*/  SHF.R.S32.HI R128, RZ, 0x7, R128 ;  /* 0x00000007ff807819 */ /* 0x000fc60000011480 */
[----:B------:R-:W-:Y:S01]  /*34370*/  IMAD.SHL.U32 R129, R129, 0x4, RZ ;  /* 0x0000000481817824 */ /* 0x000fe200078e00ff */
[----:B------:R-:W-:Y:S01]  /*34380*/  SGXT R128, R128, 0x1 ;  /* 0x000000018080781a */ /* 0x000fe20000000200 */
[----:B------:R-:W-:Y:S01]  /*34390*/  IMAD.MOV.U32 R37, RZ, RZ, R53 ;  /* 0x000000ffff257224 */ /* 0x000fe200078e0035 */
[----:B------:R-:W-:Y:S01]  /*343a0*/  STL [R1+0xc18], R55 ;  /* 0x000c183701007387 */ /* 0x000fe20000100800 */
[----:B------:R-:W-:Y:S01]  /*343b0*/  IMAD.MOV.U32 R36, RZ, RZ, R43 ;  /* 0x000000ffff247224 */ /* 0x000fe200078e002b */
[----:B------:R-:W-:Y:S02]  /*343c0*/  LOP3.LUT R43, R129, 0x210, R128, 0x78, !PT ;  /* 0x00000210812b7812 */ /* 0x000fe400078e7880 */
[----:B------:R-:W4:Y:S01]  /*343d0*/  LDL.LU R53, [R1+0xbf0] ;  /* 0x000bf00001357983 */ /* 0x000f220000300800 */
[----:B------:R-:W-:Y:S01]  /*343e0*/  IMAD.U32 R3, RZ, RZ, UR5 ;  /* 0x00000005ff037e24 */ /* 0x000fe2000f8e00ff */
[----:B---3--:R-:W-:Y:S02]  /*343f0*/  IADD3 R39, P1, R39, UR10, RZ ;  /* 0x0000000a27277c10 */ /* 0x008fe4000ff3e0ff */
[----:B------:R1:W-:Y:S01]  /*34400*/  LDGSTS.E [R2+0x1fc00], [R36.64], P5 ;  /* 0x1fc0000024027fae */ /* 0x0003e2000a921848 */
[----:B------:R-:W-:-:S03]  /*34410*/  IADD3.X R54, R54, UR6, RZ, P0, !PT ;  /* 0x0000000636367c10 */ /* 0x000fc600087fe4ff */
[----:B------:R-:W0:Y:S01]  /*34420*/  LDGDEPBAR ;  /* 0x00000000000079af */ /* 0x000e220000000000 */
[----:B-1----:R-:W-:-:S03]  /*34430*/  IMAD R2, R3, 0x20000, R43 ;  /* 0x0002000003027824 */ /* 0x002fc600078e022b */
[----:B------:R-:W3:Y:S01]  /*34440*/  LDL.LU R43, [R1+0xbec] ;  /* 0x000bec00012b7983 */ /* 0x000ee20000300800 */
[----:B------:R-:W-:Y:S02]  /*34450*/  IMAD.MOV.U32 R36, RZ, RZ, R41 ;  /* 0x000000ffff247224 */ /* 0x000fe400078e0029 */
[----:B------:R-:W-:Y:S01]  /*34460*/  IMAD.MOV.U32 R37, RZ, RZ, R55 ;  /* 0x000000ffff257224 */ /* 0x000fe200078e0037 */
[----:B------:R-:W3:Y:S01]  /*34470*/  LDL.LU R3, [R1+0xbe8] ;  /* 0x000be80001037983 */ /* 0x000ee20000300800 */
[----:B-----5:R-:W-:-:S03]  /*34480*/  IADD3 R45, P0, R45, UR10, RZ ;  /* 0x0000000a2d2d7c10 */ /* 0x020fc6000ff1e0ff */
[----:B------:R-:W-:Y:S04]  /*34490*/  STL [R1+0xc14], R39 ;  /* 0x000c142701007387 */ /* 0x000fe80000100800 */
[----:B------:R-:W-:Y:S04]  /*344a0*/  STL [R1+0xc10], R54 ;  /* 0x000c103601007387 */ /* 0x000fe80000100800 */
[----:B------:R-:W5:Y:S04]  /*344b0*/  LDL.LU R47, [R1+0xbe0] ;  /* 0x000be000012f7983 */ /* 0x000f680000300800 */
[----:B------:R-:W5:Y:S04]  /*344c0*/  LDL.LU R41, [R1+0xbe4] ;  /* 0x000be40001297983 */ /* 0x000f680000300800 */
[----:B------:R1:W-:Y:S02]  /*344d0*/  LDGSTS.E [R2+0x40000], [R36.64], P2 ;  /* 0x4000000024027fae */ /* 0x0003e40009121848 */
[----:B-1----:R-:W-:-:S02]  /*344e0*/  IMAD.MOV.U32 R36, RZ, RZ, R49 ;  /* 0x000000ffff247224 */ /* 0x002fc400078e0031 */
[----:B------:R-:W5:Y:S01]  /*344f0*/  LDL.LU R49, [R1+0xbd8] ;  /* 0x000bd80001317983 */ /* 0x000f620000300800 */
[----:B------:R-:W-:-:S03]  /*34500*/  IMAD.MOV.U32 R37, RZ, RZ, R54 ;  /* 0x000000ffff257224 */ /* 0x000fc600078e0036 */
[----:B------:R-:W-:Y:S04]  /*34510*/  STL [R1+0xc0c], R45 ;  /* 0x000c0c2d01007387 */ /* 0x000fe80000100800 */
[----:B------:R1:W-:Y:S02]  /*34520*/  LDGSTS.E [R2+0x41000], [R36.64], P2 ;  /* 0x4100000024027fae */ /* 0x0003e40009121848 */
[----:B-1----:R-:W-:Y:S01]  /*34530*/  IMAD.MOV.U32 R36, RZ, RZ, R39 ;  /* 0x000000ffff247224 */ /* 0x002fe200078e0027 */
[----:B--2---:R-:W-:-:S05]  /*34540*/  IADD3.X R52, R52, UR6, RZ, P1, !PT ;  /* 0x0000000634347c10 */ /* 0x004fca0008ffe4ff */
[----:B------:R1:W-:Y:S04]  /*34550*/  STL [R1+0xc08], R52 ;  /* 0x000c083401007387 */ /* 0x0003e80000100800 */
[----:B------:R-:W2:Y:S01]  /*34560*/  LDL.LU R44, [R1+0xbdc] ;  /* 0x000bdc00012c7983 */ /* 0x000ea20000300800 */
[----:B----4-:R-:W-:Y:S01]  /*34570*/  IADD3.X R46, R46, UR6, RZ, P0, !PT ;  /* 0x000000062e2e7c10 */ /* 0x010fe200087fe4ff */
[----:B------:R-:W-:Y:S02]  /*34580*/  IMAD.MOV.U32 R37, RZ, RZ, R52 ;  /* 0x000000ffff257224 */ /* 0x000fe400078e0034 */
[----:B-1----:R-:W4:Y:S01]  /*34590*/  LDL.LU R52, [R1+0xbd0] ;  /* 0x000bd00001347983 */ /* 0x002f220000300800 */
[----:B------:R-:W-:-:S03]  /*345a0*/  IADD3 R42, P1, R42, UR10, RZ ;  /* 0x0000000a2a2a7c10 */ /* 0x000fc6000ff3e0ff */
[----:B------:R1:W-:Y:S04]  /*345b0*/  LDGSTS.E [R2+0x42000], [R36.64], P2 ;  /* 0x4200000024027fae */ /* 0x0003e80009121848 */
[----:B------:R-:W-:Y:S04]  /*345c0*/  STL [R1+0xc04], R42 ;  /* 0x000c042a01007387 */ /* 0x000fe80000100800 */
[----:B------:R1:W-:Y:S01]  /*345d0*/  STL [R1+0xc00], R46 ;  /* 0x000c002e01007387 */ /* 0x0003e20000100800 */
[----:B------:R-:W-:-:S03]  /*345e0*/  IADD3.X R50, R50, UR6, RZ, P1, !PT ;  /* 0x0000000632327c10 */ /* 0x000fc60008ffe4ff */
[----:B------:R-:W4:Y:S01]  /*345f0*/  LDL.LU R39, [R1+0xbd4] ;  /* 0x000bd40001277983 */ /* 0x000f220000300800 */
[----:B-1----:R-:W-:Y:S02]  /*34600*/  IMAD.MOV.U32 R37, RZ, RZ, R46 ;  /* 0x000000ffff257224 */ /* 0x002fe400078e002e */
[----:B------:R-:W-:Y:S01]  /*34610*/  IMAD.MOV.U32 R36, RZ, RZ, R45 ;  /* 0x000000ffff247224 */ /* 0x000fe200078e002d */
[----:B------:R-:W4:Y:S04]  /*34620*/  LDL.LU R46, [R1+0xbc8] ;  /* 0x000bc800012e7983 */ /* 0x000f280000300800 */
[----:B------:R1:W-:Y:S01]  /*34630*/  LDGSTS.E [R2+0x43000], [R36.64], P2 ;  /* 0x4300000024027fae */ /* 0x0003e20009121848 */
[----:B------:R-:W-:-:S05]  /*34640*/  IADD3 R38, P0, R38, UR10, RZ ;  /* 0x0000000a26267c10 */ /* 0x000fca000ff1e0ff */
[----:B------:R-:W-:Y:S04]  /*34650*/  STL [R1+0xbfc], R38 ;  /* 0x000bfc2601007387 */ /* 0x000fe80000100800 */
[----:B------:R1:W-:Y:S04]  /*34660*/  STL [R1+0xbf8], R50 ;  /* 0x000bf83201007387 */ /* 0x0003e80000100800 */
[----:B------:R-:W4:Y:S01]  /*34670*/  LDL.LU R45, [R1+0xbcc] ;  /* 0x000bcc00012d7983 */ /* 0x000f220000300800 */
[----:B------:R-:W-:Y:S01]  /*34680*/  IADD3 R48, P1, R48, UR10, RZ ;  /* 0x0000000a30307c10 */ /* 0x000fe2000ff3e0ff */
[----:B-1----:R-:W-:-:S02]  /*34690*/  IMAD.MOV.U32 R36, RZ, RZ, R42 ;  /* 0x000000ffff247224 */ /* 0x002fc400078e002a */
[----:B------:R-:W-:Y:S02]  /*346a0*/  IMAD.MOV.U32 R37, RZ, RZ, R50 ;  /* 0x000000ffff257224 */ /* 0x000fe400078e0032 */
[----:B------:R-:W4:Y:S04]  /*346b0*/  LDL.LU R50, [R1+0xbc0] ;  /* 0x000bc00001327983 */ /* 0x000f280000300800 */
[----:B------:R1:W-:Y:S04]  /*346c0*/  STL [R1+0xbf4], R48 ;  /* 0x000bf43001007387 */ /* 0x0003e80000100800 */
[----:B------:R1:W-:Y:S01]  /*346d0*/  LDGSTS.E [R2+0x44000], [R36.64], P2 ;  /* 0x4400000024027fae */ /* 0x0003e20009121848 */
[----:B------:R-:W-:Y:S01]  /*346e0*/  IADD3.X R53, R53, UR6, RZ, P0, !PT ;  /* 0x0000000635357c10 */ /* 0x000fe200087fe4ff */
[----:B-1----:R-:W-:-:S04]  /*346f0*/  IMAD.MOV.U32 R36, RZ, RZ, R38 ;  /* 0x000000ffff247224 */ /* 0x002fc800078e0026 */
[----:B------:R-:W-:Y:S01]  /*34700*/  STL [R1+0xbf0], R53 ;  /* 0x000bf03501007387 */ /* 0x000fe20000100800 */
[----:B------:R-:W-:-:S03]  /*34710*/  IMAD.MOV.U32 R37, RZ, RZ, R53 ;  /* 0x000000ffff257224 */ /* 0x000fc600078e0035 */
[----:B------:R-:W4:Y:S04]  /*34720*/  LDL.LU R42, [R1+0xbc4] ;  /* 0x000bc400012a7983 */ /* 0x000f280000300800 */
[----:B------:R-:W4:Y:S04]  /*34730*/  LDL.LU R38, [R1+0xbbc] ;  /* 0x000bbc0001267983 */ /* 0x000f280000300800 */
[----:B------:R1:W-:Y:S01]  /*34740*/  LDGSTS.E [R2+0x45000], [R36.64], P2 ;  /* 0x4500000024027fae */ /* 0x0003e20009121848 */
[----:B---3--:R-:W-:Y:S02]  /*34750*/  IADD3 R43, P0, R43, UR10, RZ ;  /* 0x0000000a2b2b7c10 */ /* 0x008fe4000ff1e0ff */
[----:B------:R-:W-:-:S03]  /*34760*/  IADD3.X R3, R3, UR6, RZ, P1, !PT ;  /* 0x0000000603037c10 */ /* 0x000fc60008ffe4ff */
[----:B------:R-:W-:Y:S04]  /*34770*/  STL [R1+0xbec], R43 ;  /* 0x000bec2b01007387 */ /* 0x000fe80000100800 */
[----:B------:R3:W-:Y:S01]  /*34780*/  STL [R1+0xbe8], R3 ;  /* 0x000be80301007387 */ /* 0x0007e20000100800 */
[----:B-1----:R-:W-:Y:S02]  /*34790*/  IMAD.MOV.U32 R36, RZ, RZ, R48 ;  /* 0x000000ffff247224 */ /* 0x002fe400078e0030 */
[----:B------:R-:W-:Y:S01]  /*347a0*/  IMAD.MOV.U32 R37, RZ, RZ, R3 ;  /* 0x000000ffff257224 */ /* 0x000fe200078e0003 */
[----:B------:R-:W4:Y:S01]  /*347b0*/  LDL.LU R48, [R1+0xbb8] ;  /* 0x000bb80001307983 */ /* 0x000f220000300800 */
[----:B-----5:R-:W-:-:S03]  /*347c0*/  IADD3.X R47, R47, UR6, RZ, P0, !PT ;  /* 0x000000062f2f7c10 */ /* 0x020fc600087fe4ff */
[----:B------:R1:W-:Y:S01]  /*347d0*/  LDGSTS.E [R2+0x46000], [R36.64], P2 ;  /* 0x4600000024027fae */ /* 0x0003e20009121848 */
[----:B------:R-:W-:-:S05]  /*347e0*/  IADD3 R41, P1, R41, UR10, RZ ;  /* 0x0000000a29297c10 */ /* 0x000fca000ff3e0ff */
[----:B------:R-:W-:Y:S04]  /*347f0*/  STL [R1+0xbe4], R41 ;  /* 0x000be42901007387 */ /* 0x000fe80000100800 */
[----:B------:R5:W-:Y:S01]  /*34800*/  STL [R1+0xbe0], R47 ;  /* 0x000be02f01007387 */ /* 0x000be20000100800 */
[----:B-1----:R-:W-:Y:S02]  /*34810*/  IMAD.MOV.U32 R36, RZ, RZ, R43 ;  /* 0x000000ffff247224 */ /* 0x002fe400078e002b */
[----:B------:R-:W-:Y:S01]  /*34820*/  IMAD.MOV.U32 R37, RZ, RZ, R47 ;  /* 0x000000ffff257224 */ /* 0x000fe200078e002f */
[----:B---3--:R-:W3:Y:S04]  /*34830*/  LDL.LU R3, [R1+0xbb4] ;  /* 0x000bb40001037983 */ /* 0x008ee80000300800 */
[----:B------:R1:W-:Y:S01]  /*34840*/  LDGSTS.E [R2+0x47000], [R36.64], P2 ;  /* 0x4700000024027fae */ /* 0x0003e20009121848 */
[----:B------:R-:W-:-:S03]  /*34850*/  IADD3.X R49, R49, UR6, RZ, P1, !PT ;  /* 0x0000000631317c10 */ /* 0x000fc60008ffe4ff */
[----:B-----5:R-:W3:Y:S02]  /*34860*/  LDL.LU R47, [R1+0xbb0] ;  /* 0x000bb000012f7983 */ /* 0x020ee40000300800 */
[----:B-1----:R-:W-:Y:S02]  /*34870*/  IMAD.MOV.U32 R37, RZ, RZ, R49 ;  /* 0x000000ffff257224 */ /* 0x002fe400078e0031 */
[----:B------:R-:W-:-:S05]  /*34880*/  IMAD.MOV.U32 R36, RZ, RZ, R41 ;  /* 0x000000ffff247224 */ /* 0x000fca00078e0029 */
[----:B------:R1:W-:Y:S01]  /*34890*/  LDGSTS.E [R2+0x48000], [R36.64], P2 ;  /* 0x4800000024027fae */ /* 0x0003e20009121848 */
[----:B--2---:R-:W-:-:S05]  /*348a0*/  IADD3 R44, P0, R44, UR10, RZ ;  /* 0x0000000a2c2c7c10 */ /* 0x004fca000ff1e0ff */
[----:B------:R-:W-:Y:S04]  /*348b0*/  STL [R1+0xbdc], R44 ;  /* 0x000bdc2c01007387 */ /* 0x000fe80000100800 */
[----:B------:R2:W-:Y:S04]  /*348c0*/  STL [R1+0xbd8], R49 ;  /* 0x000bd83101007387 */ /* 0x0005e80000100800 */
[----:B------:R-:W5:Y:S01]  /*348d0*/  LDL.LU R43, [R1+0xbac] ;  /* 0x000bac00012b7983 */ /* 0x000f620000300800 */
[----:B----4-:R-:W-:-:S03]  /*348e0*/  IADD3.X R52, R52, UR6, RZ, P0, !PT ;  /* 0x0000000634347c10 */ /* 0x010fc600087fe4ff */
[----:B--2---:R-:W2:Y:S01]  /*348f0*/  LDL.LU R49, [R1+0xba8] ;  /* 0x000ba80001317983 */ /* 0x004ea20000300800 */
[----:B------:R-:W-:-:S05]  /*34900*/  IADD3 R39, P1, R39, UR10, RZ ;  /* 0x0000000a27277c10 */ /* 0x000fca000ff3e0ff */
[----:B------:R-:W-:Y:S04]  /*34910*/  STL [R1+0xbd4], R39 ;  /* 0x000bd42701007387 */ /* 0x000fe80000100800 */
[----:B------:R-:W-:Y:S01]  /*34920*/  STL [R1+0xbd0], R52 ;  /* 0x000bd03401007387 */ /* 0x000fe20000100800 */
[----:B------:R-:W-:-:S03]  /*34930*/  IADD3.X R46, R46, UR6, RZ, P1, !PT ;  /* 0x000000062e2e7c10 */ /* 0x000fc60008ffe4ff */
[----:B------:R-:W4:Y:S01]  /*34940*/  LDL.LU R41, [R1+0xba4] ;  /* 0x000ba40001297983 */ /* 0x000f220000300800 */
[----:B-1----:R-:W-:-:S03]  /*34950*/  IMAD.MOV.U32 R36, RZ, RZ, R44 ;  /* 0x000000ffff247224 */ /* 0x002fc600078e002c */
[----:B------:R-:W4:Y:S01]  /*34960*/  LDL.LU R53, [R1+0xba0] ;  /* 0x000ba00001357983 */ /* 0x000f220000300800 */
[----:B------:R-:W-:-:S05]  /*34970*/  IMAD.MOV.U32 R37, RZ, RZ, R52 ;  /* 0x000000ffff257224 */ /* 0x000fca00078e0034 */
[----:B------:R1:W-:Y:S01]  /*34980*/  LDGSTS.E [R2+0x49000], [R36.64], P2 ;  /* 0x4900000024027fae */ /* 0x0003e20009121848 */
[----:B------:R-:W-:-:S05]  /*34990*/  IADD3 R45, P0, R45, UR10, RZ ;  /* 0x0000000a2d2d7c10 */ /* 0x000fca000ff1e0ff */
[----:B------:R-:W-:Y:S04]  /*349a0*/  STL [R1+0xbcc], R45 ;  /* 0x000bcc2d01007387 */ /* 0x000fe80000100800 */
[----:B------:R1:W-:Y:S02]  /*349b0*/  STL [R1+0xbc8], R46 ;  /* 0x000bc82e01007387 */ /* 0x0003e40000100800 */
[----:B-1----:R-:W-:Y:S02]  /*349c0*/  IMAD.MOV.U32 R37, RZ, RZ, R46 ;  /* 0x000000ffff257224 */ /* 0x002fe400078e002e */
[----:B------:R-:W4:Y:S04]  /*349d0*/  LDL.LU R44, [R1+0xb9c] ;  /* 0x000b9c00012c7983 */ /* 0x000f280000300800 */
[----:B------:R-:W4:Y:S01]  /*349e0*/  LDL.LU R46, [R1+0xb98] ;  /* 0x000b9800012e7983 */ /* 0x000f220000300800 */
[----:B------:R-:W-:Y:S01]  /*349f0*/  IADD3.X R50, R50, UR6, RZ, P0, !PT ;  /* 0x0000000632327c10 */ /* 0x000fe200087fe4ff */
[----:B------:R-:W-:-:S05]  /*34a00*/  IMAD.MOV.U32 R36, RZ, RZ, R39 ;  /* 0x000000ffff247224 */ /* 0x000fca00078e0027 */
[----:B------:R1:W-:Y:S01]  /*34a10*/  LDGSTS.E [R2+0x4a000], [R36.64], P2 ;  /* 0x4a00000024027fae */ /* 0x0003e20009121848 */
[----:B------:R-:W-:-:S05]  /*34a20*/  IADD3 R42, P1, R42, UR10, RZ ;  /* 0x0000000a2a2a7c10 */ /* 0x000fca000ff3e0ff */
[----:B------:R-:W-:Y:S01]  /*34a30*/  STL [R1+0xbc4], R42 ;  /* 0x000bc42a01007387 */ /* 0x000fe20000100800 */
[----:B------:R-:W-:-:S03]  /*34a40*/  IADD3 R38, P0, R38, UR10, RZ ;  /* 0x0000000a26267c10 */ /* 0x000fc6000ff1e0ff */
[----:B------:R1:W-:Y:S02]  /*34a50*/  STL [R1+0xbc0], R50 ;  /* 0x000bc03201007387 */ /* 0x0003e40000100800 */
[----:B-1----:R-:W-:Y:S02]  /*34a60*/  IMAD.MOV.U32 R36, RZ, RZ, R45 ;  /* 0x000000ffff247224 */ /* 0x002fe400078e002d */
[----:B------:R-:W4:Y:S01]  /*34a70*/  LDL.LU R52, [R1+0xb90] ;  /* 0x000b900001347983 */ /* 0x000f220000300800 */
[----:B------:R-:W-:-:S03]  /*34a80*/  IMAD.MOV.U32 R37, RZ, RZ, R50 ;  /* 0x000000ffff257224 */ /* 0x000fc600078e0032 */
[----:B------:R-:W4:Y:S04]  /*34a90*/  LDL.LU R39, [R1+0xb94] ;  /* 0x000b940001277983 */ /* 0x000f280000300800 */
[----:B------:R-:W4:Y:S01]  /*34aa0*/  LDL.LU R50, [R1+0xb88] ;  /* 0x000b880001327983 */ /* 0x000f220000300800 */
[----:B------:R-:W-:-:S03]  /*34ab0*/  IADD3.X R48, R48, UR6, RZ, P1, !PT ;  /* 0x0000000630307c10 */ /* 0x000fc60008ffe4ff */
[----:B------:R-:W-:Y:S04]  /*34ac0*/  STL [R1+0xbbc], R38 ;  /* 0x000bbc2601007387 */ /* 0x000fe80000100800 */
[----:B------:R1:W-:Y:S04]  /*34ad0*/  STL [R1+0xbb8], R48 ;  /* 0x000bb83001007387 */ /* 0x0003e80000100800 */
[----:B------:R-:W4:Y:S04]  /*34ae0*/  LDL.LU R45, [R1+0xb8c] ;  /* 0x000b8c00012d7983 */ /* 0x000f280000300800 */
[----:B------:R1:W-:Y:S01]  /*34af0*/  LDGSTS.E [R2+0x4b000], [R36.64], P2 ;  /* 0x4b00000024027fae */ /* 0x0003e20009121848 */
[----:B---3--:R-:W-:-:S02]  /*34b00*/  IADD3 R3, P1, R3, UR10, RZ ;  /* 0x0000000a03037c10 */ /* 0x008fc4000ff3e0ff */
[----:B------:R-:W-:Y:S01]  /*34b10*/  IADD3.X R47, R47, UR6, RZ, P0, !PT ;  /* 0x000000062f2f7c10 */ /* 0x000fe200087fe4ff */
[----:B-1----:R-:W-:Y:S02]  /*34b20*/  IMAD.MOV.U32 R36, RZ, RZ, R42 ;  /* 0x000000ffff247224 */ /* 0x002fe400078e002a */
[----:B------:R-:W-:Y:S02]  /*34b30*/  IMAD.MOV.U32 R37, RZ, RZ, R48 ;  /* 0x000000ffff257224 */ /* 0x000fe400078e0030 */
[----:B------:R-:W3:Y:S04]  /*34b40*/  LDL.LU R48, [R1+0xb80] ;  /* 0x000b800001307983 */ /* 0x000ee80000300800 */
[----:B------:R-:W-:Y:S04]  /*34b50*/  STL [R1+0xbb4], R3 ;  /* 0x000bb40301007387 */ /* 0x000fe80000100800 */
[----:B------:R1:W-:Y:S04]  /*34b60*/  STL [R1+0xbb0], R47 ;  /* 0x000bb02f01007387 */ /* 0x0003e80000100800 */
[----:B------:R-:W3:Y:S04]  /*34b70*/  LDL.LU R42, [R1+0xb84] ;  /* 0x000b8400012a7983 */ /* 0x000ee80000300800 */
[----:B------:R1:W-:Y:S02]  /*34b80*/  LDGSTS.E [R2+0x4c000], [R36.64], P2 ;  /* 0x4c00000024027fae */ /* 0x0003e40009121848 */
[----:B-1----:R-:W-:-:S02]  /*34b90*/  IMAD.MOV.U32 R37, RZ, RZ, R47 ;  /* 0x000000ffff257224 */ /* 0x002fc400078e002f */
[----:B------:R-:W3:Y:S01]  /*34ba0*/  LDL.LU R47, [R1+0xb78] ;  /* 0x000b7800012f7983 */ /* 0x000ee20000300800 */
[----:B------:R-:W-:-:S05]  /*34bb0*/  IMAD.MOV.U32 R36, RZ, RZ, R38 ;  /* 0x000000ffff247224 */ /* 0x000fca00078e0026 */
[----:B------:R1:W-:Y:S02]  /*34bc0*/  LDGSTS.E [R2+0x4d000], [R36.64], P2 ;  /* 0x4d00000024027fae */ /* 0x0003e40009121848 */
[----:B-1----:R-:W-:Y:S01]  /*34bd0*/  IMAD.MOV.U32 R36, RZ, RZ, R3 ;  /* 0x000000ffff247224 */ /* 0x002fe200078e0003 */
[----:B-----5:R-:W-:Y:S02]  /*34be0*/  IADD3 R43, P0, R43, UR10, RZ ;  /* 0x0000000a2b2b7c10 */ /* 0x020fe4000ff1e0ff */
[----:B--2---:R-:W-:-:S03]  /*34bf0*/  IADD3.X R49, R49, UR6, RZ, P1, !PT ;  /* 0x0000000631317c10 */ /* 0x004fc60008ffe4ff */
[----:B------:R-:W-:Y:S04]  /*34c00*/  STL [R1+0xbac], R43 ;  /* 0x000bac2b01007387 */ /* 0x000fe80000100800 */
[----:B------:R1:W-:Y:S04]  /*34c10*/  STL [R1+0xba8], R49 ;  /* 0x000ba83101007387 */ /* 0x0003e80000100800 */
[----:B------:R-:W2:Y:S01]  /*34c20*/  LDL.LU R38, [R1+0xb7c] ;  /* 0x000b7c0001267983 */ /* 0x000ea20000300800 */
[----:B------:R-:W-:-:S03]  /*34c30*/  IMAD.MOV.U32 R37, RZ, RZ, R49 ;  /* 0x000000ffff257224 */ /* 0x000fc600078e0031 */
[----:B-1----:R-:W5:Y:S01]  /*34c40*/  LDL.LU R49, [R1+0xb70] ;  /* 0x000b700001317983 */ /* 0x002f620000300800 */
[----:B----4-:R-:W-:-:S03]  /*34c50*/  IADD3 R41, P1, R41, UR10, RZ ;  /* 0x0000000a29297c10 */ /* 0x010fc6000ff3e0ff */
[----:B------:R1:W-:Y:S01]  /*34c60*/  LDGSTS.E [R2+0x4e000], [R36.64], P2 ;  /* 0x4e00000024027fae */ /* 0x0003e20009121848 */
[----:B------:R-:W-:-:S03]  /*34c70*/  IADD3.X R53, R53, UR6, RZ, P0, !PT ;  /* 0x0000000635357c10 */ /* 0x000fc600087fe4ff */
[----:B------:R-:W-:Y:S04]  /*34c80*/  STL [R1+0xba4], R41 ;  /* 0x000ba42901007387 */ /* 0x000fe80000100800 */
[----:B------:R-:W-:Y:S04]  /*34c90*/  STL [R1+0xba0], R53 ;  /* 0x000ba03501007387 */ /* 0x000fe80000100800 */
[----:B------:R-:W4:Y:S01]  /*34ca0*/  LDL.LU R3, [R1+0xb74] ;  /* 0x000b740001037983 */ /* 0x000f220000300800 */
[----:B-1----:R-:W-:Y:S02]  /*34cb0*/  IMAD.MOV.U32 R36, RZ, RZ, R43 ;  /* 0x000000ffff247224 */ /* 0x002fe400078e002b */
[----:B------:R-:W-:Y:S01]  /*34cc0*/  IMAD.MOV.U32 R37, RZ, RZ, R53 ;  /* 0x000000ffff257224 */ /* 0x000fe200078e0035 */
[----:B------:R-:W4:Y:S04]  /*34cd0*/  LDL.LU R43, [R1+0xb6c] ;  /* 0x000b6c00012b7983 */ /* 0x000f280000300800 */
[----:B------:R1:W-:Y:S01]  /*34ce0*/  LDGSTS.E [R2+0x4f000], [R36.64], P2 ;  /* 0x4f00000024027fae */ /* 0x0003e20009121848 */
[----:B------:R-:W-:-:S02]  /*34cf0*/  IADD3 R44, P0, R44, UR10, RZ ;  /* 0x0000000a2c2c7c10 */ /* 0x000fc4000ff1e0ff */
[----:B------:R-:W-:-:S03]  /*34d00*/  IADD3.X R46, R46, UR6, RZ, P1, !PT ;  /* 0x000000062e2e7c10 */ /* 0x000fc60008ffe4ff */
[----:B------:R-:W-:Y:S04]  /*34d10*/  STL [R1+0xb9c], R44 ;  /* 0x000b9c2c01007387 */ /* 0x000fe80000100800 */
[----:B------:R1:W-:Y:S02]  /*34d20*/  STL [R1+0xb98], R46 ;  /* 0x000b982e01007387 */ /* 0x0003e40000100800 */
[----:B-1----:R-:W-:Y:S02]  /*34d30*/  IMAD.MOV.U32 R37, RZ, RZ, R46 ;  /* 0x000000ffff257224 */ /* 0x002fe400078e002e */
[----:B------:R-:W4:Y:S01]  /*34d40*/  LDL.LU R46, [R1+0xb68] ;  /* 0x000b6800012e7983 */ /* 0x000f220000300800 */
[----:B------:R-:W-:-:S05]  /*34d50*/  IMAD.MOV.U32 R36, RZ, RZ, R41 ;  /* 0x000000ffff247224 */ /* 0x000fca00078e0029 */
[----:B------:R1:W-:Y:S01]  /*34d60*/  LDGSTS.E [R2+0x50000], [R36.64], P2 ;  /* 0x5000000024027fae */ /* 0x0003e20009121848 */
[----:B------:R-:W-:Y:S02]  /*34d70*/  IADD3.X R52, R52, UR6, RZ, P0, !PT ;  /* 0x0000000634347c10 */ /* 0x000fe400087fe4ff */
[----:B------:R-:W-:-:S05]  /*34d80*/  IADD3 R39, P1, R39, UR10, RZ ;  /* 0x0000000a27277c10 */ /* 0x000fca000ff3e0ff */
[----:B------:R-:W-:Y:S01]  /*34d90*/  STL [R1+0xb94], R39 ;  /* 0x000b942701007387 */ /* 0x000fe20000100800 */
[----:B------:R-:W-:-:S03]  /*34da0*/  IADD3.X R50, R50, UR6, RZ, P1, !PT ;  /* 0x0000000632327c10 */ /* 0x000fc60008ffe4ff */
[----:B------:R1:W-:Y:S04]  /*34db0*/  STL [R1+0xb90], R52 ;  /* 0x000b903401007387 */ /* 0x0003e80000100800 */
[----:B------:R-:W4:Y:S01]  /*34dc0*/  LDL.LU R41, [R1+0xb64] ;  /* 0x000b640001297983 */ /* 0x000f220000300800 */
[----:B------:R-:W-:-:S03]  /*34dd0*/  IADD3 R45, P0, R45, UR10, RZ ;  /* 0x0000000a2d2d7c10 */ /* 0x000fc6000ff1e0ff */
[----:B------:R-:W4:Y:S01]  /*34de0*/  LDL.LU R53, [R1+0xb60] ;  /* 0x000b600001357983 */ /* 0x000f220000300800 */
[----:B-1----:R-:W-:Y:S02]  /*34df0*/  IMAD.MOV.U32 R36, RZ, RZ, R44 ;  /* 0x000000ffff247224 */ /* 0x002fe400078e002c */
[----:B------:R-:W-:Y:S01]  /*34e00*/  IMAD.MOV.U32 R37, RZ, RZ, R52 ;  /* 0x000000ffff257224 */ /* 0x000fe200078e0034 */
[----:B------:R-:W-:Y:S04]  /*34e10*/  STL [R1+0xb8c], R45 ;  /* 0x000b8c2d01007387 */ /* 0x000fe80000100800 */
[----:B------:R1:W-:Y:S04]  /*34e20*/  STL [R1+0xb88], R50 ;  /* 0x000b883201007387 */ /* 0x0003e80000100800 */
[----:B------:R-:W4:Y:S04]  /*34e30*/  LDL.LU R44, [R1+0xb5c] ;  /* 0x000b5c00012c7983 */ /* 0x000f280000300800 */
[----:B------:R-:W4:Y:S04]  /*34e40*/  LDL.LU R52, [R1+0xb58] ;  /* 0x000b580001347983 */ /* 0x000f280000300800 */
[----:B------:R1:W-:Y:S01]  /*34e50*/  LDGSTS.E [R2+0x51000], [R36.64], P2 ;  /* 0x5100000024027fae */ /* 0x0003e20009121848 */
[----:B---3--:R-:W-:-:S02]  /*34e60*/  IADD3.X R48, R48, UR6, RZ, P0, !PT ;  /* 0x0000000630307c10 */ /* 0x008fc400087fe4ff */
[----:B------:R-:W-:Y:S01]  /*34e70*/  IADD3 R42, P1, R42, UR10, RZ ;  /* 0x0000000a2a2a7c10 */ /* 0x000fe2000ff3e0ff */
[----:B-1----:R-:W-:Y:S02]  /*34e80*/  IMAD.MOV.U32 R36, RZ, RZ, R39 ;  /* 0x000000ffff247224 */ /* 0x002fe400078e0027 */
[----:B------:R-:W-:Y:S02]  /*34e90*/  IMAD.MOV.U32 R37, RZ, RZ, R50 ;  /* 0x000000ffff257224 */ /* 0x000fe400078e0032 */
[----:B------:R-:W-:Y:S04]  /*34ea0*/  STL [R1+0xb84], R42 ;  /* 0x000b842a01007387 */ /* 0x000fe80000100800 */
[----:B------:R1:W-:Y:S04]  /*34eb0*/  STL [R1+0xb80], R48 ;  /* 0x000b803001007387 */ /* 0x0003e80000100800 */
[----:B------:R-:W4:Y:S04]  /*34ec0*/  LDL.LU R39, [R1+0xb54] ;  /* 0x000b540001277983 */ /* 0x000f280000300800 */
[----:B------:R-:W4:Y:S01]  /*34ed0*/  LDL.LU R50, [R1+0xb50] ;  /* 0x000b500001327983 */ /* 0x000f220000300800 */
[----:B------:R-:W-:-:S03]  /*34ee0*/  IADD3.X R47, R47, UR6, RZ, P1, !PT ;  /* 0x000000062f2f7c10 */ /* 0x000fc60008ffe4ff */
[----:B------:R1:W-:Y:S02]  /*34ef0*/  LDGSTS.E [R2+0x52000], [R36.64], P2 ;  /* 0x5200000024027fae */ /* 0x0003e40009121848 */
[----:B-1----:R-:W-:Y:S02]  /*34f00*/  IMAD.MOV.U32 R36, RZ, RZ, R45 ;  /* 0x000000ffff247224 */ /* 0x002fe400078e002d */
[----:B------:R-:W-:-:S05]  /*34f10*/  IMAD.MOV.U32 R37, RZ, RZ, R48 ;  /* 0x000000ffff257224 */ /* 0x000fca00078e0030 */
[----:B------:R1:W-:Y:S02]  /*34f20*/  LDGSTS.E [R2+0x53000], [R36.64], P2 ;  /* 0x5300000024027fae */ /* 0x0003e40009121848 */
[----:B-1----:R-:W-:Y:S02]  /*34f30*/  IMAD.MOV.U32 R36, RZ, RZ, R42 ;  /* 0x000000ffff247224 */ /* 0x002fe400078e002a */
[----:B------:R-:W-:-:S05]  /*34f40*/  IMAD.MOV.U32 R37, RZ, RZ, R47 ;  /* 0x000000ffff257224 */ /* 0x000fca00078e002f */
[----:B------:R1:W-:Y:S01]  /*34f50*/  LDGSTS.E [R2+0x54000], [R36.64], P2 ;  /* 0x5400000024027fae */ /* 0x0003e20009121848 */
[----:B--2---:R-:W-:-:S05]  /*34f60*/  IADD3 R38, P0, R38, UR10, RZ ;  /* 0x0000000a26267c10 */ /* 0x004fca000ff1e0ff */
[----:B------:R-:W-:Y:S04]  /*34f70*/  STL [R1+0xb7c], R38 ;  /* 0x000b7c2601007387 */ /* 0x000fe80000100800 */
[----:B------:R2:W-:Y:S04]  /*34f80*/  STL [R1+0xb78], R47 ;  /* 0x000b782f01007387 */ /* 0x0005e80000100800 */
[----:B------:R-:W3:Y:S01]  /*34f90*/  LDL.LU R45, [R1+0xb4c] ;  /* 0x000b4c00012d7983 */ /* 0x000ee20000300800 */
[----:B-----5:R-:W-:-:S03]  /*34fa0*/  IADD3.X R49, R49, UR6, RZ, P0, !PT ;  /* 0x0000000631317c10 */ /* 0x020fc600087fe4ff */
[----:B------:R-:W5:Y:S01]  /*34fb0*/  LDL.LU R48, [R1+0xb48] ;  /* 0x000b480001307983 */ /* 0x000f620000300800 */
[----:B----4-:R-:W-:-:S05]  /*34fc0*/  IADD3 R3, P1, R3, UR10, RZ ;  /* 0x0000000a03037c10 */ /* 0x010fca000ff3e0ff */
[----:B------:R-:W-:Y:S01]  /*34fd0*/  STL [R1+0xb74], R3 ;  /* 0x000b740301007387 */ /* 0x000fe20000100800 */
[----:B------:R-:W-:-:S03]  /*34fe0*/  IADD3 R43, P0, R43, UR10, RZ ;  /* 0x0000000a2b2b7c10 */ /* 0x000fc6000ff1e0ff */
[----:B------:R4:W-:Y:S04]  /*34ff0*/  STL [R1+0xb70], R49 ;  /* 0x000b703101007387 */ /* 0x0009e80000100800 */
[----:B--2---:R-:W2:Y:S01]  /*35000*/  LDL.LU R47, [R1+0xb40] ;  /* 0x000b4000012f7983 */ /* 0x004ea20000300800 */
[----:B-1----:R-:W-:-:S03]  /*35010*/  IMAD.MOV.U32 R37, RZ, RZ, R49 ;  /* 0x000000ffff257224 */ /* 0x002fc600078e0031 */
[----:B------:R-:W2:Y:S01]  /*35020*/  LDL.LU R42, [R1+0xb44] ;  /* 0x000b4400012a7983 */ /* 0x000ea20000300800 */
[----:B------:R-:W-:-:S03]  /*35030*/  IMAD.MOV.U32 R36, RZ, RZ, R38 ;  /* 0x000000ffff247224 */ /* 0x000fc600078e0026 */
[----:B----4-:R-:W4:Y:S04]  /*35040*/  LDL.LU R49, [R1+0xb38] ;  /* 0x000b380001317983 */ /* 0x010f280000300800 */
[----:B------:R-:W-:Y:S04]  /*35050*/  STL [R1+0xb6c], R43 ;  /* 0x000b6c2b01007387 */ /* 0x000fe80000100800 */
[----:B------:R1:W-:Y:S01]  /*35060*/  LDGSTS.E [R2+0x55000], [R36.64], P2 ;  /* 0x5500000024027fae */ /* 0x0003e20009121848 */
[----:B------:R-:W-:-:S05]  /*35070*/  IADD3.X R46, R46, UR6, RZ, P1, !PT ;  /* 0x000000062e2e7c10 */ /* 0x000fca0008ffe4ff */
[----:B------:R1:W-:Y:S04]  /*35080*/  STL [R1+0xb68], R46 ;  /* 0x000b682e01007387 */ /* 0x0003e80000100800 */
[----:B------:R-:W4:Y:S01]  /*35090*/  LDL.LU R38, [R1+0xb3c] ;  /* 0x000b3c0001267983 */ /* 0x000f220000300800 */
[----:B-1----:R-:W-:Y:S02]  /*350a0*/  IMAD.MOV.U32 R36, RZ, RZ, R3 ;  /* 0x000000ffff247224 */ /* 0x002fe400078e0003 */
[----:B------:R-:W-:Y:S02]  /*350b0*/  IMAD.MOV.U32 R37, RZ, RZ, R46 ;  /* 0x000000ffff257224 */ /* 0x000fe400078e002e */
[----:B------:R-:W4:Y:S04]  /*350c0*/  LDL.LU R46, [R1+0xb30] ;  /* 0x000b3000012e7983 */ /* 0x000f280000300800 */
[----:B------:R1:W-:Y:S01]  /*350d0*/  LDGSTS.E [R2+0x56000], [R36.64], P2 ;  /* 0x5600000024027fae */ /* 0x0003e20009121848 */
[----:B------:R-:W-:-:S02]  /*350e0*/  IADD3 R41, P1, R41, UR10, RZ ;  /* 0x0000000a29297c10 */ /* 0x000fc4000ff3e0ff */
[----:B------:R-:W-:-:S03]  /*350f0*/  IADD3.X R53, R53, UR6, RZ, P0, !PT ;  /* 0x0000000635357c10 */ /* 0x000fc600087fe4ff */
[----:B------:R-:W-:Y:S01]  /*35100*/  STL [R1+0xb64], R41 ;  /* 0x000b642901007387 */ /* 0x000fe20000100800 */
[----:B-1----:R-:W-:Y:S02]  /*35110*/  IMAD.MOV.U32 R36, RZ, RZ, R43 ;  /* 0x000000ffff247224 */ /* 0x002fe400078e002b */
[----:B------:R-:W-:Y:S01]  /*35120*/  IMAD.MOV.U32 R37, RZ, RZ, R53 ;  /* 0x000000ffff257224 */ /* 0x000fe200078e0035 */
[----:B------:R1:W-:Y:S04]  /*35130*/  STL [R1+0xb60], R53 ;  /* 0x000b603501007387 */ /* 0x0003e80000100800 */
[----:B------:R-:W4:Y:S01]  /*35140*/  LDL.LU R3, [R1+0xb34] ;  /* 0x000b340001037983 */ /* 0x000f220000300800 */
[----:B------:R-:W-:-:S03]  /*35150*/  IADD3 R44, P0, R44, UR10, RZ ;  /* 0x0000000a2c2c7c10 */ /* 0x000fc6000ff1e0ff */
[----:B------:R1:W-:Y:S01]  /*35160*/  LDGSTS.E [R2+0x57000], [R36.64], P2 ;  /* 0x5700000024027fae */ /* 0x0003e20009121848 */
[----:B------:R-:W-:-:S03]  /*35170*/  IADD3.X R52, R52, UR6, RZ, P1, !PT ;  /* 0x0000000634347c10 */ /* 0x000fc60008ffe4ff */
[----:B------:R-:W4:Y:S04]  /*35180*/  LDL.LU R43, [R1+0xb24] ;  /* 0x000b2400012b7983 */ /* 0x000f280000300800 */
[----:B------:R1:W-:Y:S02]  /*35190*/  STL [R1+0xb5c], R44 ;  /* 0x000b5c2c01007387 */ /* 0x0003e40000100800 */
[----:B-1----:R-:W-:Y:S02]  /*351a0*/  IMAD.MOV.U32 R36, RZ, RZ, R41 ;  /* 0x000000ffff247224 */ /* 0x002fe400078e0029 */
[----:B------:R-:W-:Y:S01]  /*351b0*/  IMAD.MOV.U32 R37, RZ, RZ, R52 ;  /* 0x000000ffff257224 */ /* 0x000fe200078e0034 */
[----:B------:R-:W-:Y:S04]  /*351c0*/  STL [R1+0xb58], R52 ;  /* 0x000b583401007387 */ /* 0x000fe80000100800 */
[----:B------:R-:W4:Y:S04]  /*351d0*/  LDL.LU R53, [R1+0xb2c] ;  /* 0x000b2c0001357983 */ /* 0x000f280000300800 */
[----:B------:R1:W-:Y:S04]  /*351e0*/  LDGSTS.E [R2+0x58000], [R36.64], P2 ;  /* 0x5800000024027fae */ /* 0x0003e80009121848 */
[----:B------:R-:W4:Y:S01]  /*351f0*/  LDL.LU R54, [R1+0xb28] ;  /* 0x000b280001367983 */ /* 0x000f220000300800 */
[----:B------:R-:W-:-:S02]  /*35200*/  IADD3 R39, P1, R39, UR10, RZ ;  /* 0x0000000a27277c10 */ /* 0x000fc4000ff3e0ff */
[----:B------:R-:W-:Y:S01]  /*35210*/  IADD3.X R50, R50, UR6, RZ, P0, !PT ;  /* 0x0000000632327c10 */ /* 0x000fe200087fe4ff */
[----:B-1----:R-:W-:Y:S02]  /*35220*/  IMAD.MOV.U32 R36, RZ, RZ, R44 ;  /* 0x000000ffff247224 */ /* 0x002fe400078e002c */
[----:B------:R-:W-:Y:S02]  /*35230*/  STL [R1+0xb54], R39 ;  /* 0x000b542701007387 */ /* 0x000fe40000100800 */
[----:B------:R-:W-:Y:S02]  /*35240*/  IMAD.MOV.U32 R37, RZ, RZ, R50 ;  /* 0x000000ffff257224 */ /* 0x000fe400078e0032 */
[----:B------:R-:W-:Y:S04]  /*35250*/  STL [R1+0xb50], R50 ;  /* 0x000b503201007387 */ /* 0x000fe80000100800 */
[----:B------:R-:W4:Y:S04]  /*35260*/  LDL.LU R41, [R1+0xb20] ;  /* 0x000b200001297983 */ /* 0x000f280000300800 */
[----:B------:R-:W4:Y:S04]  /*35270*/  LDL.LU R44, [R1+0xb1c] ;  /* 0x000b1c00012c7983 */ /* 0x000f280000300800 */
[----:B------:R1:W-:Y:S02]  /*35280*/  LDGSTS.E [R2+0x59000], [R36.64], P2 ;  /* 0x5900000024027fae */ /* 0x0003e40009121848 */
[----:B-1----:R-:W-:Y:S01]  /*35290*/  IMAD.MOV.U32 R36, RZ, RZ, R39 ;  /* 0x000000ffff247224 */ /* 0x002fe200078e0027 */
[----:B---3--:R-:W-:-:S02]  /*352a0*/  IADD3 R45, P0, R45, UR10, RZ ;  /* 0x0000000a2d2d7c10 */ /* 0x008fc4000ff1e0ff */
[----:B-----5:R-:W-:-:S03]  /*352b0*/  IADD3.X R48, R48, UR6, RZ, P1, !PT ;  /* 0x0000000630307c10 */ /* 0x020fc60008ffe4ff */
[----:B------:R-:W-:Y:S04]  /*352c0*/  STL [R1+0xb4c], R45 ;  /* 0x000b4c2d01007387 */ /* 0x000fe80000100800 */
[----:B------:R1:W-:Y:S01]  /*352d0*/  STL [R1+0xb48], R48 ;  /* 0x000b483001007387 */ /* 0x0003e20000100800 */
[----:B------:R-:W-:-:S05]  /*352e0*/  IMAD.MOV.U32 R37, RZ, RZ, R48 ;  /* 0x000000ffff257224 */ /* 0x000fca00078e0030 */
[----:B------:R3:W-:Y:S04]  /*352f0*/  LDGSTS.E [R2+0x5a000], [R36.64], P2 ;  /* 0x5a00000024027fae */ /* 0x0007e80009121848 */
[----:B-1----:R-:W5:Y:S01]  /*35300*/  LDL.LU R48, [R1+0xb18] ;  /* 0x000b180001307983 */ /* 0x002f620000300800 */
[----:B--2---:R-:W-:Y:S02]  /*35310*/  IADD3.X R47, R47, UR6, RZ, P0, !PT ;  /* 0x000000062f2f7c10 */ /* 0x004fe400087fe4ff */
[----:B------:R-:W-:-:S03]  /*35320*/  IADD3 R42, P1, R42, UR10, RZ ;  /* 0x0000000a2a2a7c10 */ /* 0x000fc6000ff3e0ff */
[----:B---3--:R-:W-:Y:S02]  /*35330*/  IMAD.MOV.U32 R37, RZ, RZ, R47 ;  /* 0x000000ffff257224 */ /* 0x008fe400078e002f */
[----:B------:R-:W-:Y:S01]  /*35340*/  STL [R1+0xb44], R42 ;  /* 0x000b442a01007387 */ /* 0x000fe20000100800 */
[----:B----4-:R-:W-:-:S03]  /*35350*/  IADD3.X R49, R49, UR6, RZ, P1, !PT ;  /* 0x0000000631317c10 */ /* 0x010fc60008ffe4ff */
[----:B------:R1:W-:Y:S04]  /*35360*/  STL [R1+0xb40], R47 ;  /* 0x000b402f01007387 */ /* 0x0003e80000100800 */
[----:B------:R-:W2:Y:S01]  /*35370*/  LDL.LU R39, [R1+0xb14] ;  /* 0x000b140001277983 */ /* 0x000ea20000300800 */
[----:B------:R-:W-:-:S03]  /*35380*/  IMAD.MOV.U32 R36, RZ, RZ, R45 ;  /* 0x000000ffff247224 */ /* 0x000fc600078e002d */
[----:B-1----:R-:W3:Y:S01]  /*35390*/  LDL.LU R47, [R1+0xb10] ;  /* 0x000b1000012f7983 */ /* 0x002ee20000300800 */
[----:B------:R-:W-:-:S03]  /*353a0*/  IADD3 R38, P0, R38, UR10, RZ ;  /* 0x0000000a26267c10 */ /* 0x000fc6000ff1e0ff */
[----:B------:R-:W1:Y:S04]  /*353b0*/  S2R R128, SR_TID.X ;  /* 0x0000000000807919 */ /* 0x000e680000002100 */
[----:B------:R-:W-:Y:S04]  /*353c0*/  STL [R1+0xb3c], R38 ;  /* 0x000b3c2601007387 */ /* 0x000fe80000100800 */
[----:B------:R-:W-:Y:S04]  /*353d0*/  STL [R1+0xb38], R49 ;  /* 0x000b383101007387 */ /* 0x000fe80000100800 */
[----:B------:R-:W4:Y:S04]  /*353e0*/  LDL.LU R45, [R1+0xb0c] ;  /* 0x000b0c00012d7983 */ /* 0x000f280000300800 */
[----:B------:R-:W4:Y:S01]  /*353f0*/  LDL.LU R52, [R1+0xb08] ;  /* 0x000b080001347983 */ /* 0x000f220000300800 */
[----:B------:R-:W-:-:S03]  /*35400*/  IADD3.X R46, R46, UR6, RZ, P0, !PT ;  /* 0x000000062e2e7c10 */ /* 0x000fc600087fe4ff */
[----:B------:R1:W-:Y:S02]  /*35410*/  LDGSTS.E [R2+0x5b000], [R36.64], P2 ;  /* 0x5b00000024027fae */ /* 0x0003e40009121848 */
[----:B-1----:R-:W-:Y:S02]  /*35420*/  IMAD.MOV.U32 R36, RZ, RZ, R42 ;  /* 0x000000ffff247224 */ /* 0x002fe400078e002a */
[----:B------:R-:W-:Y:S01]  /*35430*/  IMAD.MOV.U32 R37, RZ, RZ, R49 ;  /* 0x000000ffff257224 */ /* 0x000fe200078e0031 */
[----:B------:R-:W-:-:S04]  /*35440*/  IADD3 R3, P1, R3, UR10, RZ ;  /* 0x0000000a03037c10 */ /* 0x000fc8000ff3e0ff */
[----:B------:R1:W-:Y:S04]  /*35450*/  LDGSTS.E [R2+0x5c000], [R36.64], P2 ;  /* 0x5c00000024027fae */ /* 0x0003e80009121848 */
[----:B------:R-:W-:Y:S04]  /*35460*/  STL [R1+0xb34], R3 ;  /* 0x000b340301007387 */ /* 0x000fe80000100800 */
[----:B------:R1:W-:Y:S01]  /*35470*/  STL [R1+0xb30], R46 ;  /* 0x000b302e01007387 */ /* 0x0003e20000100800 */
[----:B------:R-:W-:-:S03]  /*35480*/  IADD3.X R43, R43, UR6, RZ, P1, !PT ;  /* 0x000000062b2b7c10 */ /* 0x000fc60008ffe4ff */
[----:B------:R-:W4:Y:S01]  /*35490*/  LDL.LU R42, [R1+0xb04] ;  /* 0x000b0400012a7983 */ /* 0x000f220000300800 */
[----:B-1----:R-:W-:Y:S01]  /*354a0*/  IMAD.MOV.U32 R37, RZ, RZ, R46 ;  /* 0x000000ffff257224 */ /* 0x002fe200078e002e */
[----:B------:R-:W-:Y:S01]  /*354b0*/  LOP3.LUT R129, R128, 0x7f, RZ, 0xc0, !PT ;  /* 0x0000007f80817812 */ /* 0x000fe200078ec0ff */
[----:B------:R-:W-:Y:S01]  /*354c0*/  IMAD.MOV.U32 R36, RZ, RZ, R38 ;  /* 0x000000ffff247224 */ /* 0x000fe200078e0026 */
[----:B------:R-:W4:Y:S01]  /*354d0*/  LDL.LU R46, [R1+0xb00] ;  /* 0x000b0000012e7983 */ /* 0x000f220000300800 */
[----:B------:R-:W-:Y:S02]  /*354e0*/  IADD3 R53, P3, R53, UR10, RZ ;  /* 0x0000000a35357c10 */ /* 0x000fe4000ff7e0ff */
[----:B------:R-:W-:Y:S01]  /*354f0*/  SHF.R.S32.HI R128, RZ, 0x7, R128 ;  /* 0x00000007ff807819 */ /* 0x000fe20000011480 */
[----:B------:R1:W-:Y:S01]  /*35500*/  LDGSTS.E [R2+0x5d000], [R36.64], P2 ;  /* 0x5d00000024027fae */ /* 0x0003e20009121848 */
[----:B------:R-:W-:-:S03]  /*35510*/  IMAD.SHL.U32 R129, R129, 0x4, RZ ;  /* 0x0000000481817824 */ /* 0x000fc600078e00ff */
[----:B------:R-:W-:Y:S01]  /*35520*/  STL [R1+0xb2c], R53 ;  /* 0x000b2c3501007387 */ /* 0x000fe20000100800 */
[----:B------:R-:W-:Y:S02]  /*35530*/  IADD3.X R54, R54, UR6, RZ, P3, !PT ;  /* 0x0000000636367c10 */ /* 0x000fe40009ffe4ff */
[----:B------:R-:W-:Y:S01]  /*35540*/  SGXT R128, R128, 0x1 ;  /* 0x000000018080781a */ /* 0x000fe20000000200 */
[----:B------:R1:W-:Y:S04]  /*35550*/  STL [R1+0xb24], R43 ;  /* 0x000b242b01007387 */ /* 0x0003e80000100800 */
[----:B------:R-:W4:Y:S01]  /*35560*/  LDL.LU R38, [R1+0xafc] ;  /* 0x000afc0001267983 */ /* 0x000f220000300800 */
[----:B-1----:R-:W-:Y:S02]  /*35570*/  IMAD.MOV.U32 R36, RZ, RZ, R3 ;  /* 0x000000ffff247224 */ /* 0x002fe400078e0003 */
[----:B------:R-:W-:Y:S01]  /*35580*/  IMAD.MOV.U32 R37, RZ, RZ, R43 ;  /* 0x000000ffff257224 */ /* 0x000fe200078e002b */
[----:B------:R-:W4:Y:S01]  /*35590*/  LDL.LU R50, [R1+0xaf8] ;  /* 0x000af80001327983 */ /* 0x000f220000300800 */
[----:B------:R-:W-:-:S03]  /*355a0*/  IADD3 R41, P0, R41, UR10, RZ ;  /* 0x0000000a29297c10 */ /* 0x000fc6000ff1e0ff */
[----:B------:R1:W-:Y:S01]  /*355b0*/  LDGSTS.E [R2+0x5e000], [R36.64], P2 ;  /* 0x5e00000024027fae */ /* 0x0003e20009121848 */
[----:B------:R-:W-:-:S03]  /*355c0*/  IADD3 R44, P1, R44, UR10, RZ ;  /* 0x0000000a2c2c7c10 */ /* 0x000fc6000ff3e0ff */
[----:B------:R-:W-:Y:S01]  /*355d0*/  STL [R1+0xb20], R41 ;  /* 0x000b202901007387 */ /* 0x000fe20000100800 */
[----:B------:R-:W-:-:S03]  /*355e0*/  LOP3.LUT R43, R129, 0x210, R128, 0x78, !PT ;  /* 0x00000210812b7812 */ /* 0x000fc600078e7880 */
[----:B------:R-:W-:Y:S04]  /*355f0*/  STL [R1+0xb28], R54 ;  /* 0x000b283601007387 */ /* 0x000fe80000100800 */
[----:B------:R-:W4:Y:S01]  /*35600*/  LDL.LU R49, [R1+0xaf4] ;  /* 0x000af40001317983 */ /* 0x000f220000300800 */
[----:B-1----:R-:W-:-:S03]  /*35610*/  IMAD.MOV.U32 R36, RZ, RZ, R53 ;  /* 0x000000ffff247224 */ /* 0x002fc600078e0035 */
[----:B------:R-:W-:Y:S01]  /*35620*/  STL [R1+0xb1c], R44 ;  /* 0x000b1c2c01007387 */ /* 0x000fe20000100800 */
[----:B------:R-:W-:Y:S01]  /*35630*/  LOP3.LUT R43, R43, 0x20, RZ, 0x3c, !PT ;  /* 0x000000202b2b7812 */ /* 0x000fe200078e3cff */
[----:B------:R-:W-:Y:S02]  /*35640*/  IMAD.U32 R3, RZ, RZ, UR5 ;  /* 0x00000005ff037e24 */ /* 0x000fe4000f8e00ff */
[----:B------:R-:W-:Y:S02]  /*35650*/  IMAD.MOV.U32 R37, RZ, RZ, R54 ;  /* 0x000000ffff257224 */ /* 0x000fe400078e0036 */
[----:B------:R-:W-:-:S03]  /*35660*/  IMAD R3, R3, 0x20000, R43 ;  /* 0x0002000003037824 */ /* 0x000fc600078e022b */
[----:B------:R1:W-:Y:S02]  /*35670*/  LDGSTS.E [R2+0x5f000], [R36.64], P2 ;  /* 0x5f00000024027fae */ /* 0x0003e40009121848 */
[----:B-1----:R-:W-:Y:S01]  /*35680*/  IMAD.MOV.U32 R36, RZ, RZ, R41 ;  /* 0x000000ffff247224 */ /* 0x002fe200078e0029 */
[----:B-----5:R-:W-:-:S05]  /*35690*/  IADD3.X R48, R48, UR6, RZ, P0, !PT ;  /* 0x0000000630307c10 */ /* 0x020fca00087fe4ff */
[----:B------:R1:W-:Y:S04]  /*356a0*/  STL [R1+0xb18], R48 ;  /* 0x000b183001007387 */ /* 0x0003e80000100800 */
[----:B------:R-:W5:Y:S01]  /*356b0*/  LDL.LU R53, [R1+0xaf0] ;  /* 0x000af00001357983 */ /* 0x000f620000300800 */
[----:B------:R-:W-:-:S03]  /*356c0*/  IMAD.MOV.U32 R37, RZ, RZ, R48 ;  /* 0x000000ffff257224 */ /* 0x000fc600078e0030 */
[----:B------:R-:W5:Y:S04]  /*356d0*/  LDL.LU R43, [R1+0xaec] ;  /* 0x000aec00012b7983 */ /* 0x000f680000300800 */
[----:B------:R-:W5:Y:S01]  /*356e0*/  LDL.LU R2, [R1+0xae8] ;  /* 0x000ae80001027983 */ /* 0x000f620000300800 */
[----:B--2---:R-:W-:-:S03]  /*356f0*/  IADD3 R39, P0, R39, UR10, RZ ;  /* 0x0000000a27277c10 */ /* 0x004fc6000ff1e0ff */
[----:B------:R2:W-:Y:S01]  /*35700*/  LDGSTS.E [R3+0x40400], [R36.64], P2 ;  /* 0x4040000024037fae */ /* 0x0005e20009121848 */
[----:B---3--:R-:W-:-:S03]  /*35710*/  IADD3.X R47, R47, UR6, RZ, P1, !PT ;  /* 0x000000062f2f7c10 */ /* 0x008fc60008ffe4ff */
[----:B------:R-:W-:Y:S04]  /*35720*/  STL [R1+0xb14], R39 ;  /* 0x000b142701007387 */ /* 0x000fe80000100800 */
[----:B------:R3:W-:Y:S04]  /*35730*/  STL [R1+0xb10], R47 ;  /* 0x000b102f01007387 */ /* 0x0007e80000100800 */
[----:B-1----:R-:W5:Y:S01]  /*35740*/  LDL.LU R48, [R1+0xae0] ;  /* 0x000ae00001307983 */ /* 0x002f620000300800 */
[----:B--2---:R-:W-:-:S03]  /*35750*/  IMAD.MOV.U32 R37, RZ, RZ, R47 ;  /* 0x000000ffff257224 */ /* 0x004fc600078e002f */
[----:B------:R-:W2:Y:S01]  /*35760*/  LDL.LU R41, [R1+0xae4] ;  /* 0x000ae40001297983 */ /* 0x000ea20000300800 */
[----:B----4-:R-:W-:-:S03]  /*35770*/  IADD3 R45, P1, R45, UR10, RZ ;  /* 0x0000000a2d2d7c10 */ /* 0x010fc6000ff3e0ff */
[----:B---3--:R-:W3:Y:S01]  /*35780*/  LDL.LU R47, [R1+0xad8] ;  /* 0x000ad800012f7983 */ /* 0x008ee20000300800 */
[----:B------:R-:W-:-:S03]  /*35790*/  IADD3.X R52, R52, UR6, RZ, P0, !PT ;  /* 0x0000000634347c10 */ /* 0x000fc600087fe4ff */
[----:B------:R-:W-:Y:S01]  /*357a0*/  STL [R1+0xb0c], R45 ;  /* 0x000b0c2d01007387 */ /* 0x000fe20000100800 */
[----:B------:R-:W-:-:S03]  /*357b0*/  IMAD.MOV.U32 R36, RZ, RZ, R44 ;  /* 0x000000ffff247224 */ /* 0x000fc600078e002c */
[----:B------:R1:W-:Y:S04]  /*357c0*/  STL [R1+0xb08], R52 ;  /* 0x000b083401007387 */ /* 0x0003e80000100800 */
[----:B------:R-:W4:Y:S04]  /*357d0*/  LDL.LU R44, [R1+0xadc] ;  /* 0x000adc00012c7983 */ /* 0x000f280000300800 */
[----:B------:R1:W-:Y:S02]  /*357e0*/  LDGSTS.E [R3+0x41400], [R36.64], P2 ;  /* 0x4140000024037fae */ /* 0x0003e40009121848 */
[----:B-1----:R-:W-:-:S02]  /*357f0*/  IMAD.MOV.U32 R37, RZ, RZ, R52 ;  /* 0x000000ffff257224 */ /* 0x002fc400078e0034 */
[----:B------:R-:W4:Y:S01]  /*35800*/  LDL.LU R52, [R1+0xad0] ;  /* 0x000ad00001347983 */ /* 0x000f220000300800 */
[----:B------:R-:W-:-:S05]  /*35810*/  IMAD.MOV.U32 R36, RZ, RZ, R39 ;  /* 0x000000ffff247224 */ /* 0x000fca00078e0027 */
[----:B------:R1:W-:Y:S01]  /*35820*/  LDGSTS.E [R3+0x42400], [R36.64], P2 ;  /* 0x4240000024037fae */ /* 0x0003e20009121848 */
[----:B------:R-:W-:Y:S02]  /*35830*/  IADD3 R42, P0, R42, UR10, RZ ;  /* 0x0000000a2a2a7c10 */ /* 0x000fe4000ff1e0ff */
[----:B------:R-:W-:-:S03]  /*35840*/  IADD3.X R46, R46, UR6, RZ, P1, !PT ;  /* 0x000000062e2e7c10 */ /* 0x000fc60008ffe4ff */
[----:B------:R-:W-:Y:S04]  /*35850*/  STL [R1+0xb04], R42 ;  /* 0x000b042a01007387 */ /* 0x000fe80000100800 */
[----:B------:R1:W-:Y:S04]  /*35860*/  STL [R1+0xb00], R46 ;  /* 0x000b002e01007387 */ /* 0x0003e80000100800 */
[----:B------:R-:W4:Y:S01]  /*35870*/  LDL.LU R39, [R1+0xad4] ;  /* 0x000ad40001277983 */ /* 0x000f220000300800 */
[----:B-1----:R-:W-:Y:S02]  /*35880*/  IMAD.MOV.U32 R36, RZ, RZ, R45 ;  /* 0x000000ffff247224 */ /* 0x002fe400078e002d */
[----:B------:R-:W-:-:S02]  /*35890*/  IMAD.MOV.U32 R37, RZ, RZ, R46 ;  /* 0x000000ffff257224 */ /* 0x000fc400078e002e */
[----:B------:R-:W4:Y:S01]  /*358a0*/  LDL.LU R46, [R1+0xac8] ;  /* 0x000ac800012e7983 */ /* 0x000f220000300800 */
[----:B------:R-:W-:-:S03]  /*358b0*/  IADD3 R38, P1, R38, UR10, RZ ;  /* 0x0000000a26267c10 */ /* 0x000fc6000ff3e0ff */
[----:B------:R1:W-:Y:S01]  /*358c0*/  LDGSTS.E [R3+0x43400], [R36.64], P2 ;  /* 0x4340000024037fae */ /* 0x0003e20009121848 */
[----:B------:R-:W-:-:S03]  /*358d0*/  IADD3.X R50, R50, UR6, RZ, P0, !PT ;  /* 0x0000000632327c10 */ /* 0x000fc600087fe4ff */
[----:B------:R-:W-:Y:S04]  /*358e0*/  STL [R1+0xafc], R38 ;  /* 0x000afc2601007387 */ /* 0x000fe80000100800 */
[----:B------:R1:W-:Y:S04]  /*358f0*/  STL [R1+0xaf8], R50 ;  /* 0x000af83201007387 */ /* 0x0003e80000100800 */
[----:B------:R-:W4:Y:S01]  /*35900*/  LDL.LU R45, [R1+0xacc] ;  /* 0x000acc00012d7983 */ /* 0x000f220000300800 */
[----:B-1----:R-:W-:Y:S02]  /*35910*/  IMAD.MOV.U32 R36, RZ, RZ, R42 ;  /* 0x000000ffff247224 */ /* 0x002fe400078e002a */
[----:B------:R-:W-:-:S02]  /*35920*/  IMAD.MOV.U32 R37, RZ, RZ, R50 ;  /* 0x000000ffff257224 */ /* 0x000fc400078e0032 */
[----:B------:R-:W4:Y:S04]  /*35930*/  LDL.LU R50, [R1+0xac0] ;  /* 0x000ac00001327983 */ /* 0x000f280000300800 */
[----:B------:R1:W-:Y:S01]  /*35940*/  LDGSTS.E [R3+0x44400], [R36.64], P2 ;  /* 0x4440000024037fae */ /* 0x0003e20009121848 */
[----:B------:R-:W-:-:S05]  /*35950*/  IADD3 R49, P0, R49, UR10, RZ ;  /* 0x0000000a31317c10 */ /* 0x000fca000ff1e0ff */
[----:B------:R2:W-:Y:S01]  /*35960*/  STL [R1+0xaf4], R49 ;  /* 0x000af43101007387 */ /* 0x0005e20000100800 */
[----:B-1----:R-:W-:Y:S01]  /*35970*/  IMAD.MOV.U32 R36, RZ, RZ, R38 ;  /* 0x000000ffff247224 */ /* 0x002fe200078e0026 */
[----:B-----5:R-:W-:-:S05]  /*35980*/  IADD3.X R53, R53, UR6, RZ, P1, !PT ;  /* 0x0000000635357c10 */ /* 0x020fca0008ffe4ff */
[----:B------:R-:W-:Y:S01]  /*35990*/  STL [R1+0xaf0], R53 ;  /* 0x000af03501007387 */ /* 0x000fe20000100800 */
[----:B------:R-:W-:Y:S01]  /*359a0*/  IADD3 R43, P1, R43, UR10, RZ ;  /* 0x0000000a2b2b7c10 */ /* 0x000fe2000ff3e0ff */
[----:B------:R-:W-:Y:S02]  /*359b0*/  IMAD.MOV.U32 R37, RZ, RZ, R53 ;  /* 0x000000ffff257224 */ /* 0x000fe400078e0035 */
[----:B------:R-:W5:Y:S01]  /*359c0*/  LDL.LU R42, [R1+0xac4] ;  /* 0x000ac400012a7983 */ /* 0x000f620000300800 */
[----:B------:R-:W-:-:S03]  /*359d0*/  IADD3.X R2, R2, UR6, RZ, P0, !PT ;  /* 0x0000000602027c10 */ /* 0x000fc600087fe4ff */
[----:B------:R-:W5:Y:S04]  /*359e0*/  LDL.LU R38, [R1+0xabc] ;  /* 0x000abc0001267983 */ /* 0x000f680000300800 */
[----:B------:R-:W-:Y:S04]  /*359f0*/  STL [R1+0xaec], R43 ;  /* 0x000aec2b01007387 */ /* 0x000fe80000100800 */
[----:B------:R1:W-:Y:S04]  /*35a00*/  LDGSTS.E [R3+0x45400], [R36.64], P2 ;  /* 0x4540000024037fae */ /* 0x0003e80009121848 */
[----:B------:R3:W-:Y:S01]  /*35a10*/  STL [R1+0xae8], R2 ;  /* 0x000ae80201007387 */ /* 0x0007e20000100800 */
[----:B------:R-:W-:-:S02]  /*35a20*/  IADD3.X R48, R48, UR6, RZ, P1, !PT ;  /* 0x0000000630307c10 */ /* 0x000fc40008ffe4ff */
[----:B--2---:R-:W-:Y:S01]  /*35a30*/  IADD3 R41, P0, R41, UR10, RZ ;  /* 0x0000000a29297c10 */ /* 0x004fe2000ff1e0ff */
[----:B-1----:R-:W-:Y:S02]  /*35a40*/  IMAD.MOV.U32 R36, RZ, RZ, R49 ;  /* 0x000000ffff247224 */ /* 0x002fe400078e0031 */
[----:B------:R-:W-:Y:S01]  /*35a50*/  IMAD.MOV.U32 R37, RZ, RZ, R2 ;  /* 0x000000ffff257224 */ /* 0x000fe200078e0002 */
[----:B------:R-:W2:Y:S01]  /*35a60*/  LDL.LU R49, [R1+0xab8] ;  /* 0x000ab80001317983 */ /* 0x000ea20000300800 */
[----:B---3--:R-:W-:-:S03]  /*35a70*/  IADD3.X R47, R47, UR6, RZ, P0, !PT ;  /* 0x000000062f2f7c10 */ /* 0x008fc600087fe4ff */
[----:B------:R-:W-:Y:S04]  /*35a80*/  STL [R1+0xae4], R41 ;  /* 0x000ae42901007387 */ /* 0x000fe80000100800 */
[----:B------:R1:W-:Y:S01]  /*35a90*/  STL [R1+0xae0], R48 ;  /* 0x000ae03001007387 */ /* 0x0003e20000100800 */
[----:B----4-:R-:W-:-:S03]  /*35aa0*/  IADD3 R44, P1, R44, UR10, RZ ;  /* 0x0000000a2c2c7c10 */ /* 0x010fc6000ff3e0ff */
[----:B------:R3:W-:Y:S04]  /*35ab0*/  LDGSTS.E [R3+0x46400], [R36.64], P2 ;  /* 0x4640000024037fae */ /* 0x0007e80009121848 */
[----:B------:R-:W4:Y:S01]  /*35ac0*/  LDL.LU R2, [R1+0xab4] ;  /* 0x000ab40001027983 */ /* 0x000f220000300800 */
[----:B---3--:R-:W-:Y:S02]  /*35ad0*/  IMAD.MOV.U32 R36, RZ, RZ, R43 ;  /* 0x000000ffff247224 */ /* 0x008fe400078e002b */
[----:B------:R-:W-:Y:S02]  /*35ae0*/  IMAD.MOV.U32 R37, RZ, RZ, R48 ;  /* 0x000000ffff257224 */ /* 0x000fe400078e0030 */
[----:B-1----:R-:W4:Y:S04]  /*35af0*/  LDL.LU R48, [R1+0xab0] ;  /* 0x000ab00001307983 */ /* 0x002f280000300800 */
[----:B------:R-:W-:Y:S04]  /*35b00*/  STL [R1+0xadc], R44 ;  /* 0x000adc2c01007387 */ /* 0x000fe80000100800 */
[----:B------:R1:W-:Y:S04]  /*35b10*/  STL [R1+0xad8], R47 ;  /* 0x000ad82f01007387 */ /* 0x0003e80000100800 */
[----:B------:R1:W-:Y:S04]  /*35b20*/  LDGSTS.E [R3+0x47400], [R36.64], P2 ;  /* 0x4740000024037fae */ /* 0x0003e80009121848 */
[----:B------:R-:W4:Y:S01]  /*35b30*/  LDL.LU R43, [R1+0xaac] ;  /* 0x000aac00012b7983 */ /* 0x000f220000300800 */
[----:B-1----:R-:W-:-:S03]  /*35b40*/  IMAD.MOV.U32 R37, RZ, RZ, R47 ;  /* 0x000000ffff257224 */ /* 0x002fc600078e002f */
[----:B------:R-:W4:Y:S01]  /*35b50*/  LDL.LU R47, [R1+0xaa8] ;  /* 0x000aa800012f7983 */ /* 0x000f220000300800 */
[----:B------:R-:W-:Y:S02]  /*35b60*/  IADD3 R39, P0, R39, UR10, RZ ;  /* 0x0000000a27277c10 */ /* 0x000fe4000ff1e0ff */
[----:B------:R-:W-:Y:S01]  /*35b70*/  IADD3.X R52, R52, UR6, RZ, P1, !PT ;  /* 0x0000000634347c10 */ /* 0x000fe20008ffe4ff */
[----:B------:R-:W-:Y:S02]  /*35b80*/  IMAD.MOV.U32 R36, RZ, RZ, R41 ;  /* 0x000000ffff247224 */ /* 0x000fe400078e0029 */
[----:B------:R-:W-:Y:S04]  /*35b90*/  STL [R1+0xad4], R39 ;  /* 0x000ad42701007387 */ /* 0x000fe80000100800 */
[----:B------:R-:W-:Y:S04]  /*35ba0*/  STL [R1+0xad0], R52 ;  /* 0x000ad03401007387 */ /* 0x000fe80000100800 */
[----:B------:R-:W4:Y:S01]  /*35bb0*/  LDL.LU R41, [R1+0xaa4] ;  /* 0x000aa40001297983 */ /* 0x000f220000300800 */
[----:B------:R-:W-:-:S03]  /*35bc0*/  IADD3.X R46, R46, UR6, RZ, P0, !PT ;  /* 0x000000062e2e7c10 */ /* 0x000fc600087fe4ff */
[----:B------:R-:W4:Y:S01]  /*35bd0*/  LDL.LU R53, [R1+0xaa0] ;  /* 0x000aa00001357983 */ /* 0x000f220000300800 */
[----:B------:R-:W-:-:S03]  /*35be0*/  IADD3 R45, P1, R45, UR10, RZ ;  /* 0x0000000a2d2d7c10 */ /* 0x000fc6000ff3e0ff */
[----:B------:R1:W-:Y:S01]  /*35bf0*/  LDGSTS.E [R3+0x48400], [R36.64], P2 ;  /* 0x4840000024037fae */ /* 0x0003e20009121848 */
[----:B------:R-:W-:-:S03]  /*35c00*/  IADD3.X R50, R50, UR6, RZ, P1, !PT ;  /* 0x0000000632327c10 */ /* 0x000fc60008ffe4ff */
[----:B------:R-:W-:Y:S01]  /*35c10*/  STL [R1+0xacc], R45 ;  /* 0x000acc2d01007387 */ /* 0x000fe20000100800 */
[----:B-1----:R-:W-:Y:S02]  /*35c20*/  IMAD.MOV.U32 R36, RZ, RZ, R44 ;  /* 0x000000ffff247224 */ /* 0x002fe400078e002c */
[----:B------:R-:W-:Y:S01]  /*35c30*/  IMAD.MOV.U32 R37, RZ, RZ, R52 ;  /* 0x000000ffff257224 */ /* 0x000fe200078e0034 */
[----:B------:R1:W-:Y:S04]  /*35c40*/  STL [R1+0xac8], R46 ;  /* 0x000ac82e01007387 */ /* 0x0003e80000100800 */
[----:B------:R1:W-:Y:S04]  /*35c50*/  LDGSTS.E [R3+0x49400], [R36.64], P2 ;  /* 0x4940000024037fae */ /* 0x0003e80009121848 */
[----:B------:R-:W4:Y:S01]  /*35c60*/  LDL.LU R44, [R1+0xa9c] ;  /* 0x000a9c00012c7983 */ /* 0x000f220000300800 */
[----:B-1----:R-:W-:-:S03]  /*35c70*/  IMAD.MOV.U32 R37, RZ, RZ, R46 ;  /* 0x000000ffff257224 */ /* 0x002fc600078e002e */
[----:B------:R-:W4:Y:S01]  /*35c80*/  LDL.LU R46, [R1+0xa98] ;  /* 0x000a9800012e7983 */ /* 0x000f220000300800 */
[----:B------:R-:W-:-:S05]  /*35c90*/  IMAD.MOV.U32 R36, RZ, RZ, R39 ;  /* 0x000000ffff247224 */ /* 0x000fca00078e0027 */
[----:B------:R1:W-:Y:S02]  /*35ca0*/  LDGSTS.E [R3+0x4a400], [R36.64], P2 ;  /* 0x4a40000024037fae */ /* 0x0003e40009121848 */
[----:B-1----:R-:W-:Y:S02]  /*35cb0*/  IMAD.MOV.U32 R37, RZ, RZ, R50 ;  /* 0x000000ffff257224 */ /* 0x002fe400078e0032 */
[----:B------:R-:W-:-:S05]  /*35cc0*/  IMAD.MOV.U32 R36, RZ, RZ, R45 ;  /* 0x000000ffff247224 */ /* 0x000fca00078e002d */
[----:B------:R1:W-:Y:S01]  /*35cd0*/  LDGSTS.E [R3+0x4b400], [R36.64], P2 ;  /* 0x4b40000024037fae */ /* 0x0003e20009121848 */
[----:B-----5:R-:W-:-:S05]  /*35ce0*/  IADD3 R42, P0, R42, UR10, RZ ;  /* 0x0000000a2a2a7c10 */ /* 0x020fca000ff1e0ff */
[----:B------:R-:W-:Y:S01]  /*35cf0*/  STL [R1+0xac4], R42 ;  /* 0x000ac42a01007387 */ /* 0x000fe20000100800 */
[----:B------:R-:W-:-:S03]  /*35d00*/  IADD3 R38, P1, R38, UR10, RZ ;  /* 0x0000000a26267c10 */ /* 0x000fc6000ff3e0ff */
[----:B------:R5:W-:Y:S04]  /*35d10*/  STL [R1+0xac0], R50 ;  /* 0x000ac03201007387 */ /* 0x000be80000100800 */
[----:B------:R-:W3:Y:S04]  /*35d20*/  LDL.LU R52, [R1+0xa90] ;  /* 0x000a900001347983 */ /* 0x000ee80000300800 */
[----:B------:R-:W3:Y:S04]  /*35d30*/  LDL.LU R39, [R1+0xa94] ;  /* 0x000a940001277983 */ /* 0x000ee80000300800 */
[----:B-----5:R-:W5:Y:S01]  /*35d40*/  LDL.LU R50, [R1+0xa88] ;  /* 0x000a880001327983 */ /* 0x020f620000300800 */
[----:B--2---:R-:W-:-:S03]  /*35d50*/  IADD3.X R49, R49, UR6, RZ, P0, !PT ;  /* 0x0000000631317c10 */ /* 0x004fc600087fe4ff */
[----:B------:R-:W-:Y:S04]  /*35d60*/  STL [R1+0xabc], R38 ;  /* 0x000abc2601007387 */ /* 0x000fe80000100800 */
[----:B------:R2:W-:Y:S01]  /*35d70*/  STL [R1+0xab8], R49 ;  /* 0x000ab83101007387 */ /* 0x0005e20000100800 */
[----:B-1----:R-:W-:-:S03]  /*35d80*/  IMAD.MOV.U32 R36, RZ, RZ, R42 ;  /* 0x000000ffff247224 */ /* 0x002fc600078e002a */
[----:B------:R-:W5:Y:S01]  /*35d90*/  LDL.LU R45, [R1+0xa8c] ;  /* 0x000a8c00012d7983 */ /* 0x000f620000300800 */
[----:B------:R-:W-:-:S03]  /*35da0*/  IMAD.MOV.U32 R37, RZ, RZ, R49 ;  /* 0x000000ffff257224 */ /* 0x000fc600078e0031 */
[----:B--2---:R-:W2:Y:S01]  /*35db0*/  LDL.LU R49, [R1+0xa80] ;  /* 0x000a800001317983 */ /* 0x004ea20000300800 */
[----:B----4-:R-:W-:-:S03]  /*35dc0*/  IADD3 R2, P0, R2, UR10, RZ ;  /* 0x0000000a02027c10 */ /* 0x010fc6000ff1e0ff */
[----:B------:R1:W-:Y:S04]  /*35dd0*/  LDGSTS.E [R3+0x4c400], [R36.64], P2 ;  /* 0x4c40000024037fae */ /* 0x0003e80009121848 */
[----:B------:R-:W-:Y:S01]  /*35de0*/  STL [R1+0xab4], R2 ;  /* 0x000ab40201007387 */ /* 0x000fe20000100800 */
[----:B------:R-:W-:-:S05]  /*35df0*/  IADD3.X R48, R48, UR6, RZ, P1, !PT ;  /* 0x0000000630307c10 */ /* 0x000fca0008ffe4ff */
[----:B------:R4:W-:Y:S01]  /*35e00*/  STL [R1+0xab0], R48 ;  /* 0x000ab03001007387 */ /* 0x0009e20000100800 */
[----:B-1----:R-:W-:-:S03]  /*35e10*/  IMAD.MOV.U32 R37, RZ, RZ, R48 ;  /* 0x000000ffff257224 */ /* 0x002fc600078e0030 */
[----:B------:R-:W2:Y:S01]  /*35e20*/  LDL.LU R42, [R1+0xa84] ;  /* 0x000a8400012a7983 */ /* 0x000ea20000300800 */
[----:B------:R-:W-:-:S03]  /*35e30*/  IMAD.MOV.U32 R36, RZ, RZ, R38 ;  /* 0x000000ffff247224 */ /* 0x000fc600078e0026 */
[----:B----4-:R-:W4:Y:S01]  /*35e40*/  LDL.LU R48, [R1+0xa78] ;  /* 0x000a780001307983 */ /* 0x010f220000300800 */
[----:B------:R-:W-:-:S03]  /*35e50*/  IADD3 R43, P1, R43, UR10, RZ ;  /* 0x0000000a2b2b7c10 */ /* 0x000fc6000ff3e0ff */
[----:B------:R1:W-:Y:S01]  /*35e60*/  LDGSTS.E [R3+0x4d400], [R36.64], P2 ;  /* 0x4d40000024037fae */ /* 0x0003e20009121848 */
[----:B------:R-:W-:-:S03]  /*35e70*/  IADD3.X R47, R47, UR6, RZ, P0, !PT ;  /* 0x000000062f2f7c10 */ /* 0x000fc600087fe4ff */
[----:B------:R-:W-:Y:S04]  /*35e80*/  STL [R1+0xaac], R43 ;  /* 0x000aac2b01007387 */ /* 0x000fe80000100800 */
[----:B------:R1:W-:Y:S04]  /*35e90*/  STL [R1+0xaa8], R47 ;  /* 0x000aa82f01007387 */ /* 0x0003e80000100800 */
[----:B------:R-:W4:Y:S01]  /*35ea0*/  LDL.LU R38, [R1+0xa7c] ;  /* 0x000a7c0001267983 */ /* 0x000f220000300800 */
[----:B-1----:R-:W-:Y:S01]  /*35eb0*/  IMAD.MOV.U32 R37, RZ, RZ, R47 ;  /* 0x000000ffff257224 */ /* 0x002fe200078e002f */
[----:B------:R-:W-:Y:S01]  /*35ec0*/  IADD3 R41, P0, R41, UR10, RZ ;  /* 0x0000000a29297c10 */ /* 0x000fe2000ff1e0ff */
[----:B------:R-:W-:Y:S01]  /*35ed0*/  IMAD.MOV.U32 R36, RZ, RZ, R2 ;  /* 0x000000ffff247224 */ /* 0x000fe200078e0002 */
[----:B------:R-:W4:Y:S01]  /*35ee0*/  LDL.LU R47, [R1+0xa70] ;  /* 0x000a7000012f7983 */ /* 0x000f220000300800 */
[----:B------:R-:W-:-:S03]  /*35ef0*/  IADD3.X R53, R53, UR6, RZ, P1, !PT ;  /* 0x0000000635357c10 */ /* 0x000fc60008ffe4ff */
[----:B------:R-:W-:Y:S04]  /*35f00*/  STL [R1+0xaa4], R41 ;  /* 0x000aa42901007387 */ /* 0x000fe80000100800 */
[----:B------:R-:W-:Y:S04]  /*35f10*/  STL [R1+0xaa0], R53 ;  /* 0x000aa03501007387 */ /* 0x000fe80000100800 */
[----:B------:R-:W4:Y:S04]  /*35f20*/  LDL.LU R2, [R1+0xa74] ;  /* 0x000a740001027983 */ /* 0x000f280000300800 */
[----:B------:R1:W-:Y:S02]  /*35f30*/  LDGSTS.E [R3+0x4e400], [R36.64], P2 ;  /* 0x4e40000024037fae */ /* 0x0003e40009121848 */
[----:B-1----:R-:W-:Y:S01]  /*35f40*/  IMAD.MOV.U32 R36, RZ, RZ, R43 ;  /* 0x000000ffff247224 */ /* 0x002fe200078e002b */
[----:B------:R-:W-:Y:S01]  /*35f50*/  IADD3 R44, P1, R44, UR10, RZ ;  /* 0x0000000a2c2c7c10 */ /* 0x000fe2000ff3e0ff */
[----:B------:R-:W-:Y:S01]  /*35f60*/  IMAD.MOV.U32 R37, RZ, RZ, R53 ;  /* 0x000000ffff257224 */ /* 0x000fe200078e0035 */
[----:B------:R-:W4:Y:S04]  /*35f70*/  LDL.LU R43, [R1+0xa6c] ;  /* 0x000a6c00012b7983 */ /* 0x000f280000300800 */
[----:B------:R-:W-:Y:S01]  /*35f80*/  STL [R1+0xa9c], R44 ;  /* 0x000a9c2c01007387 */ /* 0x000fe20000100800 */
[----:B------:R-:W-:-:S03]  /*35f90*/  IADD3.X R46, R46, UR6, RZ, P0, !PT ;  /* 0x000000062e2e7c10 */ /* 0x000fc600087fe4ff */
[----:B------:R1:W-:Y:S04]  /*35fa0*/  LDGSTS.E [R3+0x4f400], [R36.64], P2 ;  /* 0x4f40000024037fae */ /* 0x0003e80009121848 */
[----:B------:R1:W-:Y:S02]  /*35fb0*/  STL [R1+0xa98], R46 ;  /* 0x000a982e01007387 */ /* 0x0003e40000100800 */
[----:B-1----:R-:W-:Y:S02]  /*35fc0*/  IMAD.MOV.U32 R37, RZ, RZ, R46 ;  /* 0x000000ffff257224 */ /* 0x002fe400078e002e */
[----:B------:R-:W4:Y:S01]  /*35fd0*/  LDL.LU R46, [R1+0xa68] ;  /* 0x000a6800012e7983 */ /* 0x000f220000300800 */
[----:B------:R-:W-:-:S05]  /*35fe0*/  IMAD.MOV.U32 R36, RZ, RZ, R41 ;  /* 0x000000ffff247224 */ /* 0x000fca00078e0029 */
[----:B------:R1:W-:Y:S02]  /*35ff0*/  LDGSTS.E [R3+0x50400], [R36.64], P2 ;  /* 0x5040000024037fae */ /* 0x0003e40009121848 */
[----:B-1----:R-:W-:Y:S01]  /*36000*/  IMAD.MOV.U32 R36, RZ, RZ, R44 ;  /* 0x000000ffff247224 */ /* 0x002fe200078e002c */
[----:B---3--:R-:W-:Y:S02]  /*36010*/  IADD3.X R52, R52, UR6, RZ, P1, !PT ;  /* 0x0000000634347c10 */ /* 0x008fe40008ffe4ff */
[----:B------:R-:W-:-:S05]  /*36020*/  IADD3 R39, P0, R39, UR10, RZ ;  /* 0x0000000a27277c10 */ /* 0x000fca000ff1e0ff */
[----:B------:R-:W-:Y:S01]  /*36030*/  STL [R1+0xa94], R39 ;  /* 0x000a942701007387 */ /* 0x000fe20000100800 */
[----:B-----5:R-:W-:-:S03]  /*36040*/  IADD3.X R50, R50, UR6, RZ, P0, !PT ;  /* 0x0000000632327c10 */ /* 0x020fc600087fe4ff */
[----:B------:R1:W-:Y:S04]  /*36050*/  STL [R1+0xa90], R52 ;  /* 0x000a903401007387 */ /* 0x0003e80000100800 */
[----:B------:R-:W3:Y:S04]  /*36060*/  LDL.LU R41, [R1+0xa64] ;  /* 0x000a640001297983 */ /* 0x000ee80000300800 */
[----:B------:R-:W5:Y:S01]  /*36070*/  LDL.LU R53, [R1+0xa60] ;  /* 0x000a600001357983 */ /* 0x000f620000300800 */
[----:B------:R-:W-:Y:S01]  /*36080*/  IADD3 R45, P1, R45, UR10, RZ ;  /* 0x0000000a2d2d7c10 */ /* 0x000fe2000ff3e0ff */
[----:B------:R-:W-:-:S04]  /*36090*/  IMAD.MOV.U32 R37, RZ, RZ, R52 ;  /* 0x000000ffff257224 */ /* 0x000fc800078e0034 */
[----:B------:R-:W-:Y:S01]  /*360a0*/  STL [R1+0xa8c], R45 ;  /* 0x000a8c2d01007387 */ /* 0x000fe20000100800 */
[----:B--2---:R-:W-:-:S03]  /*360b0*/  IADD3.X R49, R49, UR6, RZ, P1, !PT ;  /* 0x0000000631317c10 */ /* 0x004fc60008ffe4ff */
[----:B------:R2:W-:Y:S04]  /*360c0*/  STL [R1+0xa88], R50 ;  /* 0x000a883201007387 */ /* 0x0005e80000100800 */
[----:B------:R-:W5:Y:S04]  /*360d0*/  LDL.LU R44, [R1+0xa5c] ;  /* 0x000a5c00012c7983 */ /* 0x000f680000300800 */
[----:B-1----:R-:W5:Y:S04]  /*360e0*/  LDL.LU R52, [R1+0xa58] ;  /* 0x000a580001347983 */ /* 0x002f680000300800 */
[----:B------:R1:W-:Y:S01]  /*360f0*/  LDGSTS.E [R3+0x51400], [R36.64], P2 ;  /* 0x5140000024037fae */ /* 0x0003e20009121848 */
[----:B------:R-:W-:-:S05]  /*36100*/  IADD3 R42, P0, R42, UR10, RZ ;  /* 0x0000000a2a2a7c10 */ /* 0x000fca000ff1e0ff */
[----:B------:R-:W-:Y:S01]  /*36110*/  STL [R1+0xa84], R42 ;  /* 0x000a842a01007387 */ /* 0x000fe20000100800 */
[----:B-1----:R-:W-:Y:S01]  /*36120*/  IMAD.MOV.U32 R36, RZ, RZ, R39 ;  /* 0x000000ffff247224 */ /* 0x002fe200078e0027 */
[----:B----4-:R-:W-:Y:S01]  /*36130*/  IADD3.X R48, R48, UR6, RZ, P0, !PT ;  /* 0x0000000630307c10 */ /* 0x010fe200087fe4ff */
[----:B------:R-:W-:Y:S01]  /*36140*/  IMAD.MOV.U32 R37, RZ, RZ, R50 ;  /* 0x000000ffff257224 */ /* 0x000fe200078e0032 */
[----:B------:R1:W-:Y:S04]  /*36150*/  STL [R1+0xa80], R49 ;  /* 0x000a803101007387 */ /* 0x0003e80000100800 */
[----:B------:R-:W4:Y:S04]  /*36160*/  LDL.LU R39, [R1+0xa54] ;  /* 0x000a540001277983 */ /* 0x000f280000300800 */
[----:B--2---:R-:W2:Y:S04]  /*36170*/  LDL.LU R50, [R1+0xa50] ;  /* 0x000a500001327983 */ /* 0x004ea80000300800 */
[----:B------:R1:W-:Y:S01]  /*36180*/  LDGSTS.E [R3+0x52400], [R36.64], P2 ;  /* 0x5240000024037fae */ /* 0x0003e20009121848 */
[----:B------:R-:W-:-:S05]  /*36190*/  IADD3 R38, P1, R38, UR10, RZ ;  /* 0x0000000a26267c10 */ /* 0x000fca000ff3e0ff */
[----:B------:R-:W-:Y:S01]  /*361a0*/  STL [R1+0xa7c], R38 ;  /* 0x000a7c2601007387 */ /* 0x000fe20000100800 */
[----:B-1----:R-:W-:-:S03]  /*361b0*/  IMAD.MOV.U32 R36, RZ, RZ, R45 ;  /* 0x000000ffff247224 */ /* 0x002fc600078e002d */
[----:B------:R1:W-:Y:S01]  /*361c0*/  STL [R1+0xa78], R48 ;  /* 0x000a783001007387 */ /* 0x0003e20000100800 */
[----:B------:R-:W-:-:S03]  /*361d0*/  IMAD.MOV.U32 R37, RZ, RZ, R49 ;  /* 0x000000ffff257224 */ /* 0x000fc600078e0031 */
[----:B------:R-:W2:Y:S04]  /*361e0*/  LDL.LU R45, [R1+0xa4c] ;  /* 0x000a4c00012d7983 */ /* 0x000ea80000300800 */
[----:B------:R-:W2:Y:S01]  /*361f0*/  LDL.LU R49, [R1+0xa48] ;  /* 0x000a480001317983 */ /* 0x000ea20000300800 */
[----:B------:R-:W-:Y:S02]  /*36200*/  IADD3.X R47, R47, UR6, RZ, P1, !PT ;  /* 0x000000062f2f7c10 */ /* 0x000fe40008ffe4ff */
[----:B------:R-:W-:Y:S01]  /*36210*/  IADD3 R2, P0, R2, UR10, RZ ;  /* 0x0000000a02027c10 */ /* 0x000fe2000ff1e0ff */
[----:B------:R1:W-:Y:S04]  /*36220*/  LDGSTS.E [R3+0x53400], [R36.64], P2 ;  /* 0x5340000024037fae */ /* 0x0003e80009121848 */
[----:B------:R-:W-:Y:S04]  /*36230*/  STL [R1+0xa74], R2 ;  /* 0x000a740201007387 */ /* 0x000fe80000100800 */
[----:B------:R1:W-:Y:S02]  /*36240*/  STL [R1+0xa70], R47 ;  /* 0x000a702f01007387 */ /* 0x0003e40000100800 */
[----:B-1----:R-:W-:-:S02]  /*36250*/  IMAD.MOV.U32 R36, RZ, RZ, R42 ;  /* 0x000000ffff247224 */ /* 0x002fc400078e002a */
[----:B------:R-:W-:Y:S02]  /*36260*/  IMAD.MOV.U32 R37, RZ, RZ, R48 ;  /* 0x000000ffff257224 */ /* 0x000fe400078e0030 */
[----:B------:R-:W2:Y:S01]  /*36270*/  LDL.LU R48, [R1+0xa40] ;  /* 0x000a400001307983 */ /* 0x000ea20000300800 */
[----:B------:R-:W-:-:S03]  /*36280*/  IADD3 R43, P1, R43, UR10, RZ ;  /* 0x0000000a2b2b7c10 */ /* 0x000fc6000ff3e0ff */
[----:B------:R-:W2:Y:S04]  /*36290*/  LDL.LU R42, [R1+0xa44] ;  /* 0x000a4400012a7983 */ /* 0x000ea80000300800 */
[----:B------:R1:W-:Y:S02]  /*362a0*/  LDGSTS.E [R3+0x54400], [R36.64], P2 ;  /* 0x5440000024037fae */ /* 0x0003e40009121848 */
[----:B-1----:R-:W-:Y:S02]  /*362b0*/  IMAD.MOV.U32 R36, RZ, RZ, R38 ;  /* 0x000000ffff247224 */ /* 0x002fe400078e0026 */
[----:B------:R-:W-:Y:S01]  /*362c0*/  IMAD.MOV.U32 R37, RZ, RZ, R47 ;  /* 0x000000ffff257224 */ /* 0x000fe200078e002f */
[----:B------:R-:W-:Y:S01]  /*362d0*/  IADD3.X R46, R46, UR6, RZ, P0, !PT ;  /* 0x000000062e2e7c10 */ /* 0x000fe200087fe4ff */
[----:B------:R-:W2:Y:S04]  /*362e0*/  LDL.LU R47, [R1+0xa38] ;  /* 0x000a3800012f7983 */ /* 0x000ea80000300800 */
[----:B------:R-:W-:Y:S04]  /*362f0*/  STL [R1+0xa6c], R43 ;  /* 0x000a6c2b01007387 */ /* 0x000fe80000100800 */
[----:B------:R1:W-:Y:S04]  /*36300*/  STL [R1+0xa68], R46 ;  /* 0x000a682e01007387 */ /* 0x0003e80000100800 */
[----:B------:R-:W2:Y:S04]  /*36310*/  LDL.LU R38, [R1+0xa3c] ;  /* 0x000a3c0001267983 */ /* 0x000ea80000300800 */
[----:B------:R1:W-:Y:S02]  /*36320*/  LDGSTS.E [R3+0x55400], [R36.64], P2 ;  /* 0x5540000024037fae */ /* 0x0003e40009121848 */
[----:B-1----:R-:W-:-:S02]  /*36330*/  IMAD.MOV.U32 R36, RZ, RZ, R2 ;  /* 0x000000ffff247224 */ /* 0x002fc400078e0002 */
[----:B------:R-:W-:Y:S02]  /*36340*/  IMAD.MOV.U32 R37, RZ, RZ, R46 ;  /* 0x000000ffff257224 */ /* 0x000fe400078e002e */
[----:B------:R-:W2:Y:S04]  /*36350*/  LDL.LU R46, [R1+0xa30] ;  /* 0x000a3000012e7983 */ /* 0x000ea80000300800 */
[----:B------:R1:W-:Y:S02]  /*36360*/  LDGSTS.E [R3+0x56400], [R36.64], P2 ;  /* 0x5640000024037fae */ /* 0x0003e40009121848 */
[----:B-1----:R-:W-:Y:S01]  /*36370*/  IMAD.MOV.U32 R36, RZ, RZ, R43 ;  /* 0x000000ffff247224 */ /* 0x002fe200078e002b */
[----:B---3--:R-:W-:Y:S02]  /*36380*/  IADD3 R41, P0, R41, UR10, RZ ;  /* 0x0000000a29297c10 */ /* 0x008fe4000ff1e0ff */
[----:B-----5:R-:W-:-:S03]  /*36390*/  IADD3.X R53, R53, UR6, RZ, P1, !PT ;  /* 0x0000000635357c10 */ /* 0x020fc60008ffe4ff */
[----:B------:R-:W-:Y:S04]  /*363a0*/  STL [R1+0xa64], R41 ;  /* 0x000a642901007387 */ /* 0x000fe80000100800 */
[----:B------:R1:W-:Y:S01]  /*363b0*/  STL [R1+0xa60], R53 ;  /* 0x000a603501007387 */ /* 0x0003e20000100800 */
[----:B------:R-:W-:-:S03]  /*363c0*/  IMAD.MOV.U32 R37, RZ, RZ, R53 ;  /* 0x000000ffff257224 */ /* 0x000fc600078e0035 */
[----:B------:R-:W3:Y:S04]  /*363d0*/  LDL.LU R2, [R1+0xa34] ;  /* 0x000a340001027983 */ /* 0x000ee80000300800 */
[----:B------:R-:W5:Y:S01]  /*363e0*/  LDL.LU R43, [R1+0xa24] ;  /* 0x000a2400012b7983 */ /* 0x000f620000300800 */
[----:B------:R-:W-:-:S03]  /*363f0*/  IADD3 R44, P1, R44, UR10, RZ ;  /* 0x0000000a2c2c7c10 */ /* 0x000fc6000ff3e0ff */
[----:B------:R1:W-:Y:S01]  /*36400*/  LDGSTS.E [R3+0x57400], [R36.64], P2 ;  /* 0x5740000024037fae */ /* 0x0003e20009121848 */
[----:B------:R-:W-:-:S03]  /*36410*/  IADD3.X R52, R52, UR6, RZ, P0, !PT ;  /* 0x0000000634347c10 */ /* 0x000fc600087fe4ff */
[----:B------:R2:W-:Y:S04]  /*36420*/  STL [R1+0xa5c], R44 ;  /* 0x000a5c2c01007387 */ /* 0x0005e80000100800 */
[----:B------:R-:W-:Y:S04]  /*36430*/  STL [R1+0xa58], R52 ;  /* 0x000a583401007387 */ /* 0x000fe80000100800 */
[----:B-1----:R-:W5:Y:S01]  /*36440*/  LDL.LU R53, [R1+0xa2c] ;  /* 0x000a2c0001357983 */ /* 0x002f620000300800 */
[----:B------:R-:W-:Y:S02]  /*36450*/  IMAD.MOV.U32 R36, RZ, RZ, R41 ;  /* 0x000000ffff247224 */ /* 0x000fe400078e0029 */
[----:B------:R-:W-:Y:S01]  /*36460*/  IMAD.MOV.U32 R37, RZ, RZ, R52 ;  /* 0x000000ffff257224 */ /* 0x000fe200078e0034 */
[----:B------:R-:W5:Y:S04]  /*36470*/  LDL.LU R54, [R1+0xa28] ;  /* 0x000a280001367983 */ /* 0x000f680000300800 */
[----:B------:R1:W-:Y:S01]  /*36480*/  LDGSTS.E [R3+0x58400], [R36.64], P2 ;  /* 0x5840000024037fae */ /* 0x0003e20009121848 */
[----:B----4-:R-:W-:-:S02]  /*36490*/  IADD3 R39, P0, R39, UR10, RZ ;  /* 0x0000000a27277c10 */ /* 0x010fc4000ff1e0ff */
[----:B--2---:R-:W-:-:S03]  /*364a0*/  IADD3.X R50, R50, UR6, RZ, P1, !PT ;  /* 0x0000000632327c10 */ /* 0x004fc60008ffe4ff */
[----:B------:R-:W-:Y:S01]  /*364b0*/  STL [R1+0xa54], R39 ;  /* 0x000a542701007387 */ /* 0x000fe20000100800 */
[----:B-1----:R-:W-:Y:S02]  /*364c0*/  IMAD.MOV.U32 R36, RZ, RZ, R44 ;  /* 0x000000ffff247224 */ /* 0x002fe400078e002c */
[----:B------:R-:W-:Y:S01]  /*364d0*/  IMAD.MOV.U32 R37, RZ, RZ, R50 ;  /* 0x000000ffff257224 */ /* 0x000fe200078e0032 */
[----:B------:R-:W-:Y:S04]  /*364e0*/  STL [R1+0xa50], R50 ;  /* 0x000a503201007387 */ /* 0x000fe80000100800 */
[----:B------:R-:W2:Y:S04]  /*364f0*/  LDL.LU R41, [R1+0xa20] ;  /* 0x000a200001297983 */ /* 0x000ea80000300800 */
        /* <DEDUP_REMOVED lines=8> */
[----:B------:R-:W-:Y:S01]  /*36580*/  IMAD.MOV.U32 R36, RZ, RZ, R39 ;  /* 0x000000ffff247224 */ /* 0x000fe200078e0027 */
[----:B------:R-:W-:-:S04]  /*36590*/  IADD3.X R48, R48, UR6, RZ, P1, !PT ;  /* 0x0000000630307c10 */ /* 0x000fc80008ffe4ff */
[----:B------:R1:W-:Y:S01]  /*365a0*/  LDGSTS.E [R3+0x5a400], [R36.64], P2 ;  /* 0x5a40000024037fae */ /* 0x0003e20009121848 */
[----:B------:R-:W-:-:S03]  /*365b0*/  IADD3 R42, P0, R42, UR10, RZ ;  /* 0x0000000a2a2a7c10 */ /* 0x000fc6000ff1e0ff */
[----:B------:R-:W1:Y:S04]  /*365c0*/  S2R R128, SR_TID.X ;  /* 0x0000000000807919 */ /* 0x000e680000002100 */
[----:B------:R-:W-:Y:S04]  /*365d0*/  STL [R1+0xa44], R42 ;  /* 0x000a442a01007387 */ /* 0x000fe80000100800 */
[----:B------:R1:W-:Y:S02]  /*365e0*/  STL [R1+0xa40], R48 ;  /* 0x000a403001007387 */ /* 0x0003e40000100800 */
[----:B-1----:R-:W-:-:S02]  /*365f0*/  IMAD.MOV.U32 R37, RZ, RZ, R48 ;  /* 0x000000ffff257224 */ /* 0x002fc400078e0030 */
[----:B------:R-:W4:Y:S04]  /*36600*/  LDL.LU R39, [R1+0xa14] ;  /* 0x000a140001277983 */ /* 0x000f280000300800 */
[----:B------:R-:W4:Y:S01]  /*36610*/  LDL.LU R48, [R1+0xa10] ;  /* 0x000a100001307983 */ /* 0x000f220000300800 */
[----:B------:R-:W-:Y:S01]  /*36620*/  IADD3.X R47, R47, UR6, RZ, P0, !PT ;  /* 0x000000062f2f7c10 */ /* 0x000fe200087fe4ff */
[----:B------:R-:W-:-:S05]  /*36630*/  IMAD.MOV.U32 R36, RZ, RZ, R45 ;  /* 0x000000ffff247224 */ /* 0x000fca00078e002d */
[----:B------:R1:W-:Y:S01]  /*36640*/  LDGSTS.E [R3+0x5b400], [R36.64], P2 ;  /* 0x5b40000024037fae */ /* 0x0003e20009121848 */
[----:B------:R-:W-:-:S05]  /*36650*/  IADD3 R38, P1, R38, UR10, RZ ;  /* 0x0000000a26267c10 */ /* 0x000fca000ff3e0ff */
[----:B------:R-:W-:Y:S04]  /*36660*/  STL [R1+0xa3c], R38 ;  /* 0x000a3c2601007387 */ /* 0x000fe80000100800 */
[----:B------:R1:W-:Y:S04]  /*36670*/  STL [R1+0xa38], R47 ;  /* 0x000a382f01007387 */ /* 0x0003e80000100800 */
[----:B------:R-:W4:Y:S04]  /*36680*/  LDL.LU R45, [R1+0xa0c] ;  /* 0x000a0c00012d7983 */ /* 0x000f280000300800 */
[----:B------:R-:W4:Y:S01]  /*36690*/  LDL.LU R50, [R1+0xa08] ;  /* 0x000a080001327983 */ /* 0x000f220000300800 */
[----:B------:R-:W-:Y:S01]  /*366a0*/  IADD3.X R46, R46, UR6, RZ, P1, !PT ;  /* 0x000000062e2e7c10 */ /* 0x000fe20008ffe4ff */
[----:B-1----:R-:W-:-:S02]  /*366b0*/  IMAD.MOV.U32 R36, RZ, RZ, R42 ;  /* 0x000000ffff247224 */ /* 0x002fc400078e002a */
[----:B------:R-:W-:-:S05]  /*366c0*/  IMAD.MOV.U32 R37, RZ, RZ, R47 ;  /* 0x000000ffff257224 */ /* 0x000fca00078e002f */
[----:B------:R1:W-:Y:S01]  /*366d0*/  LDGSTS.E [R3+0x5c400], [R36.64], P2 ;  /* 0x5c40000024037fae */ /* 0x0003e20009121848 */
[----:B------:R-:W-:Y:S02]  /*366e0*/  LOP3.LUT R129, R128, 0x7f, RZ, 0xc0, !PT ;  /* 0x0000007f80817812 */ /* 0x000fe400078ec0ff */
[----:B------:R-:W-:Y:S01]  /*366f0*/  SHF.R.S32.HI R128, RZ, 0x7, R128 ;  /* 0x00000007ff807819 */ /* 0x000fe20000011480 */
[----:B-1----:R-:W-:Y:S02]  /*36700*/  IMAD.MOV.U32 R36, RZ, RZ, R38 ;  /* 0x000000ffff247224 */ /* 0x002fe400078e0026 */
[----:B------:R-:W-:-:S05]  /*36710*/  IMAD.MOV.U32 R37, RZ, RZ, R46 ;  /* 0x000000ffff257224 */ /* 0x000fca00078e002e */
[----:B------:R1:W-:Y:S01]  /*36720*/  LDGSTS.E [R3+0x5d400], [R36.64], P2 ;  /* 0x5d40000024037fae */ /* 0x0003e20009121848 */
[----:B------:R-:W-:Y:S01]  /*36730*/  IMAD.SHL.U32 R129, R129, 0x4, RZ ;  /* 0x0000000481817824 */ /* 0x000fe200078e00ff */
[----:B------:R-:W-:Y:S02]  /*36740*/  SGXT R128, R128, 0x1 ;  /* 0x000000018080781a */ /* 0x000fe40000000200 */
[----:B---3--:R-:W-:-:S05]  /*36750*/  IADD3 R2, P0, R2, UR10, RZ ;  /* 0x0000000a02027c10 */ /* 0x008fca000ff1e0ff */
[----:B------:R-:W-:Y:S01]  /*36760*/  STL [R1+0xa34], R2 ;  /* 0x000a340201007387 */ /* 0x000fe20000100800 */
[----:B-----5:R-:W-:-:S03]  /*36770*/  IADD3.X R43, R43, UR6, RZ, P0, !PT ;  /* 0x000000062b2b7c10 */ /* 0x020fc600087fe4ff */
[----:B------:R3:W-:Y:S04]  /*36780*/  STL [R1+0xa30], R46 ;  /* 0x000a302e01007387 */ /* 0x0007e80000100800 */
[----:B------:R-:W5:Y:S04]  /*36790*/  LDL.LU R42, [R1+0xa04] ;  /* 0x000a0400012a7983 */ /* 0x000f680000300800 */
[----:B------:R-:W5:Y:S01]  /*367a0*/  LDL.LU R47, [R1+0xa00] ;  /* 0x000a0000012f7983 */ /* 0x000f620000300800 */
[----:B------:R-:W-:-:S05]  /*367b0*/  IADD3 R53, P1, R53, UR10, RZ ;  /* 0x0000000a35357c10 */ /* 0x000fca000ff3e0ff */
[----:B------:R-:W-:Y:S04]  /*367c0*/  STL [R1+0xa2c], R53 ;  /* 0x000a2c3501007387 */ /* 0x000fe80000100800 */
[----:B------:R2:W-:Y:S01]  /*367d0*/  STL [R1+0xa24], R43 ;  /* 0x000a242b01007387 */ /* 0x0005e20000100800 */
[----:B------:R-:W-:-:S03]  /*367e0*/  IADD3.X R54, R54, UR6, RZ, P1, !PT ;  /* 0x0000000636367c10 */ /* 0x000fc60008ffe4ff */
[----:B------:R-:W5:Y:S04]  /*367f0*/  LDL.LU R38, [R1+0x9fc] ;  /* 0x0009fc0001267983 */ /* 0x000f680000300800 */
[----:B---3--:R-:W3:Y:S01]  /*36800*/  LDL.LU R46, [R1+0x9f8] ;  /* 0x0009f800012e7983 */ /* 0x008ee20000300800 */
[----:B-1----:R-:W-:Y:S02]  /*36810*/  IMAD.MOV.U32 R36, RZ, RZ, R2 ;  /* 0x000000ffff247224 */ /* 0x002fe400078e0002 */
[----:B------:R-:W-:-:S05]  /*36820*/  IMAD.MOV.U32 R37, RZ, RZ, R43 ;  /* 0x000000ffff257224 */ /* 0x000fca00078e002b */
[----:B------:R1:W-:Y:S01]  /*36830*/  LDGSTS.E [R3+0x5e400], [R36.64], P2 ;  /* 0x5e40000024037fae */ /* 0x0003e20009121848 */
[----:B--2---:R-:W-:Y:S02]  /*36840*/  IADD3 R41, P0, R41, UR10, RZ ;  /* 0x0000000a29297c10 */ /* 0x004fe4000ff1e0ff */
[----:B----4-:R-:W-:-:S03]  /*36850*/  IADD3 R44, P1, R44, UR10, RZ ;  /* 0x0000000a2c2c7c10 */ /* 0x010fc6000ff3e0ff */
[----:B------:R-:W-:Y:S04]  /*36860*/  STL [R1+0xa20], R41 ;  /* 0x000a202901007387 */ /* 0x000fe80000100800 */
[----:B------:R-:W-:Y:S01]  /*36870*/  STL [R1+0xa28], R54 ;  /* 0x000a283601007387 */ /* 0x000fe20000100800 */
[----:B-1----:R-:W-:-:S03]  /*36880*/  IMAD.MOV.U32 R36, RZ, RZ, R53 ;  /* 0x000000ffff247224 */ /* 0x002fc600078e0035 */
[----:B------:R-:W2:Y:S04]  /*36890*/  LDL.LU R52, [R1+0x9f4] ;  /* 0x0009f40001347983 */ /* 0x000ea80000300800 */
[----:B------:R-:W-:Y:S01]  /*368a0*/  STL [R1+0xa1c], R44 ;  /* 0x000a1c2c01007387 */ /* 0x000fe20000100800 */
[----:B------:R-:W-:Y:S02]  /*368b0*/  LOP3.LUT R43, R129, 0x210, R128, 0x78, !PT ;  /* 0x00000210812b7812 */ /* 0x000fe400078e7880 */
[----:B------:R-:W-:-:S05]  /*368c0*/  IADD3.X R49, R49, UR6, RZ, P0, !PT ;  /* 0x0000000631317c10 */ /* 0x000fca00087fe4ff */
[----:B------:R1:W-:Y:S04]  /*368d0*/  STL [R1+0xa18], R49 ;  /* 0x000a183101007387 */ /* 0x0003e80000100800 */
[----:B------:R-:W4:Y:S01]  /*368e0*/  LDL.LU R53, [R1+0x9f0] ;  /* 0x0009f00001357983 */ /* 0x000f220000300800 */
[----:B------:R-:W-:Y:S01]  /*368f0*/  LOP3.LUT R43, R43, 0x40, RZ, 0x3c, !PT ;  /* 0x000000402b2b7812 */ /* 0x000fe200078e3cff */
[----:B------:R-:W-:Y:S02]  /*36900*/  IMAD.U32 R2, RZ, RZ, UR5 ;  /* 0x00000005ff027e24 */ /* 0x000fe4000f8e00ff */
[----:B------:R-:W-:Y:S02]  /*36910*/  IMAD.MOV.U32 R37, RZ, RZ, R54 ;  /* 0x000000ffff257224 */ /* 0x000fe400078e0036 */
[----:B------:R-:W-:-:S02]  /*36920*/  IMAD R2, R2, 0x20000, R43 ;  /* 0x0002000002027824 */ /* 0x000fc400078e022b */
[----:B------:R-:W4:Y:S04]  /*36930*/  LDL.LU R43, [R1+0x9ec] ;  /* 0x0009ec00012b7983 */ /* 0x000f280000300800 */
[----:B------:R1:W-:Y:S04]  /*36940*/  LDGSTS.E [R3+0x5f400], [R36.64], P2 ;  /* 0x5f40000024037fae */ /* 0x0003e80009121848 */
[----:B-1----:R-:W4:Y:S01]  /*36950*/  LDL.LU R3, [R1+0x9e8] ;  /* 0x0009e80001037983 */ /* 0x002f220000300800 */
[----:B------:R-:W-:Y:S02]  /*36960*/  IADD3 R39, P0, R39, UR10, RZ ;  /* 0x0000000a27277c10 */ /* 0x000fe4000ff1e0ff */
[----:B------:R-:W-:Y:S01]  /*36970*/  IADD3.X R48, R48, UR6, RZ, P1, !PT ;  /* 0x0000000630307c10 */ /* 0x000fe20008ffe4ff */
[----:B------:R-:W-:-:S02]  /*36980*/  IMAD.MOV.U32 R36, RZ, RZ, R41 ;  /* 0x000000ffff247224 */ /* 0x000fc400078e0029 */
[----:B------:R-:W-:Y:S01]  /*36990*/  IMAD.MOV.U32 R37, RZ, RZ, R49 ;  /* 0x000000ffff257224 */ /* 0x000fe200078e0031 */
[----:B------:R-:W-:Y:S04]  /*369a0*/  STL [R1+0xa14], R39 ;  /* 0x000a142701007387 */ /* 0x000fe80000100800 */
[----:B------:R1:W-:Y:S04]  /*369b0*/  STL [R1+0xa10], R48 ;  /* 0x000a103001007387 */ /* 0x0003e80000100800 */
[----:B------:R-:W4:Y:S04]  /*369c0*/  LDL.LU R49, [R1+0x9e0] ;  /* 0x0009e00001317983 */ /* 0x000f280000300800 */
[----:B------:R-:W4:Y:S01]  /*369d0*/  LDL.LU R41, [R1+0x9e4] ;  /* 0x0009e40001297983 */ /* 0x000f220000300800 */
[----:B------:R-:W-:-:S03]  /*369e0*/  IADD3 R45, P1, R45, UR10, RZ ;  /* 0x0000000a2d2d7c10 */ /* 0x000fc6000ff3e0ff */
[----:B------:R1:W-:Y:S01]  /*369f0*/  LDGSTS.E [R2+0x40800], [R36.64], P2 ;  /* 0x4080000024027fae */ /* 0x0003e20009121848 */
[----:B------:R-:W-:Y:S01]  /*36a00*/  IADD3.X R50, R50, UR6, RZ, P0, !PT ;  /* 0x0000000632327c10 */ /* 0x000fe200087fe4ff */
[----:B-1----:R-:W-:Y:S02]  /*36a10*/  IMAD.MOV.U32 R37, RZ, RZ, R48 ;  /* 0x000000ffff257224 */ /* 0x002fe400078e0030 */
[----:B------:R-:W-:Y:S01]  /*36a20*/  IMAD.MOV.U32 R36, RZ, RZ, R44 ;  /* 0x000000ffff247224 */ /* 0x000fe200078e002c */
[----:B------:R-:W4:Y:S04]  /*36a30*/  LDL.LU R48, [R1+0x9d8] ;  /* 0x0009d80001307983 */ /* 0x000f280000300800 */
[----:B------:R-:W-:Y:S04]  /*36a40*/  STL [R1+0xa0c], R45 ;  /* 0x000a0c2d01007387 */ /* 0x000fe80000100800 */
[----:B------:R1:W-:Y:S04]  /*36a50*/  STL [R1+0xa08], R50 ;  /* 0x000a083201007387 */ /* 0x0003e80000100800 */
[----:B------:R-:W4:Y:S04]  /*36a60*/  LDL.LU R44, [R1+0x9dc] ;  /* 0x0009dc00012c7983 */ /* 0x000f280000300800 */
[----:B------:R1:W-:Y:S02]  /*36a70*/  LDGSTS.E [R2+0x41800], [R36.64], P2 ;  /* 0x4180000024027fae */ /* 0x0003e40009121848 */
[----:B-1----:R-:W-:-:S02]  /*36a80*/  IMAD.MOV.U32 R36, RZ, RZ, R39 ;  /* 0x000000ffff247224 */ /* 0x002fc400078e0027 */
[----:B------:R-:W-:Y:S02]  /*36a90*/  IMAD.MOV.U32 R37, RZ, RZ, R50 ;  /* 0x000000ffff257224 */ /* 0x000fe400078e0032 */
[----:B------:R-:W4:Y:S04]  /*36aa0*/  LDL.LU R50, [R1+0x9d0] ;  /* 0x0009d00001327983 */ /* 0x000f280000300800 */
[----:B------:R1:W-:Y:S02]  /*36ab0*/  LDGSTS.E [R2+0x42800], [R36.64], P2 ;  /* 0x4280000024027fae */ /* 0x0003e40009121848 */
[----:B-1----:R-:W-:Y:S01]  /*36ac0*/  IMAD.MOV.U32 R36, RZ, RZ, R45 ;  /* 0x000000ffff247224 */ /* 0x002fe200078e002d */
[----:B-----5:R-:W-:Y:S02]  /*36ad0*/  IADD3 R42, P0, R42, UR10, RZ ;  /* 0x0000000a2a2a7c10 */ /* 0x020fe4000ff1e0ff */
[----:B------:R-:W-:-:S03]  /*36ae0*/  IADD3.X R47, R47, UR6, RZ, P1, !PT ;  /* 0x000000062f2f7c10 */ /* 0x000fc60008ffe4ff */
[----:B------:R-:W-:Y:S04]  /*36af0*/  STL [R1+0xa04], R42 ;  /* 0x000a042a01007387 */ /* 0x000fe80000100800 */
[----:B------:R1:W-:Y:S01]  /*36b00*/  STL [R1+0xa00], R47 ;  /* 0x000a002f01007387 */ /* 0x0003e20000100800 */
[----:B------:R-:W-:-:S03]  /*36b10*/  IMAD.MOV.U32 R37, RZ, RZ, R47 ;  /* 0x000000ffff257224 */ /* 0x000fc600078e002f */
[----:B------:R-:W5:Y:S04]  /*36b20*/  LDL.LU R39, [R1+0x9d4] ;  /* 0x0009d40001277983 */ /* 0x000f680000300800 */
[----:B------:R3:W-:Y:S01]  /*36b30*/  LDGSTS.E [R2+0x43800], [R36.64], P2 ;  /* 0x4380000024027fae */ /* 0x0007e20009121848 */
[----:B------:R-:W-:-:S03]  /*36b40*/  IADD3 R38, P1, R38, UR10, RZ ;  /* 0x0000000a26267c10 */ /* 0x000fc6000ff3e0ff */
[----:B-1----:R-:W5:Y:S01]  /*36b50*/  LDL.LU R47, [R1+0x9c8] ;  /* 0x0009c800012f7983 */ /* 0x002f620000300800 */
[----:B---3--:R-:W-:-:S03]  /*36b60*/  IADD3.X R46, R46, UR6, RZ, P0, !PT ;  /* 0x000000062e2e7c10 */ /* 0x008fc600087fe4ff */
[----:B------:R-:W-:Y:S04]  /*36b70*/  STL [R1+0x9fc], R38 ;  /* 0x0009fc2601007387 */ /* 0x000fe80000100800 */
[----:B------:R1:W-:Y:S04]  /*36b80*/  STL [R1+0x9f8], R46 ;  /* 0x0009f82e01007387 */ /* 0x0003e80000100800 */
[----:B------:R-:W3:Y:S01]  /*36b90*/  LDL.LU R45, [R1+0x9cc] ;  /* 0x0009cc00012d7983 */ /* 0x000ee20000300800 */
[----:B------:R-:W-:Y:S02]  /*36ba0*/  IMAD.MOV.U32 R37, RZ, RZ, R46 ;  /* 0x000000ffff257224 */ /* 0x000fe400078e002e */
[----:B------:R-:W-:Y:S01]  /*36bb0*/  IMAD.MOV.U32 R36, RZ, RZ, R42 ;  /* 0x000000ffff247224 */ /* 0x000fe200078e002a */
[----:B-1----:R-:W3:Y:S04]  /*36bc0*/  LDL.LU R46, [R1+0x9c0] ;  /* 0x0009c000012e7983 */ /* 0x002ee80000300800 */
[----:B------:R1:W-:Y:S01]  /*36bd0*/  LDGSTS.E [R2+0x44800], [R36.64], P2 ;  /* 0x4480000024027fae */ /* 0x0003e20009121848 */
[----:B--2---:R-:W-:-:S05]  /*36be0*/  IADD3 R52, P0, R52, UR10, RZ ;  /* 0x0000000a34347c10 */ /* 0x004fca000ff1e0ff */
[----:B------:R2:W-:Y:S01]  /*36bf0*/  STL [R1+0x9f4], R52 ;  /* 0x0009f43401007387 */ /* 0x0005e20000100800 */
[----:B-1----:R-:W-:Y:S01]  /*36c00*/  IMAD.MOV.U32 R36, RZ, RZ, R38 ;  /* 0x000000ffff247224 */ /* 0x002fe200078e0026 */
[----:B----4-:R-:W-:-:S05]  /*36c10*/  IADD3.X R53, R53, UR6, RZ, P1, !PT ;  /* 0x0000000635357c10 */ /* 0x010fca0008ffe4ff */
[----:B------:R-:W-:Y:S04]  /*36c20*/  STL [R1+0x9f0], R53 ;  /* 0x0009f03501007387 */ /* 0x000fe80000100800 */
[----:B------:R-:W4:Y:S01]  /*36c30*/  LDL.LU R42, [R1+0x9c4] ;  /* 0x0009c400012a7983 */ /* 0x000f220000300800 */
[----:B------:R-:W-:Y:S01]  /*36c40*/  IADD3 R43, P1, R43, UR10, RZ ;  /* 0x0000000a2b2b7c10 */ /* 0x000fe2000ff3e0ff */
[----:B------:R-:W-:Y:S02]  /*36c50*/  IMAD.MOV.U32 R37, RZ, RZ, R53 ;  /* 0x000000ffff257224 */ /* 0x000fe400078e0035 */
[----:B------:R-:W4:Y:S04]  /*36c60*/  LDL.LU R38, [R1+0x9bc] ;  /* 0x0009bc0001267983 */ /* 0x000f280000300800 */
[----:B------:R-:W-:Y:S04]  /*36c70*/  STL [R1+0x9ec], R43 ;  /* 0x0009ec2b01007387 */ /* 0x000fe80000100800 */
[----:B------:R1:W-:Y:S01]  /*36c80*/  LDGSTS.E [R2+0x45800], [R36.64], P2 ;  /* 0x4580000024027fae */ /* 0x0003e20009121848 */
[----:B------:R-:W-:-:S05]  /*36c90*/  IADD3.X R3, R3, UR6, RZ, P0, !PT ;  /* 0x0000000603037c10 */ /* 0x000fca00087fe4ff */
[----:B------:R2:W-:Y:S01]  /*36ca0*/  STL [R1+0x9e8], R3 ;  /* 0x0009e80301007387 */ /* 0x0005e20000100800 */
[----:B-1----:R-:W-:-:S03]  /*36cb0*/  IMAD.MOV.U32 R36, RZ, RZ, R52 ;  /* 0x000000ffff247224 */ /* 0x002fc600078e0034 */
[----:B--2---:R-:W4:Y:S01]  /*36cc0*/  LDL.LU R52, [R1+0x9b8] ;  /* 0x0009b80001347983 */ /* 0x004f220000300800 */
[----:B------:R-:W-:Y:S01]  /*36cd0*/  IMAD.MOV.U32 R37, RZ, RZ, R3 ;  /* 0x000000ffff257224 */ /* 0x000fe200078e0003 */
[----:B------:R-:W-:-:S04]  /*36ce0*/  IADD3.X R49, R49, UR6, RZ, P1, !PT ;  /* 0x0000000631317c10 */ /* 0x000fc80008ffe4ff */
[----:B------:R1:W-:Y:S01]  /*36cf0*/  LDGSTS.E [R2+0x46800], [R36.64], P2 ;  /* 0x4680000024027fae */ /* 0x0003e20009121848 */
[----:B------:R-:W-:-:S05]  /*36d00*/  IADD3 R41, P0, R41, UR10, RZ ;  /* 0x0000000a29297c10 */ /* 0x000fca000ff1e0ff */
[----:B------:R-:W-:Y:S04]  /*36d10*/  STL [R1+0x9e4], R41 ;  /* 0x0009e42901007387 */ /* 0x000fe80000100800 */
[----:B------:R1:W-:Y:S02]  /*36d20*/  STL [R1+0x9e0], R49 ;  /* 0x0009e03101007387 */ /* 0x0003e40000100800 */
[----:B-1----:R-:W-:Y:S02]  /*36d30*/  IMAD.MOV.U32 R37, RZ, RZ, R49 ;  /* 0x000000ffff257224 */ /* 0x002fe400078e0031 */
[----:B------:R-:W-:Y:S01]  /*36d40*/  IMAD.MOV.U32 R36, RZ, RZ, R43 ;  /* 0x000000ffff247224 */ /* 0x000fe200078e002b */
[----:B------:R-:W4:Y:S04]  /*36d50*/  LDL.LU R3, [R1+0x9b4] ;  /* 0x0009b40001037983 */ /* 0x000f280000300800 */
[----:B------:R1:W-:Y:S01]  /*36d60*/  LDGSTS.E [R2+0x47800], [R36.64], P2 ;  /* 0x4780000024027fae */ /* 0x0003e20009121848 */
[----:B------:R-:W-:-:S03]  /*36d70*/  IADD3.X R48, R48, UR6, RZ, P0, !PT ;  /* 0x0000000630307c10 */ /* 0x000fc600087fe4ff */
[----:B------:R-:W4:Y:S01]  /*36d80*/  LDL.LU R49, [R1+0x9b0] ;  /* 0x0009b00001317983 */ /* 0x000f220000300800 */
[----:B------:R-:W-:Y:S01]  /*36d90*/  IADD3 R44, P1, R44, UR10, RZ ;  /* 0x0000000a2c2c7c10 */ /* 0x000fe2000ff3e0ff */
[----:B-1----:R-:W-:-:S04]  /*36da0*/  IMAD.MOV.U32 R37, RZ, RZ, R48 ;  /* 0x000000ffff257224 */ /* 0x002fc800078e0030 */
[----:B------:R-:W-:Y:S04]  /*36db0*/  STL [R1+0x9dc], R44 ;  /* 0x0009dc2c01007387 */ /* 0x000fe80000100800 */
[----:B------:R1:W-:Y:S04]  /*36dc0*/  STL [R1+0x9d8], R48 ;  /* 0x0009d83001007387 */ /* 0x0003e80000100800 */
[----:B------:R-:W4:Y:S01]  /*36dd0*/  LDL.LU R43, [R1+0x9ac] ;  /* 0x0009ac00012b7983 */ /* 0x000f220000300800 */
[----:B------:R-:W-:-:S03]  /*36de0*/  IMAD.MOV.U32 R36, RZ, RZ, R41 ;  /* 0x000000ffff247224 */ /* 0x000fc600078e0029 */
[----:B-1----:R-:W4:Y:S01]  /*36df0*/  LDL.LU R48, [R1+0x9a8] ;  /* 0x0009a80001307983 */ /* 0x002f220000300800 */
[----:B------:R-:W-:-:S03]  /*36e00*/  IADD3.X R50, R50, UR6, RZ, P1, !PT ;  /* 0x0000000632327c10 */ /* 0x000fc60008ffe4ff */
[----:B------:R1:W-:Y:S02]  /*36e10*/  LDGSTS.E [R2+0x48800], [R36.64], P2 ;  /* 0x4880000024027fae */ /* 0x0003e40009121848 */
[----:B-1----:R-:W-:Y:S02]  /*36e20*/  IMAD.MOV.U32 R36, RZ, RZ, R44 ;  /* 0x000000ffff247224 */ /* 0x002fe400078e002c */
[----:B------:R-:W-:-:S05]  /*36e30*/  IMAD.MOV.U32 R37, RZ, RZ, R50 ;  /* 0x000000ffff257224 */ /* 0x000fca00078e0032 */
[----:B------:R1:W-:Y:S01]  /*36e40*/  LDGSTS.E [R2+0x49800], [R36.64], P2 ;  /* 0x4980000024027fae */ /* 0x0003e20009121848 */
[----:B-----5:R-:W-:-:S05]  /*36e50*/  IADD3 R39, P0, R39, UR10, RZ ;  /* 0x0000000a27277c10 */ /* 0x020fca000ff1e0ff */
[----:B------:R-:W-:Y:S01]  /*36e60*/  STL [R1+0x9d4], R39 ;  /* 0x0009d42701007387 */ /* 0x000fe20000100800 */
[----:B------:R-:W-:-:S03]  /*36e70*/  IADD3.X R47, R47, UR6, RZ, P0, !PT ;  /* 0x000000062f2f7c10 */ /* 0x000fc600087fe4ff */
[----:B------:R5:W-:Y:S04]  /*36e80*/  STL [R1+0x9d0], R50 ;  /* 0x0009d03201007387 */ /* 0x000be80000100800 */
[----:B------:R-:W2:Y:S04]  /*36e90*/  LDL.LU R41, [R1+0x9a4] ;  /* 0x0009a40001297983 */ /* 0x000ea80000300800 */
[----:B------:R-:W2:Y:S01]  /*36ea0*/  LDL.LU R53, [R1+0x9a0] ;  /* 0x0009a00001357983 */ /* 0x000ea20000300800 */
[----:B---3--:R-:W-:-:S05]  /*36eb0*/  IADD3 R45, P1, R45, UR10, RZ ;  /* 0x0000000a2d2d7c10 */ /* 0x008fca000ff3e0ff */
[----:B------:R-:W-:Y:S04]  /*36ec0*/  STL [R1+0x9cc], R45 ;  /* 0x0009cc2d01007387 */ /* 0x000fe80000100800 */
[----:B------:R3:W-:Y:S04]  /*36ed0*/  STL [R1+0x9c8], R47 ;  /* 0x0009c82f01007387 */ /* 0x0007e80000100800 */
[----:B------:R-:W2:Y:S04]  /*36ee0*/  LDL.LU R44, [R1+0x99c] ;  /* 0x00099c00012c7983 */ /* 0x000ea80000300800 */
[----:B-----5:R-:W5:Y:S01]  /*36ef0*/  LDL.LU R50, [R1+0x998] ;  /* 0x0009980001327983 */ /* 0x020f620000300800 */
[----:B------:R-:W-:Y:S01]  /*36f00*/  IADD3.X R46, R46, UR6, RZ, P1, !PT ;  /* 0x000000062e2e7c10 */ /* 0x000fe20008ffe4ff */
[----:B-1----:R-:W-:-:S02]  /*36f10*/  IMAD.MOV.U32 R37, RZ, RZ, R47 ;  /* 0x000000ffff257224 */ /* 0x002fc400078e002f */
[----:B------:R-:W-:-:S05]  /*36f20*/  IMAD.MOV.U32 R36, RZ, RZ, R39 ;  /* 0x000000ffff247224 */ /* 0x000fca00078e0027 */
[----:B------:R1:W-:Y:S01]  /*36f30*/  LDGSTS.E [R2+0x4a800], [R36.64], P2 ;  /* 0x4a80000024027fae */ /* 0x0003e20009121848 */
[----:B----4-:R-:W-:-:S05]  /*36f40*/  IADD3 R42, P0, R42, UR10, RZ ;  /* 0x0000000a2a2a7c10 */ /* 0x010fca000ff1e0ff */
[----:B------:R-:W-:Y:S04]  /*36f50*/  STL [R1+0x9c4], R42 ;  /* 0x0009c42a01007387 */ /* 0x000fe80000100800 */
[----:B------:R4:W-:Y:S04]  /*36f60*/  STL [R1+0x9c0], R46 ;  /* 0x0009c02e01007387 */ /* 0x0009e80000100800 */
[----:B---3--:R-:W3:Y:S04]  /*36f70*/  LDL.LU R47, [R1+0x990] ;  /* 0x00099000012f7983 */ /* 0x008ee80000300800 */
[----:B------:R-:W3:Y:S01]  /*36f80*/  LDL.LU R39, [R1+0x994] ;  /* 0x0009940001277983 */ /* 0x000ee20000300800 */
[----:B------:R-:W-:Y:S01]  /*36f90*/  IADD3 R38, P1, R38, UR10, RZ ;  /* 0x0000000a26267c10 */ /* 0x000fe2000ff3e0ff */
[----:B-1----:R-:W-:-:S02]  /*36fa0*/  IMAD.MOV.U32 R36, RZ, RZ, R45 ;  /* 0x000000ffff247224 */ /* 0x002fc400078e002d */
[----:B------:R-:W3:Y:S01]  /*36fb0*/  LDL.LU R45, [R1+0x988] ;  /* 0x00098800012d7983 */ /* 0x000ee20000300800 */
[----:B------:R-:W-:-:S03]  /*36fc0*/  IADD3.X R52, R52, UR6, RZ, P0, !PT ;  /* 0x0000000634347c10 */ /* 0x000fc600087fe4ff */
[----:B------:R-:W-:Y:S01]  /*36fd0*/  STL [R1+0x9bc], R38 ;  /* 0x0009bc2601007387 */ /* 0x000fe20000100800 */
[----:B------:R-:W-:-:S03]  /*36fe0*/  IMAD.MOV.U32 R37, RZ, RZ, R46 ;  /* 0x000000ffff257224 */ /* 0x000fc600078e002e */
[----:B------:R1:W-:Y:S04]  /*36ff0*/  STL [R1+0x9b8], R52 ;  /* 0x0009b83401007387 */ /* 0x0003e80000100800 */
[----:B----4-:R-:W4:Y:S04]  /*37000*/  LDL.LU R46, [R1+0x98c] ;  /* 0x00098c00012e7983 */ /* 0x010f280000300800 */
[----:B------:R1:W-:Y:S01]  /*37010*/  LDGSTS.E [R2+0x4b800], [R36.64], P2 ;  /* 0x4b80000024027fae */ /* 0x0003e20009121848 */
[----:B------:R-:W-:Y:S01]  /*37020*/  IADD3 R3, P0, R3, UR10, RZ ;  /* 0x0000000a03037c10 */ /* 0x000fe2000ff1e0ff */
[----:B-1----:R-:W-:-:S02]  /*37030*/  IMAD.MOV.U32 R36, RZ, RZ, R42 ;  /* 0x000000ffff247224 */ /* 0x002fc400078e002a */
[----:B------:R-:W-:Y:S01]  /*37040*/  IMAD.MOV.U32 R37, RZ, RZ, R52 ;  /* 0x000000ffff257224 */ /* 0x000fe200078e0034 */
[----:B------:R-:W-:Y:S01]  /*37050*/  IADD3.X R49, R49, UR6, RZ, P1, !PT ;  /* 0x0000000631317c10 */ /* 0x000fe20008ffe4ff */
[----:B------:R-:W4:Y:S04]  /*37060*/  LDL.LU R52, [R1+0x980] ;  /* 0x0009800001347983 */ /* 0x000f280000300800 */
[----:B------:R-:W-:Y:S04]  /*37070*/  STL [R1+0x9b4], R3 ;  /* 0x0009b40301007387 */ /* 0x000fe80000100800 */
[----:B------:R1:W-:Y:S04]  /*37080*/  STL [R1+0x9b0], R49 ;  /* 0x0009b03101007387 */ /* 0x0003e80000100800 */
[----:B------:R-:W4:Y:S04]  /*37090*/  LDL.LU R42, [R1+0x984] ;  /* 0x00098400012a7983 */ /* 0x000f280000300800 */
[----:B------:R1:W-:Y:S01]  /*370a0*/  LDGSTS.E [R2+0x4c800], [R36.64], P2 ;  /* 0x4c80000024027fae */ /* 0x0003e20009121848 */
[----:B------:R-:W-:-:S02]  /*370b0*/  IADD3 R43, P1, R43, UR10, RZ ;  /* 0x0000000a2b2b7c10 */ /* 0x000fc4000ff3e0ff */
[----:B------:R-:W-:Y:S01]  /*370c0*/  IADD3.X R48, R48, UR6, RZ, P0, !PT ;  /* 0x0000000630307c10 */ /* 0x000fe200087fe4ff */
[----:B-1----:R-:W-:Y:S02]  /*370d0*/  IMAD.MOV.U32 R36, RZ, RZ, R38 ;  /* 0x000000ffff247224 */ /* 0x002fe400078e0026 */
[----:B------:R-:W-:Y:S02]  /*370e0*/  IMAD.MOV.U32 R37, RZ, RZ, R49 ;  /* 0x000000ffff257224 */ /* 0x000fe400078e0031 */
[----:B------:R-:W4:Y:S04]  /*370f0*/  LDL.LU R49, [R1+0x978] ;  /* 0x0009780001317983 */ /* 0x000f280000300800 */
[----:B------:R-:W-:Y:S04]  /*37100*/  STL [R1+0x9ac], R43 ;  /* 0x0009ac2b01007387 */ /* 0x000fe80000100800 */
[----:B------:R1:W-:Y:S04]  /*37110*/  STL [R1+0x9a8], R48 ;  /* 0x0009a83001007387 */ /* 0x0003e80000100800 */
[----:B------:R1:W-:Y:S04]  /*37120*/  LDGSTS.E [R2+0x4d800], [R36.64], P2 ;  /* 0x4d80000024027fae */ /* 0x0003e80009121848 */
[----:B------:R-:W4:Y:S01]  /*37130*/  LDL.LU R38, [R1+0x97c] ;  /* 0x00097c0001267983 */ /* 0x000f220000300800 */
[----:B-1----:R-:W-:-:S02]  /*37140*/  IMAD.MOV.U32 R36, RZ, RZ, R3 ;  /* 0x000000ffff247224 */ /* 0x002fc400078e0003 */
[----:B------:R-:W-:Y:S02]  /*37150*/  IMAD.MOV.U32 R37, RZ, RZ, R48 ;  /* 0x000000ffff257224 */ /* 0x000fe400078e0030 */
[----:B------:R-:W4:Y:S04]  /*37160*/  LDL.LU R48, [R1+0x970] ;  /* 0x0009700001307983 */ /* 0x000f280000300800 */
[----:B------:R1:W-:Y:S02]  /*37170*/  LDGSTS.E [R2+0x4e800], [R36.64], P2 ;  /* 0x4e80000024027fae */ /* 0x0003e40009121848 */
[----:B-1----:R-:W-:Y:S01]  /*37180*/  IMAD.MOV.U32 R36, RZ, RZ, R43 ;  /* 0x000000ffff247224 */ /* 0x002fe200078e002b */
[----:B--2---:R-:W-:Y:S02]  /*37190*/  IADD3 R41, P0, R41, UR10, RZ ;  /* 0x0000000a29297c10 */ /* 0x004fe4000ff1e0ff */
[----:B------:R-:W-:-:S03]  /*371a0*/  IADD3.X R53, R53, UR6, RZ, P1, !PT ;  /* 0x0000000635357c10 */ /* 0x000fc60008ffe4ff */
[----:B------:R-:W-:Y:S04]  /*371b0*/  STL [R1+0x9a4], R41 ;  /* 0x0009a42901007387 */ /* 0x000fe80000100800 */
[----:B------:R-:W-:Y:S01]  /*371c0*/  STL [R1+0x9a0], R53 ;  /* 0x0009a03501007387 */ /* 0x000fe20000100800 */
[----:B------:R-:W-:-:S03]  /*371d0*/  IMAD.MOV.U32 R37, RZ, RZ, R53 ;  /* 0x000000ffff257224 */ /* 0x000fc600078e0035 */
[----:B------:R-:W2:Y:S04]  /*371e0*/  LDL.LU R3, [R1+0x974] ;  /* 0x0009740001037983 */ /* 0x000ea80000300800 */
[----:B------:R-:W2:Y:S01]  /*371f0*/  LDL.LU R43, [R1+0x96c] ;  /* 0x00096c00012b7983 */ /* 0x000ea20000300800 */
[----:B------:R-:W-:-:S03]  /*37200*/  IADD3 R44, P1, R44, UR10, RZ ;  /* 0x0000000a2c2c7c10 */ /* 0x000fc6000ff3e0ff */
[----:B------:R1:W-:Y:S01]  /*37210*/  LDGSTS.E [R2+0x4f800], [R36.64], P2 ;  /* 0x4f80000024027fae */ /* 0x0003e20009121848 */
[----:B-----5:R-:W-:-:S03]  /*37220*/  IADD3.X R50, R50, UR6, RZ, P0, !PT ;  /* 0x0000000632327c10 */ /* 0x020fc600087fe4ff */
[----:B------:R-:W-:Y:S04]  /*37230*/  STL [R1+0x99c], R44 ;  /* 0x00099c2c01007387 */ /* 0x000fe80000100800 */
[----:B------:R5:W-:Y:S01]  /*37240*/  STL [R1+0x998], R50 ;  /* 0x0009983201007387 */ /* 0x000be20000100800 */
[----:B-1----:R-:W-:-:S03]  /*37250*/  IMAD.MOV.U32 R37, RZ, RZ, R50 ;  /* 0x000000ffff257224 */ /* 0x002fc600078e0032 */
[----:B-----5:R-:W5:Y:S01]  /*37260*/  LDL.LU R50, [R1+0x968] ;  /* 0x0009680001327983 */ /* 0x020f620000300800 */
[----:B------:R-:W-:-:S05]  /*37270*/  IMAD.MOV.U32 R36, RZ, RZ, R41 ;  /* 0x000000ffff247224 */ /* 0x000fca00078e0029 */
[----:B------:R1:W-:Y:S02]  /*37280*/  LDGSTS.E [R2+0x50800], [R36.64], P2 ;  /* 0x5080000024027fae */ /* 0x0003e40009121848 */
[----:B-1----:R-:W-:Y:S01]  /*37290*/  IMAD.MOV.U32 R36, RZ, RZ, R44 ;  /* 0x000000ffff247224 */ /* 0x002fe200078e002c */
[----:B---3--:R-:W-:Y:S02]  /*372a0*/  IADD3.X R47, R47, UR6, RZ, P1, !PT ;  /* 0x000000062f2f7c10 */ /* 0x008fe40008ffe4ff */
[----:B------:R-:W-:-:S03]  /*372b0*/  IADD3 R39, P0, R39, UR10, RZ ;  /* 0x0000000a27277c10 */ /* 0x000fc6000ff1e0ff */
[----:B------:R-:W-:Y:S02]  /*372c0*/  IMAD.MOV.U32 R37, RZ, RZ, R47 ;  /* 0x000000ffff257224 */ /* 0x000fe400078e002f */
[----:B------:R-:W-:Y:S04]  /*372d0*/  STL [R1+0x994], R39 ;  /* 0x0009942701007387 */ /* 0x000fe80000100800 */
[----:B------:R1:W-:Y:S04]  /*372e0*/  STL [R1+0x990], R47 ;  /* 0x0009902f01007387 */ /* 0x0003e80000100800 */
[----:B------:R-:W3:Y:S01]  /*372f0*/  LDL.LU R41, [R1+0x964] ;  /* 0x0009640001297983 */ /* 0x000ee20000300800 */
[----:B------:R-:W-:-:S03]  /*37300*/  IADD3.X R45, R45, UR6, RZ, P0, !PT ;  /* 0x000000062d2d7c10 */ /* 0x000fc600087fe4ff */
[----:B------:R4:W-:Y:S04]  /*37310*/  LDGSTS.E [R2+0x51800], [R36.64], P2 ;  /* 0x5180000024027fae */ /* 0x0009e80009121848 */
[----:B-1----:R-:W3:Y:S01]  /*37320*/  LDL.LU R47, [R1+0x960] ;  /* 0x00096000012f7983 */ /* 0x002ee20000300800 */
[----:B----4-:R-:W-:-:S05]  /*37330*/  IADD3 R46, P1, R46, UR10, RZ ;  /* 0x0000000a2e2e7c10 */ /* 0x010fca000ff3e0ff */
[----:B------:R-:W-:Y:S01]  /*37340*/  STL [R1+0x98c], R46 ;  /* 0x00098c2e01007387 */ /* 0x000fe20000100800 */
[----:B------:R-:W-:-:S03]  /*37350*/  IMAD.MOV.U32 R37, RZ, RZ, R45 ;  /* 0x000000ffff257224 */ /* 0x000fc600078e002d */
[----:B------:R1:W-:Y:S04]  /*37360*/  STL [R1+0x988], R45 ;  /* 0x0009882d01007387 */ /* 0x0003e80000100800 */
[----:B------:R-:W3:Y:S04]  /*37370*/  LDL.LU R44, [R1+0x95c] ;  /* 0x00095c00012c7983 */ /* 0x000ee80000300800 */
[----:B-1----:R-:W3:Y:S01]  /*37380*/  LDL.LU R45, [R1+0x958] ;  /* 0x00095800012d7983 */ /* 0x002ee20000300800 */
[----:B------:R-:W-:Y:S01]  /*37390*/  IADD3.X R52, R52, UR6, RZ, P1, !PT ;  /* 0x0000000634347c10 */ /* 0x000fe20008ffe4ff */
[----:B------:R-:W-:-:S05]  /*373a0*/  IMAD.MOV.U32 R36, RZ, RZ, R39 ;  /* 0x000000ffff247224 */ /* 0x000fca00078e0027 */
[----:B------:R1:W-:Y:S01]  /*373b0*/  LDGSTS.E [R2+0x52800], [R36.64], P2 ;  /* 0x5280000024027fae */ /* 0x0003e20009121848 */
[----:B------:R-:W-:-:S05]  /*373c0*/  IADD3 R42, P0, R42, UR10, RZ ;  /* 0x0000000a2a2a7c10 */ /* 0x000fca000ff1e0ff */
[----:B------:R-:W-:Y:S04]  /*373d0*/  STL [R1+0x984], R42 ;  /* 0x0009842a01007387 */ /* 0x000fe80000100800 */
[----:B------:R-:W-:Y:S01]  /*373e0*/  STL [R1+0x980], R52 ;  /* 0x0009803401007387 */ /* 0x000fe20000100800 */
[----:B-1----:R-:W-:Y:S02]  /*373f0*/  IMAD.MOV.U32 R36, RZ, RZ, R46 ;  /* 0x000000ffff247224 */ /* 0x002fe400078e002e */
[----:B------:R-:W-:Y:S01]  /*37400*/  IMAD.MOV.U32 R37, RZ, RZ, R52 ;  /* 0x000000ffff257224 */ /* 0x000fe200078e0034 */
[----:B------:R-:W3:Y:S04]  /*37410*/  LDL.LU R39, [R1+0x954] ;  /* 0x0009540001277983 */ /* 0x000ee80000300800 */
[----:B------:R-:W3:Y:S01]  /*37420*/  LDL.LU R53, [R1+0x950] ;  /* 0x0009500001357983 */ /* 0x000ee20000300800 */
[----:B------:R-:W-:-:S03]  /*37430*/  IADD3.X R49, R49, UR6, RZ, P0, !PT ;  /* 0x0000000631317c10 */ /* 0x000fc600087fe4ff */
[----:B------:R1:W-:Y:S01]  /*37440*/  LDGSTS.E [R2+0x53800], [R36.64], P2 ;  /* 0x5380000024027fae */ /* 0x0003e20009121848 */
[----:B------:R-:W-:Y:S01]  /*37450*/  IADD3 R38, P1, R38, UR10, RZ ;  /* 0x0000000a26267c10 */ /* 0x000fe2000ff3e0ff */
[----:B-1----:R-:W-:-:S04]  /*37460*/  IMAD.MOV.U32 R37, RZ, RZ, R49 ;  /* 0x000000ffff257224 */ /* 0x002fc800078e0031 */
[----:B------:R-:W-:Y:S01]  /*37470*/  STL [R1+0x97c], R38 ;  /* 0x00097c2601007387 */ /* 0x000fe20000100800 */
[----:B------:R-:W-:-:S03]  /*37480*/  IMAD.MOV.U32 R36, RZ, RZ, R42 ;  /* 0x000000ffff247224 */ /* 0x000fc600078e002a */
[----:B------:R1:W-:Y:S01]  /*37490*/  STL [R1+0x978], R49 ;  /* 0x0009783101007387 */ /* 0x0003e20000100800 */
[----:B------:R-:W-:-:S03]  /*374a0*/  IADD3.X R48, R48, UR6, RZ, P1, !PT ;  /* 0x0000000630307c10 */ /* 0x000fc60008ffe4ff */
[----:B------:R-:W3:Y:S04]  /*374b0*/  LDL.LU R46, [R1+0x94c] ;  /* 0x00094c00012e7983 */ /* 0x000ee80000300800 */
[----:B------:R1:W-:Y:S04]  /*374c0*/  LDGSTS.E [R2+0x54800], [R36.64], P2 ;  /* 0x5480000024027fae */ /* 0x0003e80009121848 */
[----:B-1----:R-:W3:Y:S01]  /*374d0*/  LDL.LU R49, [R1+0x948] ;  /* 0x0009480001317983 */ /* 0x002ee20000300800 */
[----:B------:R-:W-:Y:S02]  /*374e0*/  IMAD.MOV.U32 R37, RZ, RZ, R48 ;  /* 0x000000ffff257224 */ /* 0x000fe400078e0030 */
[----:B------:R-:W-:-:S05]  /*374f0*/  IMAD.MOV.U32 R36, RZ, RZ, R38 ;  /* 0x000000ffff247224 */ /* 0x000fca00078e0026 */
[----:B------:R1:W-:Y:S01]  /*37500*/  LDGSTS.E [R2+0x55800], [R36.64], P2 ;  /* 0x5580000024027fae */ /* 0x0003e20009121848 */
[----:B--2---:R-:W-:Y:S02]  /*37510*/  IADD3 R3, P0, R3, UR10, RZ ;  /* 0x0000000a03037c10 */ /* 0x004fe4000ff1e0ff */
[----:B------:R-:W-:-:S03]  /*37520*/  IADD3 R43, P1, R43, UR10, RZ ;  /* 0x0000000a2b2b7c10 */ /* 0x000fc6000ff3e0ff */
[----:B------:R-:W-:Y:S04]  /*37530*/  STL [R1+0x974], R3 ;  /* 0x0009740301007387 */ /* 0x000fe80000100800 */
[----:B------:R2:W-:Y:S04]  /*37540*/  STL [R1+0x970], R48 ;  /* 0x0009703001007387 */ /* 0x0005e80000100800 */
[----:B------:R-:W4:Y:S04]  /*37550*/  LDL.LU R52, [R1+0x940] ;  /* 0x0009400001347983 */ /* 0x000f280000300800 */
[----:B------:R-:W4:Y:S04]  /*37560*/  LDL.LU R42, [R1+0x944] ;  /* 0x00094400012a7983 */ /* 0x000f280000300800 */
[----:B--2---:R-:W2:Y:S01]  /*37570*/  LDL.LU R48, [R1+0x924] ;  /* 0x0009240001307983 */ /* 0x004ea20000300800 */
[----:B-----5:R-:W-:-:S03]  /*37580*/  IADD3.X R50, R50, UR6, RZ, P0, !PT ;  /* 0x0000000632327c10 */ /* 0x020fc600087fe4ff */
[----:B------:R-:W-:Y:S04]  /*37590*/  STL [R1+0x96c], R43 ;  /* 0x00096c2b01007387 */ /* 0x000fe80000100800 */
[----:B------:R5:W-:Y:S04]  /*375a0*/  STL [R1+0x968], R50 ;  /* 0x0009683201007387 */ /* 0x000be80000100800 */
[----:B------:R-:W2:Y:S01]  /*375b0*/  LDL.LU R38, [R1+0x92c] ;  /* 0x00092c0001267983 */ /* 0x000ea20000300800 */
[----:B-1----:R-:W-:Y:S02]  /*375c0*/  IMAD.MOV.U32 R37, RZ, RZ, R50 ;  /* 0x000000ffff257224 */ /* 0x002fe400078e0032 */
[----:B------:R-:W-:Y:S01]  /*375d0*/  IMAD.MOV.U32 R36, RZ, RZ, R3 ;  /* 0x000000ffff247224 */ /* 0x000fe200078e0003 */
[----:B-----5:R-:W5:Y:S04]  /*375e0*/  LDL.LU R50, [R1+0x928] ;  /* 0x0009280001327983 */ /* 0x020f680000300800 */
[----:B------:R1:W-:Y:S02]  /*375f0*/  LDGSTS.E [R2+0x56800], [R36.64], P2 ;  /* 0x5680000024027fae */ /* 0x0003e40009121848 */
[----:B-1----:R-:W-:Y:S01]  /*37600*/  IMAD.MOV.U32 R36, RZ, RZ, R43 ;  /* 0x000000ffff247224 */ /* 0x002fe200078e002b */
[----:B---3--:R-:W-:-:S02]  /*37610*/  IADD3 R41, P0, R41, UR10, RZ ;  /* 0x0000000a29297c10 */ /* 0x008fc4000ff1e0ff */
[----:B------:R-:W-:-:S03]  /*37620*/  IADD3.X R47, R47, UR6, RZ, P1, !PT ;  /* 0x000000062f2f7c10 */ /* 0x000fc60008ffe4ff */
[----:B------:R-:W-:Y:S04]  /*37630*/  STL [R1+0x964], R41 ;  /* 0x0009642901007387 */ /* 0x000fe80000100800 */
[----:B------:R1:W-:Y:S04]  /*37640*/  STL [R1+0x960], R47 ;  /* 0x0009602f01007387 */ /* 0x0003e80000100800 */
[----:B------:R-:W3:Y:S01]  /*37650*/  LDL.LU R3, [R1+0x934] ;  /* 0x0009340001037983 */ /* 0x000ee20000300800 */
[----:B------:R-:W-:Y:S01]  /*37660*/  IMAD.MOV.U32 R37, RZ, RZ, R47 ;  /* 0x000000ffff257224 */ /* 0x000fe200078e002f */
[----:B------:R-:W-:-:S02]  /*37670*/  IADD3 R44, P1, R44, UR10, RZ ;  /* 0x0000000a2c2c7c10 */ /* 0x000fc4000ff3e0ff */
[----:B-1----:R-:W3:Y:S01]  /*37680*/  LDL.LU R47, [R1+0x930] ;  /* 0x00093000012f7983 */ /* 0x002ee20000300800 */
[----:B------:R-:W-:-:S03]  /*37690*/  IADD3.X R45, R45, UR6, RZ, P0, !PT ;  /* 0x000000062d2d7c10 */ /* 0x000fc600087fe4ff */
[----:B------:R-:W-:Y:S04]  /*376a0*/  STL [R1+0x95c], R44 ;  /* 0x00095c2c01007387 */ /* 0x000fe80000100800 */
[----:B------:R1:W-:Y:S04]  /*376b0*/  STL [R1+0x958], R45 ;  /* 0x0009582d01007387 */ /* 0x0003e80000100800 */
[----:B------:R-:W3:Y:S04]  /*376c0*/  LDL.LU R43, [R1+0x93c] ;  /* 0x00093c00012b7983 */ /* 0x000ee80000300800 */
[----:B------:R1:W-:Y:S01]  /*376d0*/  LDGSTS.E [R2+0x57800], [R36.64], P2 ;  /* 0x5780000024027fae */ /* 0x0003e20009121848 */
[----:B------:R-:W-:Y:S01]  /*376e0*/  IADD3 R39, P0, R39, UR10, RZ ;  /* 0x0000000a27277c10 */ /* 0x000fe2000ff1e0ff */
[----:B-1----:R-:W-:Y:S01]  /*376f0*/  IMAD.MOV.U32 R36, RZ, RZ, R41 ;  /* 0x000000ffff247224 */ /* 0x002fe200078e0029 */
[----:B------:R-:W-:Y:S01]  /*37700*/  IADD3.X R53, R53, UR6, RZ, P1, !PT ;  /* 0x0000000635357c10 */ /* 0x000fe20008ffe4ff */
[----:B------:R-:W-:-:S02]  /*37710*/  IMAD.MOV.U32 R37, RZ, RZ, R45 ;  /* 0x000000ffff257224 */ /* 0x000fc400078e002d */
[----:B------:R-:W3:Y:S04]  /*37720*/  LDL.LU R45, [R1+0x938] ;  /* 0x00093800012d7983 */ /* 0x000ee80000300800 */
[----:B------:R-:W-:Y:S04]  /*37730*/  STL [R1+0x954], R39 ;  /* 0x0009542701007387 */ /* 0x000fe80000100800 */
[----:B------:R-:W-:Y:S04]  /*37740*/  STL [R1+0x950], R53 ;  /* 0x0009503501007387 */ /* 0x000fe80000100800 */
[----:B------:R1:W-:Y:S04]  /*37750*/  LDGSTS.E [R2+0x58800], [R36.64], P2 ;  /* 0x5880000024027fae */ /* 0x0003e80009121848 */
[----:B------:R-:W3:Y:S01]  /*37760*/  LDL.LU R41, [R1+0x8ac] ;  /* 0x0008ac0001297983 */ /* 0x000ee20000300800 */
[----:B-1----:R-:W-:-:S02]  /*37770*/  IMAD.MOV.U32 R36, RZ, RZ, R44 ;  /* 0x000000ffff247224 */ /* 0x002fc400078e002c */
[----:B------:R-:W-:Y:S01]  /*37780*/  IMAD.MOV.U32 R37, RZ, RZ, R53 ;  /* 0x000000ffff257224 */ /* 0x000fe200078e0035 */
[----:B------:R-:W3:Y:S01]  /*37790*/  LDL.LU R44, [R1+0x8b4] ;  /* 0x0008b400012c7983 */ /* 0x000ee20000300800 */
[----:B------:R-:W-:-:S03]  /*377a0*/  IADD3 R46, P1, R46, UR10, RZ ;  /* 0x0000000a2e2e7c10 */ /* 0x000fc6000ff3e0ff */
[----:B------:R1:W-:Y:S01]  /*377b0*/  LDGSTS.E [R2+0x59800], [R36.64], P2 ;  /* 0x5980000024027fae */ /* 0x0003e20009121848 */
[----:B------:R-:W-:-:S03]  /*377c0*/  IADD3.X R49, R49, UR6, RZ, P0, !PT ;  /* 0x0000000631317c10 */ /* 0x000fc600087fe4ff */
[----:B------:R-:W-:Y:S04]  /*377d0*/  STL [R1+0x94c], R46 ;  /* 0x00094c2e01007387 */ /* 0x000fe80000100800 */
[----:B------:R1:W-:Y:S02]  /*377e0*/  STL [R1+0x948], R49 ;  /* 0x0009483101007387 */ /* 0x0003e40000100800 */
[----:B-1----:R-:W-:Y:S02]  /*377f0*/  IMAD.MOV.U32 R37, RZ, RZ, R49 ;  /* 0x000000ffff257224 */ /* 0x002fe400078e0031 */
[----:B------:R-:W-:-:S05]  /*37800*/  IMAD.MOV.U32 R36, RZ, RZ, R39 ;  /* 0x000000ffff247224 */ /* 0x000fca00078e0027 */
[----:B------:R1:W-:Y:S04]  /*37810*/  LDGSTS.E [R2+0x5a800], [R36.64], P2 ;  /* 0x5a80000024027fae */ /* 0x0003e80009121848 */
[----:B------:R-:W3:Y:S01]  /*37820*/  LDL.LU R49, [R1+0x8a8] ;  /* 0x0008a80001317983 */ /* 0x000ee20000300800 */
[----:B-1----:R-:W-:Y:S01]  /*37830*/  IMAD.MOV.U32 R36, RZ, RZ, R46 ;  /* 0x000000ffff247224 */ /* 0x002fe200078e002e */
[----:B----4-:R-:W-:Y:S02]  /*37840*/  IADD3.X R52, R52, UR6, RZ, P1, !PT ;  /* 0x0000000634347c10 */ /* 0x010fe40008ffe4ff */
[----:B------:R-:W-:-:S03]  /*37850*/  IADD3 R42, P0, R42, UR10, RZ ;  /* 0x0000000a2a2a7c10 */ /* 0x000fc6000ff1e0ff */
[----:B------:R-:W-:Y:S01]  /*37860*/  IMAD.MOV.U32 R37, RZ, RZ, R52 ;  /* 0x000000ffff257224 */ /* 0x000fe200078e0034 */
[----:B--2---:R-:W-:Y:S01]  /*37870*/  IADD3.X R48, R48, UR6, RZ, P0, !PT ;  /* 0x0000000630307c10 */ /* 0x004fe200087fe4ff */
[----:B------:R-:W-:Y:S04]  /*37880*/  STL [R1+0x944], R42 ;  /* 0x0009442a01007387 */ /* 0x000fe80000100800 */
[----:B------:R1:W-:Y:S04]  /*37890*/  STL [R1+0x940], R52 ;  /* 0x0009403401007387 */ /* 0x0003e80000100800 */
[----:B------:R-:W2:Y:S04]  /*378a0*/  LDL.LU R39, [R1+0x8bc] ;  /* 0x0008bc0001277983 */ /* 0x000ea80000300800 */
[----:B------:R-:W4:Y:S01]  /*378b0*/  LDL.LU R46, [R1+0x8b0] ;  /* 0x0008b000012e7983 */ /* 0x000f220000300800 */
[----:B------:R-:W-:-:S03]  /*378c0*/  IADD3 R38, P1, R38, UR10, RZ ;  /* 0x0000000a26267c10 */ /* 0x000fc6000ff3e0ff */
[----:B------:R1:W-:Y:S04]  /*378d0*/  LDGSTS.E [R2+0x5b800], [R36.64], P2 ;  /* 0x5b80000024027fae */ /* 0x0003e80009121848 */
[----:B------:R-:W-:Y:S04]  /*378e0*/  STL [R1+0x92c], R38 ;  /* 0x00092c2601007387 */ /* 0x000fe80000100800 */
[----:B------:R5:W-:Y:S04]  /*378f0*/  STL [R1+0x924], R48 ;  /* 0x0009243001007387 */ /* 0x000be80000100800 */
[----:B-1----:R-:W4:Y:S01]  /*37900*/  LDL.LU R52, [R1+0x8c4] ;  /* 0x0008c40001347983 */ /* 0x002f220000300800 */
[----:B------:R-:W-:-:S03]  /*37910*/  IMAD.MOV.U32 R37, RZ, RZ, R48 ;  /* 0x000000ffff257224 */ /* 0x000fc600078e0030 */
[----:B-----5:R-:W5:Y:S01]  /*37920*/  LDL.LU R48, [R1+0x8b8] ;  /* 0x0008b80001307983 */ /* 0x020f620000300800 */
[----:B------:R-:W-:Y:S01]  /*37930*/  IADD3.X R50, R50, UR6, RZ, P1, !PT ;  /* 0x0000000632327c10 */ /* 0x000fe20008ffe4ff */
[----:B------:R-:W-:-:S05]  /*37940*/  IMAD.MOV.U32 R36, RZ, RZ, R42 ;  /* 0x000000ffff247224 */ /* 0x000fca00078e002a */
[----:B------:R1:W-:Y:S02]  /*37950*/  LDGSTS.E [R2+0x5c800], [R36.64], P2 ;  /* 0x5c80000024027fae */ /* 0x0003e40009121848 */
[----:B-1----:R-:W-:Y:S02]  /*37960*/  IMAD.MOV.U32 R36, RZ, RZ, R38 ;  /* 0x000000ffff247224 */ /* 0x002fe400078e0026 */
[----:B------:R-:W-:-:S05]  /*37970*/  IMAD.MOV.U32 R37, RZ, RZ, R50 ;  /* 0x000000ffff257224 */ /* 0x000fca00078e0032 */
[----:B------:R1:W-:Y:S01]  /*37980*/  LDGSTS.E [R2+0x5d800], [R36.64], P2 ;  /* 0x5d80000024027fae */ /* 0x0003e20009121848 */
[----:B---3--:R-:W-:-:S05]  /*37990*/  IADD3 R3, P0, R3, UR10, RZ ;  /* 0x0000000a03037c10 */ /* 0x008fca000ff1e0ff */
[----:B------:R-:W-:Y:S04]  /*379a0*/  STL [R1+0x934], R3 ;  /* 0x0009340301007387 */ /* 0x000fe80000100800 */
[----:B------:R-:W-:Y:S04]  /*379b0*/  STL [R1+0x928], R50 ;  /* 0x0009283201007387 */ /* 0x000fe80000100800 */
[----:B------:R-:W3:Y:S04]  /*379c0*/  LDL.LU R42, [R1+0x8cc] ;  /* 0x0008cc00012a7983 */ /* 0x000ee80000300800 */
[----:B------:R-:W3:Y:S01]  /*379d0*/  LDL.LU R53, [R1+0x8c0] ;  /* 0x0008c00001357983 */ /* 0x000ee20000300800 */
[----:B------:R-:W-:-:S02]  /*379e0*/  IADD3.X R47, R47, UR6, RZ, P0, !PT ;  /* 0x000000062f2f7c10 */ /* 0x000fc400087fe4ff */
[----:B------:R-:W-:-:S03]  /*379f0*/  IADD3 R43, P1, R43, UR10, RZ ;  /* 0x0000000a2b2b7c10 */ /* 0x000fc6000ff3e0ff */
[----:B-1----:R-:W-:Y:S02]  /*37a00*/  IMAD.MOV.U32 R37, RZ, RZ, R47 ;  /* 0x000000ffff257224 */ /* 0x002fe400078e002f */
[----:B------:R-:W-:Y:S04]  /*37a10*/  STL [R1+0x93c], R43 ;  /* 0x00093c2b01007387 */ /* 0x000fe80000100800 */
[----:B------:R1:W-:Y:S04]  /*37a20*/  STL [R1+0x930], R47 ;  /* 0x0009302f01007387 */ /* 0x0003e80000100800 */
[----:B------:R-:W3:Y:S04]  /*37a30*/  LDL.LU R38, [R1+0x8d4] ;  /* 0x0008d40001267983 */ /* 0x000ee80000300800 */
[----:B-1----:R-:W3:Y:S01]  /*37a40*/  LDL.LU R47, [R1+0x8c8] ;  /* 0x0008c800012f7983 */ /* 0x002ee20000300800 */
[----:B------:R-:W-:Y:S01]  /*37a50*/  SHF.R.S32.HI R129, RZ, 0x7, R252 ;  /* 0x00000007ff817819 */ /* 0x000fe200000114fc */
[----:B------:R-:W-:-:S02]  /*37a60*/  IMAD.MOV.U32 R36, RZ, RZ, R3 ;  /* 0x000000ffff247224 */ /* 0x000fc400078e0003 */
[----:B------:R-:W-:Y:S01]  /*37a70*/  IMAD.SHL.U32 R252, R51, 0x4, RZ ;  /* 0x0000000433fc7824 */ /* 0x000fe200078e00ff */
[----:B------:R-:W-:Y:S02]  /*37a80*/  SGXT R129, R129, 0x1 ;  /* 0x000000018181781a */ /* 0x000fe40000000200 */
[----:B------:R-:W-:Y:S01]  /*37a90*/  IADD3.X R45, R45, UR6, RZ, P1, !PT ;  /* 0x000000062d2d7c10 */ /* 0x000fe20008ffe4ff */
[----:B------:R1:W-:Y:S01]  /*37aa0*/  LDGSTS.E [R2+0x5e800], [R36.64], P2 ;  /* 0x5e80000024027fae */ /* 0x0003e20009121848 */
[----:B------:R-:W-:Y:S01]  /*37ab0*/  IMAD.U32 R3, RZ, RZ, UR5 ;  /* 0x00000005ff037e24 */ /* 0x000fe2000f8e00ff */
[----:B------:R-:W-:Y:S01]  /*37ac0*/  IADD3 R41, P0, R41, UR10, RZ ;  /* 0x0000000a29297c10 */ /* 0x000fe2000ff1e0ff */
[----:B-1----:R-:W-:Y:S01]  /*37ad0*/  IMAD.MOV.U32 R36, RZ, RZ, R43 ;  /* 0x000000ffff247224 */ /* 0x002fe200078e002b */
[----:B------:R-:W-:-:S03]  /*37ae0*/  LOP3.LUT R43, R252, 0x210, R129, 0x78, !PT ;  /* 0x00000210fc2b7812 */ /* 0x000fc600078e7881 */
[----:B------:R-:W-:Y:S01]  /*37af0*/  STL [R1+0x8ac], R41 ;  /* 0x0008ac2901007387 */ /* 0x000fe20000100800 */
[----:B------:R-:W-:Y:S01]  /*37b00*/  IMAD.MOV.U32 R37, RZ, RZ, R45 ;  /* 0x000000ffff257224 */ /* 0x000fe200078e002d */
[----:B------:R-:W-:Y:S02]  /*37b10*/  LOP3.LUT R43, R43, 0x60, RZ, 0x3c, !PT ;  /* 0x000000602b2b7812 */ /* 0x000fe400078e3cff */
[----:B------:R1:W-:Y:S01]  /*37b20*/  STL [R1+0x938], R45 ;  /* 0x0009382d01007387 */ /* 0x0003e20000100800 */
[----:B------:R-:W-:-:S03]  /*37b30*/  IADD3 R44, P1, R44, UR10, RZ ;  /* 0x0000000a2c2c7c10 */ /* 0x000fc6000ff3e0ff */
[----:B------:R-:W3:Y:S01]  /*37b40*/  LDL.LU R50, [R1+0x8dc] ;  /* 0x0008dc0001327983 */ /* 0x000ee20000300800 */
[----:B------:R-:W-:-:S03]  /*37b50*/  IMAD R3, R3, 0x20000, R43 ;  /* 0x0002000003037824 */ /* 0x000fc600078e022b */
[----:B------:R1:W-:Y:S04]  /*37b60*/  LDGSTS.E [R2+0x5f800], [R36.64], P2 ;  /* 0x5f80000024027fae */ /* 0x0003e80009121848 */
[----:B-1----:R-:W3:Y:S04]  /*37b70*/  LDL.LU R45, [R1+0x8d0] ;  /* 0x0008d000012d7983 */ /* 0x002ee80000300800 */
[----:B------:R-:W-:Y:S01]  /*37b80*/  STL [R1+0x8b4], R44 ;  /* 0x0008b42c01007387 */ /* 0x000fe20000100800 */
[----:B------:R-:W-:Y:S01]  /*37b90*/  IMAD.MOV.U32 R36, RZ, RZ, R41 ;  /* 0x000000ffff247224 */ /* 0x000fe200078e0029 */
[----:B------:R-:W-:-:S05]  /*37ba0*/  IADD3.X R49, R49, UR6, RZ, P0, !PT ;  /* 0x0000000631317c10 */ /* 0x000fca00087fe4ff */
[----:B------:R1:W-:Y:S01]  /*37bb0*/  STL [R1+0x8a8], R49 ;  /* 0x0008a83101007387 */ /* 0x0003e20000100800 */
[----:B------:R-:W-:-:S03]  /*37bc0*/  IMAD.MOV.U32 R37, RZ, RZ, R49 ;  /* 0x000000ffff257224 */ /* 0x000fc600078e0031 */
[----:B------:R-:W3:Y:S04]  /*37bd0*/  LDL.LU R51, [R1+0x8d8] ;  /* 0x0008d80001337983 */ /* 0x000ee80000300800 */
[----:B------:R-:W3:Y:S04]  /*37be0*/  LDL.LU R43, [R1+0x8e4] ;  /* 0x0008e400012b7983 */ /* 0x000ee80000300800 */
[----:B-1----:R-:W3:Y:S04]  /*37bf0*/  LDL.LU R49, [R1+0x8e0] ;  /* 0x0008e00001317983 */ /* 0x002ee80000300800 */
[----:B------:R1:W-:Y:S02]  /*37c00*/  LDGSTS.E [R3+0x40c00], [R36.64], P2 ;  /* 0x40c0000024037fae */ /* 0x0003e40009121848 */
[----:B-1----:R-:W-:Y:S01]  /*37c10*/  IMAD.MOV.U32 R36, RZ, RZ, R44 ;  /* 0x000000ffff247224 */ /* 0x002fe200078e002c */
[----:B--2---:R-:W-:-:S02]  /*37c20*/  IADD3 R39, P0, R39, UR10, RZ ;  /* 0x0000000a27277c10 */ /* 0x004fc4000ff1e0ff */
[----:B----4-:R-:W-:-:S03]  /*37c30*/  IADD3.X R46, R46, UR6, RZ, P1, !PT ;  /* 0x000000062e2e7c10 */ /* 0x010fc60008ffe4ff */
[----:B------:R-:W-:Y:S04]  /*37c40*/  STL [R1+0x8bc], R39 ;  /* 0x0008bc2701007387 */ /* 0x000fe80000100800 */
[----:B------:R1:W-:Y:S01]  /*37c50*/  STL [R1+0x8b0], R46 ;  /* 0x0008b02e01007387 */ /* 0x0003e20000100800 */
[----:B------:R-:W-:-:S03]  /*37c60*/  IMAD.MOV.U32 R37, RZ, RZ, R46 ;  /* 0x000000ffff257224 */ /* 0x000fc600078e002e */
[----:B------:R-:W2:Y:S04]  /*37c70*/  LDL.LU R41, [R1+0x8ec] ;  /* 0x0008ec0001297983 */ /* 0x000ea80000300800 */
[----:B------:R4:W-:Y:S01]  /*37c80*/  LDGSTS.E [R3+0x41c00], [R36.64], P2 ;  /* 0x41c0000024037fae */ /* 0x0009e20009121848 */
[----:B------:R-:W-:-:S03]  /*37c90*/  IADD3 R52, P1, R52, UR10, RZ ;  /* 0x0000000a34347c10 */ /* 0x000fc6000ff3e0ff */
[----:B-1----:R-:W2:Y:S01]  /*37ca0*/  LDL.LU R46, [R1+0x8e8] ;  /* 0x0008e800012e7983 */ /* 0x002ea20000300800 */
[----:B-----5:R-:W-:-:S03]  /*37cb0*/  IADD3.X R48, R48, UR6, RZ, P0, !PT ;  /* 0x0000000630307c10 */ /* 0x020fc600087fe4ff */
[----:B------:R-:W-:Y:S04]  /*37cc0*/  STL [R1+0x8c4], R52 ;  /* 0x0008c43401007387 */ /* 0x000fe80000100800 */
[----:B------:R1:W-:Y:S04]  /*37cd0*/  STL [R1+0x8b8], R48 ;  /* 0x0008b83001007387 */ /* 0x0003e80000100800 */
[----:B------:R-:W5:Y:S01]  /*37ce0*/  LDL.LU R44, [R1+0x8f4] ;  /* 0x0008f400012c7983 */ /* 0x000f620000300800 */
[----:B----4-:R-:W-:Y:S02]  /*37cf0*/  IMAD.MOV.U32 R37, RZ, RZ, R48 ;  /* 0x000000ffff257224 */ /* 0x010fe400078e0030 */
[----:B------:R-:W-:Y:S01]  /*37d00*/  IMAD.MOV.U32 R36, RZ, RZ, R39 ;  /* 0x000000ffff247224 */ /* 0x000fe200078e0027 */
[----:B-1----:R-:W4:Y:S04]  /*37d10*/  LDL.LU R48, [R1+0x8f0] ;  /* 0x0008f00001307983 */ /* 0x002f280000300800 */
[----:B------:R1:W-:Y:S02]  /*37d20*/  LDGSTS.E [R3+0x42c00], [R36.64], P2 ;  /* 0x42c0000024037fae */ /* 0x0003e40009121848 */
[----:B-1----:R-:W-:Y:S01]  /*37d30*/  IMAD.MOV.U32 R36, RZ, RZ, R52 ;  /* 0x000000ffff247224 */ /* 0x002fe200078e0034 */
[----:B---3--:R-:W-:-:S02]  /*37d40*/  IADD3 R42, P0, R42, UR10, RZ ;  /* 0x0000000a2a2a7c10 */ /* 0x008fc4000ff1e0ff */
[----:B------:R-:W-:-:S03]  /*37d50*/  IADD3.X R53, R53, UR6, RZ, P1, !PT ;  /* 0x0000000635357c10 */ /* 0x000fc60008ffe4ff */
[----:B------:R-:W-:Y:S04]  /*37d60*/  STL [R1+0x8cc], R42 ;  /* 0x0008cc2a01007387 */ /* 0x000fe80000100800 */
[----:B------:R-:W-:Y:S04]  /*37d70*/  STL [R1+0x8c0], R53 ;  /* 0x0008c03501007387 */ /* 0x000fe80000100800 */
[----:B------:R-:W4:Y:S01]  /*37d80*/  LDL.LU R39, [R1+0x8fc] ;  /* 0x0008fc0001277983 */ /* 0x000f220000300800 */
[----:B------:R-:W-:-:S03]  /*37d90*/  IMAD.MOV.U32 R37, RZ, RZ, R53 ;  /* 0x000000ffff257224 */ /* 0x000fc600078e0035 */
[----:B------:R-:W4:Y:S01]  /*37da0*/  LDL.LU R2, [R1+0x904] ;  /* 0x0009040001027983 */ /* 0x000f220000300800 */
[----:B------:R-:W-:-:S03]  /*37db0*/  IADD3 R38, P1, R38, UR10, RZ ;  /* 0x0000000a26267c10 */ /* 0x000fc6000ff3e0ff */
[----:B------:R1:W-:Y:S01]  /*37dc0*/  LDGSTS.E [R3+0x43c00], [R36.64], P2 ;  /* 0x43c0000024037fae */ /* 0x0003e20009121848 */
[----:B------:R-:W-:-:S03]  /*37dd0*/  IADD3.X R47, R47, UR6, RZ, P0, !PT ;  /* 0x000000062f2f7c10 */ /* 0x000fc600087fe4ff */
[----:B------:R-:W-:Y:S04]  /*37de0*/  STL [R1+0x8d4], R38 ;  /* 0x0008d42601007387 */ /* 0x000fe80000100800 */
[----:B------:R1:W-:Y:S02]  /*37df0*/  STL [R1+0x8c8], R47 ;  /* 0x0008c82f01007387 */ /* 0x0003e40000100800 */
[----:B-1----:R-:W-:Y:S02]  /*37e00*/  IMAD.MOV.U32 R37, RZ, RZ, R47 ;  /* 0x000000ffff257224 */ /* 0x002fe400078e002f */
[----:B------:R-:W4:Y:S01]  /*37e10*/  LDL.LU R47, [R1+0x8f8] ;  /* 0x0008f800012f7983 */ /* 0x000f220000300800 */
[----:B------:R-:W-:-:S05]  /*37e20*/  IMAD.MOV.U32 R36, RZ, RZ, R42 ;  /* 0x000000ffff247224 */ /* 0x000fca00078e002a */
[----:B------:R1:W-:Y:S01]  /*37e30*/  LDGSTS.E [R3+0x44c00], [R36.64], P2 ;  /* 0x44c0000024037fae */ /* 0x0003e20009121848 */
[----:B------:R-:W-:Y:S02]  /*37e40*/  IADD3 R50, P0, R50, UR10, RZ ;  /* 0x0000000a32327c10 */ /* 0x000fe4000ff1e0ff */
[----:B------:R-:W-:-:S03]  /*37e50*/  IADD3.X R45, R45, UR6, RZ, P1, !PT ;  /* 0x000000062d2d7c10 */ /* 0x000fc60008ffe4ff */
[----:B------:R-:W-:Y:S04]  /*37e60*/  STL [R1+0x8dc], R50 ;  /* 0x0008dc3201007387 */ /* 0x000fe80000100800 */
[----:B------:R1:W-:Y:S02]  /*37e70*/  STL [R1+0x8d0], R45 ;  /* 0x0008d02d01007387 */ /* 0x0003e40000100800 */
[----:B-1----:R-:W-:Y:S02]  /*37e80*/  IMAD.MOV.U32 R37, RZ, RZ, R45 ;  /* 0x000000ffff257224 */ /* 0x002fe400078e002d */
[----:B------:R-:W4:Y:S01]  /*37e90*/  LDL.LU R42, [R1+0x90c] ;  /* 0x00090c00012a7983 */ /* 0x000f220000300800 */
[----:B------:R-:W-:-:S03]  /*37ea0*/  IMAD.MOV.U32 R36, RZ, RZ, R38 ;  /* 0x000000ffff247224 */ /* 0x000fc600078e0026 */
[----:B------:R-:W4:Y:S04]  /*37eb0*/  LDL.LU R45, [R1+0x900] ;  /* 0x00090000012d7983 */ /* 0x000f280000300800 */
[----:B------:R1:W-:Y:S01]  /*37ec0*/  LDGSTS.E [R3+0x45c00], [R36.64], P2 ;  /* 0x45c0000024037fae */ /* 0x0003e20009121848 */
[----:B------:R-:W-:Y:S02]  /*37ed0*/  IADD3.X R51, R51, UR6, RZ, P0, !PT ;  /* 0x0000000633337c10 */ /* 0x000fe400087fe4ff */
[----:B------:R-:W-:Y:S01]  /*37ee0*/  IADD3 R43, P1, R43, UR10, RZ ;  /* 0x0000000a2b2b7c10 */ /* 0x000fe2000ff3e0ff */
[----:B-1----:R-:W-:-:S04]  /*37ef0*/  IMAD.MOV.U32 R36, RZ, RZ, R50 ;  /* 0x000000ffff247224 */ /* 0x002fc800078e0032 */
[----:B------:R-:W-:Y:S01]  /*37f00*/  STL [R1+0x8e4], R43 ;  /* 0x0008e42b01007387 */ /* 0x000fe20000100800 */
[----:B------:R-:W-:-:S03]  /*37f10*/  IADD3.X R49, R49, UR6, RZ, P1, !PT ;  /* 0x0000000631317c10 */ /* 0x000fc60008ffe4ff */
[----:B------:R1:W-:Y:S01]  /*37f20*/  STL [R1+0x8d8], R51 ;  /* 0x0008d83301007387 */ /* 0x0003e20000100800 */
[----:B------:R-:W-:-:S03]  /*37f30*/  IMAD.MOV.U32 R37, RZ, RZ, R51 ;  /* 0x000000ffff257224 */ /* 0x000fc600078e0033 */
[----:B------:R-:W4:Y:S04]  /*37f40*/  LDL.LU R38, [R1+0x914] ;  /* 0x0009140001267983 */ /* 0x000f280000300800 */
[----:B------:R-:W4:Y:S04]  /*37f50*/  LDL.LU R53, [R1+0x908] ;  /* 0x0009080001357983 */ /* 0x000f280000300800 */
[----:B------:R1:W-:Y:S02]  /*37f60*/  LDGSTS.E [R3+0x46c00], [R36.64], P2 ;  /* 0x46c0000024037fae */ /* 0x0003e40009121848 */
[----:B-1----:R-:W-:-:S02]  /*37f70*/  IMAD.MOV.U32 R36, RZ, RZ, R43 ;  /* 0x000000ffff247224 */ /* 0x002fc400078e002b */
[----:B------:R-:W-:-:S05]  /*37f80*/  IMAD.MOV.U32 R37, RZ, RZ, R49 ;  /* 0x000000ffff257224 */ /* 0x000fca00078e0031 */
[----:B------:R1:W-:Y:S01]  /*37f90*/  LDGSTS.E [R3+0x47c00], [R36.64], P2 ;  /* 0x47c0000024037fae */ /* 0x0003e20009121848 */
[----:B--2---:R-:W-:-:S05]  /*37fa0*/  IADD3 R41, P0, R41, UR10, RZ ;  /* 0x0000000a29297c10 */ /* 0x004fca000ff1e0ff */
[----:B------:R-:W-:Y:S01]  /*37fb0*/  STL [R1+0x8ec], R41 ;  /* 0x0008ec2901007387 */ /* 0x000fe20000100800 */
[----:B------:R-:W-:-:S03]  /*37fc0*/  IADD3.X R46, R46, UR6, RZ, P0, !PT ;  /* 0x000000062e2e7c10 */ /* 0x000fc600087fe4ff */
[----:B------:R2:W-:Y:S04]  /*37fd0*/  STL [R1+0x8e0], R49 ;  /* 0x0008e03101007387 */ /* 0x0005e80000100800 */
[----:B------:R-:W3:Y:S04]  /*37fe0*/  LDL.LU R51, [R1+0x91c] ;  /* 0x00091c0001337983 */ /* 0x000ee80000300800 */
[----:B------:R-:W3:Y:S01]  /*37ff0*/  LDL.LU R43, [R1+0x910] ;  /* 0x00091000012b7983 */ /* 0x000ee20000300800 */
[----:B-----5:R-:W-:-:S05]  /*38000*/  IADD3 R44, P1, R44, UR10, RZ ;  /* 0x0000000a2c2c7c10 */ /* 0x020fca000ff3e0ff */
[----:B------:R-:W-:Y:S04]  /*38010*/  STL [R1+0x8f4], R44 ;  /* 0x0008f42c01007387 */ /* 0x000fe80000100800 */
[----:B------:R5:W-:Y:S04]  /*38020*/  STL [R1+0x8e8], R46 ;  /* 0x0008e82e01007387 */ /* 0x000be80000100800 */
[----:B--2---:R-:W2:Y:S04]  /*38030*/  LDL.LU R49, [R1+0x920] ;  /* 0x0009200001317983 */ /* 0x004ea80000300800 */
[----:B------:R-:W2:Y:S01]  /*38040*/  LDL.LU R52, [R1+0x918] ;  /* 0x0009180001347983 */ /* 0x000ea20000300800 */
[----:B----4-:R-:W-:Y:S01]  /*38050*/  IADD3.X R48, R48, UR6, RZ, P1, !PT ;  /* 0x0000000630307c10 */ /* 0x010fe20008ffe4ff */
[----:B-1----:R-:W-:-:S02]  /*38060*/  IMAD.MOV.U32 R36, RZ, RZ, R41 ;  /* 0x000000ffff247224 */ /* 0x002fc400078e0029 */
[----:B------:R-:W-:-:S05]  /*38070*/  IMAD.MOV.U32 R37, RZ, RZ, R46 ;  /* 0x000000ffff257224 */ /* 0x000fca00078e002e */
[----:B------:R1:W-:Y:S02]  /*38080*/  LDGSTS.E [R3+0x48c00], [R36.64], P2 ;  /* 0x48c0000024037fae */ /* 0x0003e40009121848 */
[----:B-1----:R-:W-:Y:S02]  /*38090*/  IMAD.MOV.U32 R36, RZ, RZ, R44 ;  /* 0x000000ffff247224 */ /* 0x002fe400078e002c */
[----:B------:R-:W-:-:S05]  /*380a0*/  IMAD.MOV.U32 R37, RZ, RZ, R48 ;  /* 0x000000ffff257224 */ /* 0x000fca00078e0030 */
[----:B------:R1:W-:Y:S01]  /*380b0*/  LDGSTS.E [R3+0x49c00], [R36.64], P2 ;  /* 0x49c0000024037fae */ /* 0x0003e20009121848 */
[----:B------:R-:W-:-:S05]  /*380c0*/  IADD3 R39, P0, R39, UR10, RZ ;  /* 0x0000000a27277c10 */ /* 0x000fca000ff1e0ff */
[----:B------:R-:W-:Y:S04]  /*380d0*/  STL [R1+0x8fc], R39 ;  /* 0x0008fc2701007387 */ /* 0x000fe80000100800 */
[----:B------:R4:W-:Y:S04]  /*380e0*/  STL [R1+0x8f0], R48 ;  /* 0x0008f03001007387 */ /* 0x0009e80000100800 */
[----:B------:R-:W2:Y:S01]  /*380f0*/  LDL.LU R50, [R1+0x8a0] ;  /* 0x0008a00001327983 */ /* 0x000ea20000300800 */
[----:B------:R-:W-:-:S03]  /*38100*/  IADD3 R2, P1, R2, UR10, RZ ;  /* 0x0000000a02027c10 */ /* 0x000fc6000ff3e0ff */
[----:B------:R-:W2:Y:S04]  /*38110*/  LDL.LU R41, [R1+0x8a4] ;  /* 0x0008a40001297983 */ /* 0x000ea80000300800 */
[----:B-----5:R-:W5:Y:S04]  /*38120*/  LDL.LU R46, [R1+0x89c] ;  /* 0x00089c00012e7983 */ /* 0x020f680000300800 */
[----:B----4-:R-:W5:Y:S01]  /*38130*/  LDL.LU R48, [R1+0x898] ;  /* 0x0008980001307983 */ /* 0x010f620000300800 */
[----:B------:R-:W-:-:S03]  /*38140*/  IADD3.X R47, R47, UR6, RZ, P0, !PT ;  /* 0x000000062f2f7c10 */ /* 0x000fc600087fe4ff */
[----:B------:R-:W-:Y:S04]  /*38150*/  STL [R1+0x904], R2 ;  /* 0x0009040201007387 */ /* 0x000fe80000100800 */
[----:B------:R1:W-:Y:S02]  /*38160*/  STL [R1+0x8f8], R47 ;  /* 0x0008f82f01007387 */ /* 0x0003e40000100800 */
[----:B-1----:R-:W-:Y:S02]  /*38170*/  IMAD.MOV.U32 R37, RZ, RZ, R47 ;  /* 0x000000ffff257224 */ /* 0x002fe400078e002f */
[----:B------:R-:W5:Y:S04]  /*38180*/  LDL.LU R44, [R1+0x894] ;  /* 0x00089400012c7983 */ /* 0x000f680000300800 */
[----:B------:R-:W5:Y:S01]  /*38190*/  LDL.LU R47, [R1+0x890] ;  /* 0x00089000012f7983 */ /* 0x000f620000300800 */
[----:B------:R-:W-:-:S05]  /*381a0*/  IMAD.MOV.U32 R36, RZ, RZ, R39 ;  /* 0x000000ffff247224 */ /* 0x000fca00078e0027 */
[----:B------:R1:W-:Y:S01]  /*381b0*/  LDGSTS.E [R3+0x4ac00], [R36.64], P2 ;  /* 0x4ac0000024037fae */ /* 0x0003e20009121848 */
[----:B------:R-:W-:Y:S02]  /*381c0*/  IADD3 R42, P0, R42, UR10, RZ ;  /* 0x0000000a2a2a7c10 */ /* 0x000fe4000ff1e0ff */
[----:B------:R-:W-:-:S03]  /*381d0*/  IADD3.X R45, R45, UR6, RZ, P1, !PT ;  /* 0x000000062d2d7c10 */ /* 0x000fc60008ffe4ff */
[----:B------:R-:W-:Y:S01]  /*381e0*/  STL [R1+0x90c], R42 ;  /* 0x00090c2a01007387 */ /* 0x000fe20000100800 */
[----:B-1----:R-:W-:-:S03]  /*381f0*/  IMAD.MOV.U32 R36, RZ, RZ, R2 ;  /* 0x000000ffff247224 */ /* 0x002fc600078e0002 */
[----:B------:R1:W-:Y:S01]  /*38200*/  STL [R1+0x900], R45 ;  /* 0x0009002d01007387 */ /* 0x0003e20000100800 */
[----:B------:R-:W-:-:S03]  /*38210*/  IMAD.MOV.U32 R37, RZ, RZ, R45 ;  /* 0x000000ffff257224 */ /* 0x000fc600078e002d */
[----:B------:R-:W5:Y:S04]  /*38220*/  LDL.LU R39, [R1+0x88c] ;  /* 0x00088c0001277983 */ /* 0x000f680000300800 */
[----:B------:R1:W-:Y:S04]  /*38230*/  LDGSTS.E [R3+0x4bc00], [R36.64], P2 ;  /* 0x4bc0000024037fae */ /* 0x0003e80009121848 */
[----:B-1----:R-:W5:Y:S01]  /*38240*/  LDL.LU R45, [R1+0x888] ;  /* 0x00088800012d7983 */ /* 0x002f620000300800 */
[----:B------:R-:W-:Y:S02]  /*38250*/  IADD3 R38, P1, R38, UR10, RZ ;  /* 0x0000000a26267c10 */ /* 0x000fe4000ff3e0ff */
[----:B------:R-:W-:-:S03]  /*38260*/  IADD3.X R53, R53, UR6, RZ, P0, !PT ;  /* 0x0000000635357c10 */ /* 0x000fc600087fe4ff */
[----:B------:R-:W-:Y:S01]  /*38270*/  STL [R1+0x914], R38 ;  /* 0x0009142601007387 */ /* 0x000fe20000100800 */
[----:B------:R-:W-:-:S03]  /*38280*/  IMAD.MOV.U32 R36, RZ, RZ, R42 ;  /* 0x000000ffff247224 */ /* 0x000fc600078e002a */
[----:B------:R-:W-:Y:S01]  /*38290*/  STL [R1+0x908], R53 ;  /* 0x0009083501007387 */ /* 0x000fe20000100800 */
[----:B------:R-:W-:-:S03]  /*382a0*/  IMAD.MOV.U32 R37, RZ, RZ, R53 ;  /* 0x000000ffff257224 */ /* 0x000fc600078e0035 */
[----:B------:R-:W5:Y:S04]  /*382b0*/  LDL.LU R2, [R1+0x884] ;  /* 0x0008840001027983 */ /* 0x000f680000300800 */
[----:B------:R-:W5:Y:S04]  /*382c0*/  LDL.LU R42, [R1+0x880] ;  /* 0x00088000012a7983 */ /* 0x000f680000300800 */
[----:B------:R1:W-:Y:S02]  /*382d0*/  LDGSTS.E [R3+0x4cc00], [R36.64], P2 ;  /* 0x4cc0000024037fae */ /* 0x0003e40009121848 */
[----:B-1----:R-:W-:Y:S01]  /*382e0*/  IMAD.MOV.U32 R36, RZ, RZ, R38 ;  /* 0x000000ffff247224 */ /* 0x002fe200078e0026 */
[----:B---3--:R-:W-:-:S02]  /*382f0*/  IADD3 R51, P0, R51, UR10, RZ ;  /* 0x0000000a33337c10 */ /* 0x008fc4000ff1e0ff */
[----:B------:R-:W-:-:S03]  /*38300*/  IADD3.X R43, R43, UR6, RZ, P1, !PT ;  /* 0x000000062b2b7c10 */ /* 0x000fc60008ffe4ff */
[----:B------:R-:W-:Y:S04]  /*38310*/  STL [R1+0x91c], R51 ;  /* 0x00091c3301007387 */ /* 0x000fe80000100800 */
[----:B------:R1:W-:Y:S01]  /*38320*/  STL [R1+0x910], R43 ;  /* 0x0009102b01007387 */ /* 0x0003e20000100800 */
[----:B------:R-:W-:-:S05]  /*38330*/  IMAD.MOV.U32 R37, RZ, RZ, R43 ;  /* 0x000000ffff257224 */ /* 0x000fca00078e002b */
[----:B------:R3:W-:Y:S04]  /*38340*/  LDGSTS.E [R3+0x4dc00], [R36.64], P2 ;  /* 0x4dc0000024037fae */ /* 0x0007e80009121848 */
[----:B-1----:R-:W4:Y:S01]  /*38350*/  LDL.LU R43, [R1+0x878] ;  /* 0x00087800012b7983 */ /* 0x002f220000300800 */
[----:B--2---:R-:W-:Y:S02]  /*38360*/  IADD3 R49, P1, R49, UR10, RZ ;  /* 0x0000000a31317c10 */ /* 0x004fe4000ff3e0ff */
[----:B------:R-:W-:-:S03]  /*38370*/  IADD3.X R52, R52, UR6, RZ, P0, !PT ;  /* 0x0000000634347c10 */ /* 0x000fc600087fe4ff */
[----:B------:R-:W-:Y:S04]  /*38380*/  STL [R1+0x920], R49 ;  /* 0x0009203101007387 */ /* 0x000fe80000100800 */
[----:B------:R-:W-:Y:S04]  /*38390*/  STL [R1+0x918], R52 ;  /* 0x0009183401007387 */ /* 0x000fe80000100800 */
[----:B------:R-:W2:Y:S01]  /*383a0*/  LDL.LU R38, [R1+0x87c] ;  /* 0x00087c0001267983 */ /* 0x000ea20000300800 */
[----:B---3--:R-:W-:Y:S02]  /*383b0*/  IMAD.MOV.U32 R36, RZ, RZ, R51 ;  /* 0x000000ffff247224 */ /* 0x008fe400078e0033 */
[----:B------:R-:W-:-:S05]  /*383c0*/  IMAD.MOV.U32 R37, RZ, RZ, R52 ;  /* 0x000000ffff257224 */ /* 0x000fca00078e0034 */
[----:B------:R1:W-:Y:S02]  /*383d0*/  LDGSTS.E [R3+0x4ec00], [R36.64], P2 ;  /* 0x4ec0000024037fae */ /* 0x0003e40009121848 */
[----:B-1----:R-:W-:Y:S01]  /*383e0*/  IMAD.MOV.U32 R36, RZ, RZ, R49 ;  /* 0x000000ffff247224 */ /* 0x002fe200078e0031 */
[----:B------:R-:W-:Y:S02]  /*383f0*/  IADD3.X R50, R50, UR6, RZ, P1, !PT ;  /* 0x0000000632327c10 */ /* 0x000fe40008ffe4ff */
[----:B------:R-:W-:-:S03]  /*38400*/  IADD3 R41, P0, R41, UR10, RZ ;  /* 0x0000000a29297c10 */ /* 0x000fc6000ff1e0ff */
[----:B------:R-:W-:Y:S01]  /*38410*/  IMAD.MOV.U32 R37, RZ, RZ, R50 ;  /* 0x000000ffff257224 */ /* 0x000fe200078e0032 */
[----:B-----5:R-:W-:Y:S01]  /*38420*/  IADD3 R46, P1, R46, UR10, RZ ;  /* 0x0000000a2e2e7c10 */ /* 0x020fe2000ff3e0ff */
[----:B------:R1:W-:Y:S01]  /*38430*/  STL [R1+0x8a4], R41 ;  /* 0x0008a42901007387 */ /* 0x0003e20000100800 */
[----:B------:R-:W-:-:S03]  /*38440*/  IADD3.X R48, R48, UR6, RZ, P0, !PT ;  /* 0x0000000630307c10 */ /* 0x000fc600087fe4ff */
[----:B------:R3:W-:Y:S04]  /*38450*/  STL [R1+0x8a0], R50 ;  /* 0x0008a03201007387 */ /* 0x0007e80000100800 */
[----:B------:R-:W5:Y:S04]  /*38460*/  LDL.LU R56, [R1+0x874] ;  /* 0x0008740001387983 */ /* 0x000f680000300800 */
[----:B------:R-:W-:Y:S01]  /*38470*/  STL [R1+0x89c], R46 ;  /* 0x00089c2e01007387 */ /* 0x000fe20000100800 */
[----:B------:R-:W-:-:S03]  /*38480*/  IADD3 R44, P0, R44, UR10, RZ ;  /* 0x0000000a2c2c7c10 */ /* 0x000fc6000ff1e0ff */
[----:B------:R1:W-:Y:S04]  /*38490*/  LDGSTS.E [R3+0x4fc00], [R36.64], P2 ;  /* 0x4fc0000024037fae */ /* 0x0003e80009121848 */
[----:B------:R3:W-:Y:S01]  /*384a0*/  STL [R1+0x898], R48 ;  /* 0x0008983001007387 */ /* 0x0007e20000100800 */
[----:B------:R-:W-:Y:S01]  /*384b0*/  IADD3.X R47, R47, UR6, RZ, P1, !PT ;  /* 0x000000062f2f7c10 */ /* 0x000fe20008ffe4ff */
[----:B-1----:R-:W-:Y:S02]  /*384c0*/  IMAD.MOV.U32 R36, RZ, RZ, R41 ;  /* 0x000000ffff247224 */ /* 0x002fe400078e0029 */
[----:B------:R-:W5:Y:S04]  /*384d0*/  LDL.LU R41, [R1+0x870] ;  /* 0x0008700001297983 */ /* 0x000f680000300800 */
[----:B------:R-:W-:Y:S04]  /*384e0*/  STL [R1+0x894], R44 ;  /* 0x0008942c01007387 */ /* 0x000fe80000100800 */
[----:B------:R1:W-:Y:S04]  /*384f0*/  STL [R1+0x890], R47 ;  /* 0x0008902f01007387 */ /* 0x0003e80000100800 */
[----:B------:R-:W5:Y:S04]  /*38500*/  LDL.LU R54, [R1+0x86c] ;  /* 0x00086c0001367983 */ /* 0x000f680000300800 */
[----:B------:R-:W5:Y:S01]  /*38510*/  LDL.LU R57, [R1+0x824] ;  /* 0x0008240001397983 */ /* 0x000f620000300800 */
[----:B------:R-:W-:-:S02]  /*38520*/  IADD3 R39, P1, R39, UR10, RZ ;  /* 0x0000000a27277c10 */ /* 0x000fc4000ff3e0ff */
[----:B------:R-:W-:-:S03]  /*38530*/  IADD3.X R45, R45, UR6, RZ, P0, !PT ;  /* 0x000000062d2d7c10 */ /* 0x000fc600087fe4ff */
[----:B------:R-:W-:Y:S04]  /*38540*/  STL [R1+0x88c], R39 ;  /* 0x00088c2701007387 */ /* 0x000fe80000100800 */
[----:B------:R-:W-:Y:S04]  /*38550*/  STL [R1+0x888], R45 ;  /* 0x0008882d01007387 */ /* 0x000fe80000100800 */
[----:B------:R-:W5:Y:S04]  /*38560*/  LDL.LU R52, [R1+0x830] ;  /* 0x0008300001347983 */ /* 0x000f680000300800 */
[----:B------:R-:W5:Y:S01]  /*38570*/  LDL.LU R55, [R1+0x828] ;  /* 0x0008280001377983 */ /* 0x000f620000300800 */
[----:B------:R-:W-:-:S05]  /*38580*/  IMAD.MOV.U32 R37, RZ, RZ, R48 ;  /* 0x000000ffff257224 */ /* 0x000fca00078e0030 */
[----:B------:R1:W-:Y:S01]  /*38590*/  LDGSTS.E [R3+0x50c00], [R36.64], P2 ;  /* 0x50c0000024037fae */ /* 0x0003e20009121848 */
[----:B------:R-:W-:Y:S02]  /*385a0*/  IADD3 R2, P0, R2, UR10, RZ ;  /* 0x0000000a02027c10 */ /* 0x000fe4000ff1e0ff */
[----:B------:R-:W-:-:S03]  /*385b0*/  IADD3.X R42, R42, UR6, RZ, P1, !PT ;  /* 0x000000062a2a7c10 */ /* 0x000fc60008ffe4ff */
[----:B------:R-:W-:Y:S04]  /*385c0*/  STL [R1+0x884], R2 ;  /* 0x0008840201007387 */ /* 0x000fe80000100800 */
[----:B------:R1:W-:Y:S04]  /*385d0*/  STL [R1+0x880], R42 ;  /* 0x0008802a01007387 */ /* 0x0003e80000100800 */
[----:B------:R-:W5:Y:S04]  /*385e0*/  LDL.LU R53, [R1+0x82c] ;  /* 0x00082c0001357983 */ /* 0x000f680000300800 */
[----:B---3--:R-:W3:Y:S04]  /*385f0*/  LDL.LU R50, [R1+0x838] ;  /* 0x0008380001327983 */ /* 0x008ee80000300800 */
[----:B------:R-:W3:Y:S01]  /*38600*/  LDL.LU R48, [R1+0x840] ;  /* 0x0008400001307983 */ /* 0x000ee20000300800 */
[----:B-1----:R-:W-:-:S03]  /*38610*/  IMAD.MOV.U32 R36, RZ, RZ, R46 ;  /* 0x000000ffff247224 */ /* 0x002fc600078e002e */
[----:B------:R-:W3:Y:S01]  /*38620*/  LDL.LU R51, [R1+0x834] ;  /* 0x0008340001337983 */ /* 0x000ee20000300800 */
[----:B------:R-:W-:-:S05]  /*38630*/  IMAD.MOV.U32 R37, RZ, RZ, R47 ;  /* 0x000000ffff257224 */ /* 0x000fca00078e002f */
[----:B------:R1:W-:Y:S02]  /*38640*/  LDGSTS.E [R3+0x51c00], [R36.64], P2 ;  /* 0x51c0000024037fae */ /* 0x0003e40009121848 */
[----:B-1----:R-:W-:Y:S02]  /*38650*/  IMAD.MOV.U32 R36, RZ, RZ, R44 ;  /* 0x000000ffff247224 */ /* 0x002fe400078e002c */
[----:B------:R-:W-:-:S05]  /*38660*/  IMAD.MOV.U32 R37, RZ, RZ, R45 ;  /* 0x000000ffff257224 */ /* 0x000fca00078e002d */
[----:B------:R1:W-:Y:S02]  /*38670*/  LDGSTS.E [R3+0x52c00], [R36.64], P2 ;  /* 0x52c0000024037fae */ /* 0x0003e40009121848 */
[----:B-1----:R-:W-:Y:S02]  /*38680*/  IMAD.MOV.U32 R37, RZ, RZ, R42 ;  /* 0x000000ffff257224 */ /* 0x002fe400078e002a */
[----:B------:R-:W-:-:S05]  /*38690*/  IMAD.MOV.U32 R36, RZ, RZ, R39 ;  /* 0x000000ffff247224 */ /* 0x000fca00078e0027 */
[----:B------:R1:W-:Y:S02]  /*386a0*/  LDGSTS.E [R3+0x53c00], [R36.64], P2 ;  /* 0x53c0000024037fae */ /* 0x0003e40009121848 */
[----:B-1----:R-:W-:Y:S01]  /*386b0*/  IMAD.MOV.U32 R36, RZ, RZ, R2 ;  /* 0x000000ffff247224 */ /* 0x002fe200078e0002 */
[----:B----4-:R-:W-:Y:S02]  /*386c0*/  IADD3.X R43, R43, UR6, RZ, P0, !PT ;  /* 0x000000062b2b7c10 */ /* 0x010fe400087fe4ff */
[----:B--2---:R-:W-:-:S05]  /*386d0*/  IADD3 R38, P1, R38, UR10, RZ ;  /* 0x0000000a26267c10 */ /* 0x004fca000ff3e0ff */
[----:B------:R-:W-:Y:S04]  /*386e0*/  STL [R1+0x87c], R38 ;  /* 0x00087c2601007387 */ /* 0x000fe80000100800 */
[----:B------:R1:W-:Y:S04]  /*386f0*/  STL [R1+0x878], R43 ;  /* 0x0008782b01007387 */ /* 0x0003e80000100800 */
[----:B------:R-:W2:Y:S04]  /*38700*/  LDL.LU R49, [R1+0x83c] ;  /* 0x00083c0001317983 */ /* 0x000ea80000300800 */
[----:B------:R-:W4:Y:S04]  /*38710*/  LDL.LU R47, [R1+0x844] ;  /* 0x00084400012f7983 */ /* 0x000f280000300800 */
[----:B------:R-:W4:Y:S04]  /*38720*/  LDL.LU R46, [R1+0x848] ;  /* 0x00084800012e7983 */ /* 0x000f280000300800 */
[----:B------:R-:W4:Y:S04]  /*38730*/  LDL.LU R44, [R1+0x850] ;  /* 0x00085000012c7983 */ /* 0x000f280000300800 */
[----:B------:R-:W4:Y:S04]  /*38740*/  LDL.LU R42, [R1+0x858] ;  /* 0x00085800012a7983 */ /* 0x000f280000300800 */
[----:B------:R-:W4:Y:S04]  /*38750*/  LDL.LU R39, [R1+0x860] ;  /* 0x0008600001277983 */ /* 0x000f280000300800 */
[----:B------:R-:W4:Y:S01]  /*38760*/  LDL.LU R45, [R1+0x84c] ;  /* 0x00084c00012d7983 */ /* 0x000f220000300800 */
[----:B------:R-:W-:-:S05]  /*38770*/  IMAD.MOV.U32 R37, RZ, RZ, R43 ;  /* 0x000000ffff257224 */ /* 0x000fca00078e002b */
[----:B------:R1:W-:Y:S01]  /*38780*/  LDGSTS.E [R3+0x54c00], [R36.64], P2 ;  /* 0x54c0000024037fae */ /* 0x0003e20009121848 */
[----:B-----5:R-:W-:-:S05]  /*38790*/  IADD3 R56, P0, R56, UR10, RZ ;  /* 0x0000000a38387c10 */ /* 0x020fca000ff1e0ff */
[----:B------:R-:W-:Y:S01]  /*387a0*/  STL [R1+0x874], R56 ;  /* 0x0008743801007387 */ /* 0x000fe20000100800 */
[----:B------:R-:W-:-:S05]  /*387b0*/  IADD3.X R41, R41, UR6, RZ, P1, !PT ;  /* 0x0000000629297c10 */ /* 0x000fca0008ffe4ff */
[----:B------:R5:W-:Y:S04]  /*387c0*/  STL [R1+0x870], R41 ;  /* 0x0008702901007387 */ /* 0x000be80000100800 */
[----:B------:R-:W4:Y:S01]  /*387d0*/  LDL.LU R2, [R1+0x868] ;  /* 0x0008680001027983 */ /* 0x000f220000300800 */
[----:B------:R-:W-:-:S03]  /*387e0*/  IADD3 R54, P1, R54, UR10, RZ ;  /* 0x0000000a36367c10 */ /* 0x000fc6000ff3e0ff */
[----:B-1----:R-:W4:Y:S01]  /*387f0*/  LDL.LU R43, [R1+0x854] ;  /* 0x00085400012b7983 */ /* 0x002f220000300800 */
[----:B------:R-:W-:-:S03]  /*38800*/  IADD3.X R57, R57, UR6, RZ, P0, !PT ;  /* 0x0000000639397c10 */ /* 0x000fc600087fe4ff */
[----:B------:R-:W-:Y:S01]  /*38810*/  STL [R1+0x86c], R54 ;  /* 0x00086c3601007387 */ /* 0x000fe20000100800 */
[----:B------:R-:W-:-:S03]  /*38820*/  IMAD.MOV.U32 R37, RZ, RZ, R41 ;  /* 0x000000ffff257224 */ /* 0x000fc600078e0029 */
[----:B------:R-:W-:Y:S04]  /*38830*/  STL [R1+0x824], R57 ;  /* 0x0008243901007387 */ /* 0x000fe80000100800 */
[----:B-----5:R-:W5:Y:S01]  /*38840*/  LDL.LU R41, [R1+0x85c] ;  /* 0x00085c0001297983 */ /* 0x020f620000300800 */
[----:B------:R-:W-:-:S03]  /*38850*/  IMAD.MOV.U32 R36, RZ, RZ, R38 ;  /* 0x000000ffff247224 */ /* 0x000fc600078e0026 */
[----:B------:R-:W5:Y:S04]  /*38860*/  LDL.LU R38, [R1+0x864] ;  /* 0x0008640001267983 */ /* 0x000f680000300800 */
[----:B------:R1:W-:Y:S01]  /*38870*/  LDGSTS.E [R3+0x55c00], [R36.64], P2 ;  /* 0x55c0000024037fae */ /* 0x0003e20009121848 */
[----:B------:R-:W-:Y:S01]  /*38880*/  IADD3 R52, P0, R52, UR10, RZ ;  /* 0x0000000a34347c10 */ /* 0x000fe2000ff1e0ff */
[----:B-1----:R-:W-:Y:S01]  /*38890*/  IMAD.MOV.U32 R36, RZ, RZ, R56 ;  /* 0x000000ffff247224 */ /* 0x002fe200078e0038 */
[----:B------:R-:W-:Y:S01]  /*388a0*/  IADD3.X R55, R55, UR6, RZ, P1, !PT ;  /* 0x0000000637377c10 */ /* 0x000fe20008ffe4ff */
[----:B------:R-:W-:-:S05]  /*388b0*/  IMAD.MOV.U32 R37, RZ, RZ, R57 ;  /* 0x000000ffff257224 */ /* 0x000fca00078e0039 */
[----:B------:R1:W-:Y:S02]  /*388c0*/  LDGSTS.E [R3+0x56c00], [R36.64], P2 ;  /* 0x56c0000024037fae */ /* 0x0003e40009121848 */
[----:B-1----:R-:W-:Y:S02]  /*388d0*/  IMAD.MOV.U32 R36, RZ, RZ, R54 ;  /* 0x000000ffff247224 */ /* 0x002fe400078e0036 */
[----:B------:R-:W-:Y:S01]  /*388e0*/  IMAD.MOV.U32 R37, RZ, RZ, R55 ;  /* 0x000000ffff257224 */ /* 0x000fe200078e0037 */
[----:B------:R-:W-:-:S04]  /*388f0*/  IADD3.X R53, R53, UR6, RZ, P0, !PT ;  /* 0x0000000635357c10 */ /* 0x000fc800087fe4ff */
[----:B------:R1:W-:Y:S01]  /*38900*/  LDGSTS.E [R3+0x57c00], [R36.64], P2 ;  /* 0x57c0000024037fae */ /* 0x0003e20009121848 */
[----:B---3--:R-:W-:Y:S02]  /*38910*/  IADD3 R50, P1, R50, UR10, RZ ;  /* 0x0000000a32327c10 */ /* 0x008fe4000ff3e0ff */
[----:B------:R-:W-:Y:S02]  /*38920*/  IADD3 R48, P0, R48, UR10, RZ ;  /* 0x0000000a30307c10 */ /* 0x000fe4000ff1e0ff */
[----:B------:R-:W-:Y:S01]  /*38930*/  IADD3.X R51, R51, UR6, RZ, P1, !PT ;  /* 0x0000000633337c10 */ /* 0x000fe20008ffe4ff */
[----:B-1----:R-:W-:Y:S02]  /*38940*/  IMAD.MOV.U32 R36, RZ, RZ, R52 ;  /* 0x000000ffff247224 */ /* 0x002fe400078e0034 */
[----:B------:R-:W-:-:S05]  /*38950*/  IMAD.MOV.U32 R37, RZ, RZ, R53 ;  /* 0x000000ffff257224 */ /* 0x000fca00078e0035 */
[----:B------:R1:W-:Y:S02]  /*38960*/  LDGSTS.E [R3+0x58c00], [R36.64], P2 ;  /* 0x58c0000024037fae */ /* 0x0003e40009121848 */
[----:B-1----:R-:W-:Y:S02]  /*38970*/  IMAD.MOV.U32 R36, RZ, RZ, R50 ;  /* 0x000000ffff247224 */ /* 0x002fe400078e0032 */
[----:B------:R-:W-:-:S05]  /*38980*/  IMAD.MOV.U32 R37, RZ, RZ, R51 ;  /* 0x000000ffff257224 */ /* 0x000fca00078e0033 */
[----:B------:R1:W-:Y:S02]  /*38990*/  LDGSTS.E [R3+0x59c00], [R36.64], P2 ;  /* 0x59c0000024037fae */ /* 0x0003e40009121848 */
[----:B-1----:R-:W-:Y:S02]  /*389a0*/  IMAD.MOV.U32 R36, RZ, RZ, R48 ;  /* 0x000000ffff247224 */ /* 0x002fe400078e0030 */
[----:B------:R-:W-:Y:S04]  /*389b0*/  STL [R1+0x830], R52 ;  /* 0x0008303401007387 */ /* 0x000fe80000100800 */
[----:B------:R-:W-:Y:S01]  /*389c0*/  STL [R1+0x828], R55 ;  /* 0x0008283701007387 */ /* 0x000fe20000100800 */
[----:B------:R-:W-:-:S03]  /*389d0*/  IMAD.MOV.U32 R252, RZ, RZ, 0x7f ;  /* 0x0000007ffffc7424 */ /* 0x000fc600078e00ff */
[----:B------:R-:W-:Y:S04]  /*389e0*/  STL [R1+0x838], R50 ;  /* 0x0008383201007387 */ /* 0x000fe80000100800 */
[----:B------:R-:W-:Y:S04]  /*389f0*/  STL [R1+0x82c], R53 ;  /* 0x00082c3501007387 */ /* 0x000fe80000100800 */
[----:B------:R-:W-:Y:S04]  /*38a00*/  STL [R1+0x840], R48 ;  /* 0x0008403001007387 */ /* 0x000fe80000100800 */
[----:B------:R-:W-:Y:S01]  /*38a10*/  STL [R1+0x834], R51 ;  /* 0x0008343301007387 */ /* 0x000fe20000100800 */
[----:B------:R-:W-:-:S02]  /*38a20*/  IADD3 R252, R252, c[0x0][0x180], RZ ;  /* 0x00006000fcfc7a10 */ /* 0x000fc40007ffe0ff */
[----:B------:R-:W-:Y:S01]  /*38a30*/  IADD3 R40, R40, 0x1, RZ ;  /* 0x0000000128287810 */ /* 0x000fe20007ffe0ff */
[C---:B------:R-:W-:Y:S08]  /*38a40*/  HMMA.1688.F32.TF32 R200, R188.reuse, R130, R156 ;  /* 0x00000082bcc8723c */ /* 0x040ff0000008109c */
[C---:B------:R-:W-:Y:S08]  /*38a50*/  HMMA.1688.F32.TF32 R204, R188.reuse, R126, R160 ;  /* 0x0000007ebccc723c */ /* 0x040ff000000810a0 */
[C---:B------:R-:W-:Y:S08]  /*38a60*/  HMMA.1688.F32.TF32 R208, R188.reuse, R138, R164 ;  /* 0x0000008abcd0723c */ /* 0x040ff000000810a4 */
[----:B------:R-:W-:Y:S01]  /*38a70*/  HMMA.1688.F32.TF32 R212, R188, R134, R168 ;  /* 0x00000086bcd4723c */ /* 0x000fe200000810a8 */
[----:B--2---:R-:W-:-:S05]  /*38a80*/  IADD3.X R49, R49, UR6, RZ, P0, !PT ;  /* 0x0000000631317c10 */ /* 0x004fca00087fe4ff */
[----:B------:R-:W-:Y:S01]  /*38a90*/  IMAD.MOV.U32 R37, RZ, RZ, R49 ;  /* 0x000000ffff257224 */ /* 0x000fe200078e0031 */
[----:B----4-:R-:W-:-:S04]  /*38aa0*/  IADD3 R46, P1, R46, UR10, RZ ;  /* 0x0000000a2e2e7c10 */ /* 0x010fc8000ff3e0ff */
[----:B------:R1:W-:Y:S01]  /*38ab0*/  LDGSTS.E [R3+0x5ac00], [R36.64], P2 ;  /* 0x5ac0000024037fae */ /* 0x0003e20009121848 */
[----:B------:R-:W-:Y:S02]  /*38ac0*/  IADD3.X R47, R47, UR6, RZ, P1, !PT ;  /* 0x000000062f2f7c10 */ /* 0x000fe40008ffe4ff */
[----:B------:R-:W-:Y:S02]  /*38ad0*/  IADD3 R44, P0, R44, UR10, RZ ;  /* 0x0000000a2c2c7c10 */ /* 0x000fe4000ff1e0ff */
[----:B------:R-:W-:Y:S01]  /*38ae0*/  IADD3 R42, P1, R42, UR10, RZ ;  /* 0x0000000a2a2a7c10 */ /* 0x000fe2000ff3e0ff */
[----:B-1----:R-:W-:Y:S02]  /*38af0*/  IMAD.MOV.U32 R36, RZ, RZ, R46 ;  /* 0x000000ffff247224 */ /* 0x002fe400078e002e */
[----:B------:R-:W-:Y:S01]  /*38b00*/  IMAD.MOV.U32 R37, RZ, RZ, R47 ;  /* 0x000000ffff257224 */ /* 0x000fe200078e002f */
[----:B------:R-:W-:-:S04]  /*38b10*/  IADD3.X R45, R45, UR6, RZ, P0, !PT ;  /* 0x000000062d2d7c10 */ /* 0x000fc800087fe4ff */
[----:B------:R1:W-:Y:S01]  /*38b20*/  LDGSTS.E [R3+0x5bc00], [R36.64], P2 ;  /* 0x5bc0000024037fae */ /* 0x0003e20009121848 */
[----:B------:R-:W-:Y:S01]  /*38b30*/  IADD3 R39, P3, R39, UR10, RZ ;  /* 0x0000000a27277c10 */ /* 0x000fe2000ff7e0ff */
[----:B-1----:R-:W-:Y:S02]  /*38b40*/  IMAD.MOV.U32 R36, RZ, RZ, R44 ;  /* 0x000000ffff247224 */ /* 0x002fe400078e002c */
[----:B------:R-:W-:-:S05]  /*38b50*/  IMAD.MOV.U32 R37, RZ, RZ, R45 ;  /* 0x000000ffff257224 */ /* 0x000fca00078e002d */
[----:B------:R1:W-:Y:S04]  /*38b60*/  LDGSTS.E [R3+0x5cc00], [R36.64], P2 ;  /* 0x5cc0000024037fae */ /* 0x0003e80009121848 */
[----:B------:R-:W-:Y:S01]  /*38b70*/  STL [R1+0x848], R46 ;  /* 0x0008482e01007387 */ /* 0x000fe20000100800 */
[----:B-1----:R-:W-:-:S03]  /*38b80*/  IMAD.MOV.U32 R36, RZ, RZ, R42 ;  /* 0x000000ffff247224 */ /* 0x002fc600078e002a */
[----:B------:R-:W-:Y:S04]  /*38b90*/  STL [R1+0x83c], R49 ;  /* 0x00083c3101007387 */ /* 0x000fe80000100800 */
[----:B------:R-:W-:Y:S01]  /*38ba0*/  STL [R1+0x850], R44 ;  /* 0x0008502c01007387 */ /* 0x000fe20000100800 */
[----:B------:R-:W-:-:S05]  /*38bb0*/  IADD3.X R43, R43, UR6, RZ, P1, !PT ;  /* 0x000000062b2b7c10 */ /* 0x000fca0008ffe4ff */
[----:B------:R-:W-:Y:S01]  /*38bc0*/  IMAD.MOV.U32 R37, RZ, RZ, R43 ;  /* 0x000000ffff257224 */ /* 0x000fe200078e002b */
[----:B------:R-:W-:Y:S02]  /*38bd0*/  IADD3 R2, P0, R2, UR10, RZ ;  /* 0x0000000a02027c10 */ /* 0x000fe4000ff1e0ff */
[----:B-----5:R-:W-:Y:S02]  /*38be0*/  IADD3.X R41, R41, UR6, RZ, P3, !PT ;  /* 0x0000000629297c10 */ /* 0x020fe40009ffe4ff */
[----:B------:R1:W-:Y:S04]  /*38bf0*/  LDGSTS.E [R3+0x5dc00], [R36.64], P2 ;  /* 0x5dc0000024037fae */ /* 0x0003e80009121848 */
[----:B------:R-:W-:Y:S04]  /*38c00*/  STL [R1+0x844], R47 ;  /* 0x0008442f01007387 */ /* 0x000fe80000100800 */
[----:B------:R-:W-:Y:S01]  /*38c10*/  STL [R1+0x858], R42 ;  /* 0x0008582a01007387 */ /* 0x000fe20000100800 */
[----:B-1----:R-:W-:-:S02]  /*38c20*/  IMAD.MOV.U32 R36, RZ, RZ, R39 ;  /* 0x000000ffff247224 */ /* 0x002fc400078e0027 */
[----:B------:R-:W-:Y:S01]  /*38c30*/  IMAD.MOV.U32 R37, RZ, RZ, R41 ;  /* 0x000000ffff257224 */ /* 0x000fe200078e0029 */
[----:B------:R-:W-:Y:S01]  /*38c40*/  STL [R1+0x84c], R45 ;  /* 0x00084c2d01007387 */ /* 0x000fe20000100800 */
[----:B------:R-:W-:-:S03]  /*38c50*/  IADD3.X R38, R38, UR6, RZ, P0, !PT ;  /* 0x0000000626267c10 */ /* 0x000fc600087fe4ff */
[----:B------:R-:W-:Y:S04]  /*38c60*/  STL [R1+0x860], R39 ;  /* 0x0008602701007387 */ /* 0x000fe80000100800 */
[----:B------:R1:W-:Y:S04]  /*38c70*/  LDGSTS.E [R3+0x5ec00], [R36.64], P2 ;  /* 0x5ec0000024037fae */ /* 0x0003e80009121848 */
[----:B------:R2:W-:Y:S01]  /*38c80*/  STL [R1+0x868], R2 ;  /* 0x0008680201007387 */ /* 0x0005e20000100800 */
[----:B-1----:R-:W-:Y:S01]  /*38c90*/  IMAD.MOV.U32 R36, RZ, RZ, R2 ;  /* 0x000000ffff247224 */ /* 0x002fe200078e0002 */
[----:B--2---:R-:W-:-:S02]  /*38ca0*/  SHF.R.S32.HI R2, RZ, 0x1f, R252 ;  /* 0x0000001fff027819 */ /* 0x004fc400000114fc */
[----:B------:R1:W-:Y:S02]  /*38cb0*/  STL [R1+0x854], R43 ;  /* 0x0008542b01007387 */ /* 0x0003e40000100800 */
[----:B------:R-:W-:Y:S02]  /*38cc0*/  LEA.HI R2, R2, R252, RZ, 0x7 ;  /* 0x000000fc02027211 */ /* 0x000fe400078f38ff */
[----:B------:R1:W-:Y:S04]  /*38cd0*/  STL [R1+0x85c], R41 ;  /* 0x00085c2901007387 */ /* 0x0003e80000100800 */
[----:B------:R1:W-:Y:S01]  /*38ce0*/  STL [R1+0x864], R38 ;  /* 0x0008642601007387 */ /* 0x0003e20000100800 */
[----:B------:R-:W-:-:S03]  /*38cf0*/  SHF.R.S32.HI R2, RZ, 0x7, R2 ;  /* 0x00000007ff027819 */ /* 0x000fc60000011402 */
[----:B------:R1:W-:Y:S01]  /*38d00*/  STL [R1+0x420], R40 ;  /* 0x0004202801007387 */ /* 0x0003e20000100800 */
[----:B------:R-:W-:Y:S01]  /*38d10*/  ISETP.NE.U32.AND P0, PT, R40, R2, PT ;  /* 0x000000022800720c */ /* 0x000fe20003f05070 */
[----:B------:R-:W-:-:S05]  /*38d20*/  IMAD.MOV.U32 R37, RZ, RZ, R38 ;  /* 0x000000ffff257224 */ /* 0x000fca00078e0026 */
[----:B------:R1:W-:Y:S04]  /*38d30*/  LDGSTS.E [R3+0x5fc00], [R36.64], P2 ;  /* 0x5fc0000024037fae */ /* 0x0003e80009121848 */
[----:B------:R-:W0:Y:S03]  /*38d40*/  LDGDEPBAR ;  /* 0x00000000000079af */ /* 0x000e260000000000 */
[----:B------:R-:W-:Y:S01]  /*38d50*/  @!P0 CALL.REL.NOINC `(.L_x_1) ;  /* 0x0000001000008944 */ /* 0x000fe20003c00000 */
[----:B------:R-:W-:Y:S05]  /*38d60*/  BRA `(.L_x_2) ;  /* 0xfffdda4000007947 */ /* 0x000fea000383ffff */
.L_x_1:
[----:B------:R-:W3:Y:S01]  /*38d70*/  LDL.LU R50, [R1+0xf0] ;  /* 0x0000f00001327983 */ /* 0x000ee20000300800 */
[----:B------:R-:W-:-:S04]  /*38d80*/  DEPBAR.LE SB0, 0x0 ;  /* 0x000080000000791a */ /* 0x000fc80000000000 */
[----:B-1----:R-:W4:Y:S04]  /*38d90*/  LDL.LU R41, [R1+0xf4] ;  /* 0x0000f40001297983 */ /* 0x002f280000300800 */
[----:B------:R-:W5:Y:S04]  /*38da0*/  LDL.LU R54, [R1+0xf8] ;  /* 0x0000f80001367983 */ /* 0x000f680000300800 */
[----:B--2---:R-:W2:Y:S04]  /*38db0*/  LDL.LU R51, [R1+0xfc] ;  /* 0x0000fc0001337983 */ /* 0x004ea80000300800 */
        /* <DEDUP_REMOVED lines=17> */
[----:B------:R-:W1:Y:S02]  /*38ed0*/  S2R R60, SR_TID.X ;  /* 0x00000000003c7919 */ /* 0x000e640000002100 */
[----:B-1----:R-:W-:-:S02]  /*38ee0*/  IMAD.SHL.U32 R0, R60, 0x4, RZ ;  /* 0x000000043c007824 */ /* 0x002fc400078e00ff */
[----:B-----5:R-:W-:Y:S02]  /*38ef0*/  IMAD.MOV.U32 R59, RZ, RZ, R54 ;  /* 0x000000ffff3b7224 */ /* 0x020fe400078e0036 */
[----:B---3--:R-:W-:Y:S02]  /*38f00*/  IMAD.MOV.U32 R63, RZ, RZ, R50 ;  /* 0x000000ffff3f7224 */ /* 0x008fe400078e0032 */
[----:B--2---:R-:W-:Y:S02]  /*38f10*/  IMAD.MOV.U32 R64, RZ, RZ, R51 ;  /* 0x000000ffff407224 */ /* 0x004fe400078e0033 */
[----:B----4-:R-:W-:Y:S02]  /*38f20*/  IMAD.MOV.U32 R54, RZ, RZ, R53 ;  /* 0x000000ffff367224 */ /* 0x010fe400078e0035 */
        /* <DEDUP_REMOVED lines=9> */
[C---:B------:R-:W-:Y:S02]  /*38fc0*/  IMAD.SHL.U32 R3, R60.reuse, 0x800, RZ ;  /* 0x000008003c037824 */ /* 0x040fe400078e00ff */
[----:B------:R-:W-:Y:S02]  /*38fd0*/  IMAD.MOV.U32 R40, RZ, RZ, R2 ;  /* 0x000000ffff287224 */ /* 0x000fe400078e0002 */
[----:B------:R-:W-:Y:S01]  /*38fe0*/  IMAD.SHL.U32 R2, R60, 0x20, RZ ;  /* 0x000000203c027824 */ /* 0x000fe200078e00ff */
[----:B------:R-:W-:-:S04]  /*38ff0*/  LOP3.LUT R3, R3, 0xc000, RZ, 0xc0, !PT ;  /* 0x0000c00003037812 */ /* 0x000fc800078ec0ff */
[----:B------:R-:W-:-:S04]  /*39000*/  LOP3.LUT R2, R2, 0x60, RZ, 0xc0, !PT ;  /* 0x0000006002027812 */ /* 0x000fc800078ec0ff */
[----:B------:R-:W-:Y:S01]  /*39010*/  LOP3.LUT R2, R2, 0x70, R0, 0x78, !PT ;  /* 0x0000007002027812 */ /* 0x000fe200078e7800 */
[----:B------:R-:W-:-:S04]  /*39020*/  IMAD.U32 R0, RZ, RZ, UR7 ;  /* 0x00000007ff007e24 */ /* 0x000fc8000f8e00ff */
[----:B------:R-:W-:-:S05]  /*39030*/  IMAD R0, R0, 0x2, R3 ;  /* 0x0000000200007824 */ /* 0x000fca00078e0203 */
[----:B------:R-:W-:Y:S02]  /*39040*/  IADD3 R0, R2, R0, R36 ;  /* 0x0000000002007210 */ /* 0x000fe40007ffe024 */
[----:B------:R-:W2:Y:S04]  /*39050*/  LDL.LU R36, [R1+0x190] ;  /* 0x0001900001247983 */ /* 0x000ea80000300800 */
[----:B------:R-:W2:Y:S01]  /*39060*/  LDL.LU R37, [R1+0x194] ;  /* 0x0001940001257983 */ /* 0x000ea20000300800 */
[----:B------:R-:W-:Y:S02]  /*39070*/  IMAD.MOV.U32 R38, RZ, RZ, R120 ;  /* 0x000000ffff267224 */ /* 0x000fe400078e0078 */
[----:B------:R-:W-:Y:S01]  /*39080*/  IMAD.MOV.U32 R39, RZ, RZ, R121 ;  /* 0x000000ffff277224 */ /* 0x000fe200078e0079 */
[----:B------:R-:W-:Y:S01]  /*39090*/  BAR.SYNC.DEFER_BLOCKING 0x0 ;  /* 0x0000000000007b1d */ /* 0x000fe20000010000 */
[----:B------:R-:W-:-:S05]  /*390a0*/  IMAD.MOV.U32 R50, RZ, RZ, R48 ;  /* 0x000000ffff327224 */ /* 0x000fca00078e0030 */
[----:B------:R-:W3:Y:S04]  /*390b0*/  LDL.LU R120, [R1+0x198] ;  /* 0x0001980001787983 */ /* 0x000ee80000300800 */
[----:B------:R-:W3:Y:S01]  /*390c0*/  LDL.LU R121, [R1+0x19c] ;  /* 0x00019c0001797983 */ /* 0x000ee20000300800 */
[----:B------:R-:W-:Y:S02]  /*390d0*/  IMAD.MOV.U32 R48, RZ, RZ, R40 ;  /* 0x000000ffff307224 */ /* 0x000fe400078e0028 */
[----:B------:R-:W-:Y:S02]  /*390e0*/  IMAD.MOV.U32 R67, RZ, RZ, R41 ;  /* 0x000000ffff437224 */ /* 0x000fe400078e0029 */
[----:B------:R-:W-:Y:S02]  /*390f0*/  IMAD.MOV.U32 R51, RZ, RZ, R49 ;  /* 0x000000ffff337224 */ /* 0x000fe400078e0031 */
[----:B------:R-:W-:-:S02]  /*39100*/  IMAD.MOV.U32 R66, RZ, RZ, R42 ;  /* 0x000000ffff427224 */ /* 0x000fc400078e002a */
[----:B------:R-:W-:Y:S01]  /*39110*/  IMAD.MOV.U32 R49, RZ, RZ, R43 ;  /* 0x000000ffff317224 */ /* 0x000fe200078e002b */
[C---:B------:R-:W-:Y:S01]  /*39120*/  LOP3.LUT R3, R60.reuse, 0xff, RZ, 0xc0, !PT ;  /* 0x000000ff3c037812 */ /* 0x040fe200078ec0ff */
[----:B------:R-:W-:Y:S02]  /*39130*/  IMAD.SHL.U32 R2, R60, 0x2000, RZ ;  /* 0x000020003c027824 */ /* 0x000fe400078e00ff */
        /* <DEDUP_REMOVED lines=13> */
[----:B------:R-:W-:Y:S01]  /*39210*/  IMAD.MOV.U32 R124, RZ, RZ, R51 ;  /* 0x000000ffff7c7224 */ /* 0x000fe200078e0033 */
[----:B--2---:R1:W-:Y:S02]  /*39220*/  STS.128 [R0], R36 ;  /* 0x0000002400007388 */ /* 0x0043e40000000c00 */
[----:B-1----:R-:W-:Y:S02]  /*39230*/  IMAD.MOV.U32 R36, RZ, RZ, R248 ;  /* 0x000000ffff247224 */ /* 0x002fe400078e00f8 */
[----:B------:R-:W-:-:S02]  /*39240*/  IMAD.MOV.U32 R37, RZ, RZ, R249 ;  /* 0x000000ffff257224 */ /* 0x000fc400078e00f9 */
[----:B------:R-:W-:Y:S02]  /*39250*/  IMAD.MOV.U32 R38, RZ, RZ, R244 ;  /* 0x000000ffff267224 */ /* 0x000fe400078e00f4 */
[----:B------:R-:W-:-:S05]  /*39260*/  IMAD.MOV.U32 R39, RZ, RZ, R245 ;  /* 0x000000ffff277224 */ /* 0x000fca00078e00f5 */
[----:B------:R1:W-:Y:S02]  /*39270*/  STS.128 [R0+0x200], R36 ;  /* 0x0002002400007388 */ /* 0x0003e40000000c00 */
[----:B-1----:R-:W-:Y:S02]  /*39280*/  IMAD.MOV.U32 R36, RZ, RZ, R32 ;  /* 0x000000ffff247224 */ /* 0x002fe400078e0020 */
[----:B------:R-:W-:Y:S01]  /*39290*/  IMAD.MOV.U32 R37, RZ, RZ, R33 ;  /* 0x000000ffff257224 */ /* 0x000fe200078e0021 */
[----:B------:R-:W2:Y:S01]  /*392a0*/  LDL.LU R32, [R1+0x250] ;  /* 0x0002500001207983 */ /* 0x000ea20000300800 */
[----:B------:R-:W-:Y:S02]  /*392b0*/  IMAD.MOV.U32 R38, RZ, RZ, R68 ;  /* 0x000000ffff267224 */ /* 0x000fe400078e0044 */
[----:B------:R-:W-:Y:S01]  /*392c0*/  IMAD.MOV.U32 R39, RZ, RZ, R69 ;  /* 0x000000ffff277224 */ /* 0x000fe200078e0045 */
[----:B------:R-:W2:Y:S01]  /*392d0*/  LDL.LU R33, [R1+0x254] ;  /* 0x0002540001217983 */ /* 0x000ea20000300800 */
[----:B------:R-:W-:-:S02]  /*392e0*/  IMAD.MOV.U32 R68, RZ, RZ, R34 ;  /* 0x000000ffff447224 */ /* 0x000fc400078e0022 */
[----:B------:R-:W-:Y:S01]  /*392f0*/  IMAD.MOV.U32 R69, RZ, RZ, R35 ;  /* 0x000000ffff457224 */ /* 0x000fe200078e0023 */
[----:B------:R-:W2:Y:S04]  /*39300*/  LDL.LU R34, [R1+0x240] ;  /* 0x0002400001227983 */ /* 0x000ea80000300800 */
[----:B------:R-:W2:Y:S04]  /*39310*/  LDL.LU R35, [R1+0x244] ;  /* 0x0002440001237983 */ /* 0x000ea80000300800 */
[----:B------:R-:W4:Y:S04]  /*39320*/  LDL.LU R40, [R1+0x258] ;  /* 0x0002580001287983 */ /* 0x000f280000300800 */
[----:B------:R-:W4:Y:S04]  /*39330*/  LDL.LU R41, [R1+0x25c] ;  /* 0x00025c0001297983 */ /* 0x000f280000300800 */
[----:B------:R-:W4:Y:S04]  /*39340*/  LDL.LU R42, [R1+0x248] ;  /* 0x00024800012a7983 */ /* 0x000f280000300800 */
[----:B------:R1:W-:Y:S04]  /*39350*/  STS.128 [R0+0x400], R36 ;  /* 0x0004002400007388 */ /* 0x0003e80000000c00 */
[----:B------:R-:W4:Y:S04]  /*39360*/  LDL.LU R43, [R1+0x24c] ;  /* 0x00024c00012b7983 */ /* 0x000f280000300800 */
[----:B-1----:R-:W5:Y:S04]  /*39370*/  LDL.LU R36, [R1+0x160] ;  /* 0x0001600001247983 */ /* 0x002f680000300800 */
        /* <DEDUP_REMOVED lines=29> */
[----:B---3--:R1:W-:Y:S04]  /*39550*/  STS.128 [R0+0x80], R120 ;  /* 0x0000807800007388 */ /* 0x0083e80000000c00 */
[----:B------:R-:W-:Y:S04]  /*39560*/  STS.128 [R0+0x280], R244 ;  /* 0x000280f400007388 */ /* 0x000fe80000000c00 */
[----:B------:R-:W-:Y:S04]  /*39570*/  STS.128 [R0+0x480], R68 ;  /* 0x0004804400007388 */ /* 0x000fe80000000c00 */
[----:B------:R-:W-:Y:S04]  /*39580*/  STS.128 [R0+0xa80], R52 ;  /* 0x000a803400007388 */ /* 0x000fe80000000c00 */
[----:B------:R-:W-:Y:S04]  /*39590*/  STS.128 [R0+0xc00], R56 ;  /* 0x000c003800007388 */ /* 0x000fe80000000c00 */
[----:B------:R-:W-:Y:S01]  /*395a0*/  STS.128 [R0+0xc80], R196 ;  /* 0x000c80c400007388 */ /* 0x000fe20000000c00 */
[----:B------:R-:W-:-:S05]  /*395b0*/  LOP3.LUT R2, R2, 0xc000, RZ, 0xc0, !PT ;  /* 0x0000c00002027812 */ /* 0x000fca00078ec0ff */
[----:B------:R-:W-:-:S05]  /*395c0*/  IMAD R2, R3, 0x10, R2 ;  /* 0x0000001003027824 */ /* 0x000fca00078e0202 */
[C---:B------:R-:W-:Y:S02]  /*395d0*/  LOP3.LUT R252, R2.reuse, 0x40, RZ, 0x3c, !PT ;  /* 0x0000004002fc7812 */ /* 0x040fe400078e3cff */
[----:B------:R-:W-:Y:S01]  /*395e0*/  LOP3.LUT R3, R2, 0x60, RZ, 0x3c, !PT ;  /* 0x0000006002037812 */ /* 0x000fe200078e3cff */
[----:B-1----:R-:W-:Y:S02]  /*395f0*/  IMAD.MOV.U32 R122, RZ, RZ, R112 ;  /* 0x000000ffff7a7224 */ /* 0x002fe400078e0070 */
[----:B------:R-:W-:Y:S02]  /*39600*/  IMAD.MOV.U32 R123, RZ, RZ, R113 ;  /* 0x000000ffff7b7224 */ /* 0x000fe400078e0071 */
[----:B------:R-:W-:Y:S02]  /*39610*/  IMAD.MOV.U32 R112, RZ, RZ, R118 ;  /* 0x000000ffff707224 */ /* 0x000fe400078e0076 */
[----:B------:R-:W-:Y:S01]  /*39620*/  IMAD.MOV.U32 R113, RZ, RZ, R119 ;  /* 0x000000ffff717224 */ /* 0x000fe200078e0077 */
[----:B--2---:R1:W-:Y:S02]  /*39630*/  STS.128 [R0+0x600], R32 ;  /* 0x0006002000007388 */ /* 0x0043e40000000c00 */
[----:B-1----:R-:W-:-:S02]  /*39640*/  IMAD.MOV.U32 R32, RZ, RZ, R130 ;  /* 0x000000ffff207224 */ /* 0x002fc400078e0082 */
[----:B------:R-:W-:Y:S02]  /*39650*/  IMAD.MOV.U32 R33, RZ, RZ, R129 ;  /* 0x000000ffff217224 */ /* 0x000fe400078e0081 */
[----:B------:R-:W-:Y:S02]  /*39660*/  IMAD.MOV.U32 R34, RZ, RZ, R128 ;  /* 0x000000ffff227224 */ /* 0x000fe400078e0080 */
[----:B------:R-:W-:Y:S01]  /*39670*/  IMAD.MOV.U32 R35, RZ, RZ, R127 ;  /* 0x000000ffff237224 */ /* 0x000fe200078e007f */
[----:B----4-:R-:W-:Y:S04]  /*39680*/  STS.128 [R0+0x680], R40 ;  /* 0x0006802800007388 */ /* 0x010fe80000000c00 */
[----:B------:R-:W-:Y:S04]  /*39690*/  STS.128 [R0+0xe00], R32 ;  /* 0x000e002000007388 */ /* 0x000fe80000000c00 */
[----:B-----5:R1:W-:Y:S02]  /*396a0*/  STS.128 [R0+0x800], R36 ;  /* 0x0008002400007388 */ /* 0x0203e40000000c00 */
[----:B-1----:R-:W-:-:S02]  /*396b0*/  IMAD.MOV.U32 R36, RZ, RZ, R126 ;  /* 0x000000ffff247224 */ /* 0x002fc400078e007e */
[----:B------:R-:W-:Y:S02]  /*396c0*/  IMAD.MOV.U32 R37, RZ, RZ, R125 ;  /* 0x000000ffff257224 */ /* 0x000fe400078e007d */
[----:B------:R-:W-:Y:S02]  /*396d0*/  IMAD.MOV.U32 R38, RZ, RZ, R124 ;  /* 0x000000ffff267224 */ /* 0x000fe400078e007c */
[----:B------:R-:W-:Y:S01]  /*396e0*/  IMAD.MOV.U32 R39, RZ, RZ, R67 ;  /* 0x000000ffff277224 */ /* 0x000fe200078e0043 */
[----:B------:R-:W-:Y:S04]  /*396f0*/  STS.128 [R0+0x880], R44 ;  /* 0x0008802c00007388 */ /* 0x000fe80000000c00 */
[----:B------:R-:W-:Y:S04]  /*39700*/  STS.128 [R0+0xe80], R36 ;  /* 0x000e802400007388 */ /* 0x000fe80000000c00 */
[----:B------:R-:W-:Y:S04]  /*39710*/  STS.128 [R0+0xa00], R48 ;  /* 0x000a003000007388 */ /* 0x000fe80000000c00 */
[----:B------:R-:W-:Y:S06]  /*39720*/  BAR.SYNC.DEFER_BLOCKING 0x0 ;  /* 0x0000000000007b1d */ /* 0x000fec0000010000 */
[----:B------:R-:W1:Y:S04]  /*39730*/  LDS.128 R44, [R2] ;  /* 0x00000000022c7984 */ /* 0x000e680000000c00 */
[----:B------:R-:W2:Y:S04]  /*39740*/  LDS.128 R36, [R2+0x1000] ;  /* 0x0010000002247984 */ /* 0x000ea80000000c00 */
[----:B------:R-:W3:Y:S01]  /*39750*/  LDS.128 R32, [R2+0x2000] ;  /* 0x0020000002207984 */ /* 0x000ee20000000c00 */
[----:B------:R-:W-:Y:S01]  /*39760*/  LOP3.LUT R40, R2, 0x20, RZ, 0x3c, !PT ;  /* 0x0000002002287812 */ /* 0x000fe200078e3cff */
[----:B------:R-:W-:-:S02]  /*39770*/  IMAD.MOV.U32 R128, RZ, RZ, R66 ;  /* 0x000000ffff807224 */ /* 0x000fc400078e0042 */
[----:B------:R-:W-:Y:S01]  /*39780*/  IMAD.MOV.U32 R127, RZ, RZ, R65 ;  /* 0x000000ffff7f7224 */ /* 0x000fe200078e0041 */
[----:B------:R-:W-:Y:S01]  /*39790*/  LDS.128 R248, [R2+0x3000] ;  /* 0x0030000002f87984 */ /* 0x000fe20000000c00 */
[----:B------:R-:W-:Y:S02]  /*397a0*/  IMAD.MOV.U32 R126, RZ, RZ, R64 ;  /* 0x000000ffff7e7224 */ /* 0x000fe400078e0040 */
[----:B------:R-:W-:Y:S01]  /*397b0*/  IMAD.MOV.U32 R125, RZ, RZ, R63 ;  /* 0x000000ffff7d7224 */ /* 0x000fe200078e003f */
[----:B------:R-:W4:Y:S01]  /*397c0*/  LDS.128 R244, [R40] ;  /* 0x0000000028f47984 */ /* 0x000f220000000c00 */
[----:B------:R-:W-:Y:S02]  /*397d0*/  IMAD.MOV.U32 R124, RZ, RZ, R62 ;  /* 0x000000ffff7c7224 */ /* 0x000fe400078e003e */
[----:B------:R-:W-:Y:S01]  /*397e0*/  IMAD.MOV.U32 R129, RZ, RZ, R61 ;  /* 0x000000ffff817224 */ /* 0x000fe200078e003d */
[----:B------:R-:W-:Y:S01]  /*397f0*/  LDS.128 R220, [R40+0x1000] ;  /* 0x0010000028dc7984 */ /* 0x000fe20000000c00 */
[----:B------:R-:W-:-:S03]  /*39800*/  IMAD.MOV.U32 R130, RZ, RZ, R60 ;  /* 0x000000ffff827224 */ /* 0x000fc600078e003c */
[----:B------:R-:W-:Y:S04]  /*39810*/  LDS.128 R56, [R40+0x2000] ;  /* 0x0020000028387984 */ /* 0x000fe80000000c00 */
[----:B------:R-:W5:Y:S04]  /*39820*/  LDS.128 R68, [R252] ;  /* 0x00000000fc447984 */ /* 0x000f680000000c00 */
[----:B------:R-:W-:Y:S04]  /*39830*/  LDS.128 R60, [R252+0x1000] ;  /* 0x00100000fc3c7984 */ /* 0x000fe80000000c00 */
[----:B------:R-:W4:Y:S04]  /*39840*/  LDS.128 R64, [R3] ;  /* 0x0000000003407984 */ /* 0x000f280000000c00 */
[----:B-1----:R-:W-:Y:S04]  /*39850*/  STL.64 [R1+0x50], R44 ;  /* 0x0000502c01007387 */ /* 0x002fe80000100a00 */
[----:B------:R-:W-:Y:S04]  /*39860*/  STL.64 [R1+0x58], R46 ;  /* 0x0000582e01007387 */ /* 0x000fe80000100a00 */
[----:B--2---:R-:W-:Y:S04]  /*39870*/  STL.64 [R1+0x20], R36 ;  /* 0x0000202401007387 */ /* 0x004fe80000100a00 */
[----:B------:R-:W-:Y:S04]  /*39880*/  STL.64 [R1+0x28], R38 ;  /* 0x0000282601007387 */ /* 0x000fe80000100a00 */
[----:B---3--:R-:W-:Y:S04]  /*39890*/  STL.64 [R1], R32 ;  /* 0x0000002001007387 */ /* 0x008fe80000100a00 */
[----:B------:R-:W-:Y:S04]  /*398a0*/  STL.64 [R1+0x8], R34 ;  /* 0x0000082201007387 */ /* 0x000fe80000100a00 */
[----:B------:R-:W-:Y:S04]  /*398b0*/  LDS.128 R32, [R40+0x3000] ;  /* 0x0030000028207984 */ /* 0x000fe80000000c00 */
[----:B------:R-:W-:Y:S04]  /*398c0*/  LDS.128 R44, [R252+0x2000] ;  /* 0x00200000fc2c7984 */ /* 0x000fe80000000c00 */
[----:B------:R-:W-:Y:S04]  /*398d0*/  LDS.128 R40, [R252+0x3000] ;  /* 0x00300000fc287984 */ /* 0x000fe80000000c00 */
[----:B------:R-:W1:Y:S04]  /*398e0*/  LDS.128 R52, [R3+0x1000] ;  /* 0x0010000003347984 */ /* 0x000e680000000c00 */
[----:B------:R-:W2:Y:S04]  /*398f0*/  LDS.128 R48, [R3+0x2000] ;  /* 0x0020000003307984 */ /* 0x000ea80000000c00 */
[----:B------:R-:W3:Y:S04]  /*39900*/  LDS.128 R36, [R3+0x3000] ;  /* 0x0030000003247984 */ /* 0x000ee80000000c00 */
[----:B------:R-:W-:Y:S06]  /*39910*/  BAR.SYNC.DEFER_BLOCKING 0x0 ;  /* 0x0000000000007b1d */ /* 0x000fec0000010000 */
[----:B------:R1:W-:Y:S02]  /*39920*/  STS.128 [R0+0x80], R112 ;  /* 0x0000807000007388 */ /* 0x0003e40000000c00 */
[----:B-1----:R-:W-:-:S02]  /*39930*/  IMAD.MOV.U32 R114, RZ, RZ, R12 ;  /* 0x000000ffff727224 */ /* 0x002fc400078e000c */
[----:B------:R-:W-:Y:S02]  /*39940*/  IMAD.MOV.U32 R115, RZ, RZ, R13 ;  /* 0x000000ffff737224 */ /* 0x000fe400078e000d */
[----:B------:R-:W-:Y:S02]  /*39950*/  IMAD.MOV.U32 R12, RZ, RZ, R242 ;  /* 0x000000ffff0c7224 */ /* 0x000fe400078e00f2 */
[----:B------:R-:W-:-:S05]  /*39960*/  IMAD.MOV.U32 R13, RZ, RZ, R243 ;  /* 0x000000ffff0d7224 */ /* 0x000fca00078e00f3 */
[----:B------:R1:W-:Y:S01]  /*39970*/  STS.128 [R0+0x280], R12 ;  /* 0x0002800c00007388 */ /* 0x0003e20000000c00 */
[----:B------:R-:W-:Y:S02]  /*39980*/  IMAD.MOV.U32 R112, RZ, RZ, R240 ;  /* 0x000000ffff707224 */ /* 0x000fe400078e00f0 */
[----:B------:R-:W-:Y:S02]  /*39990*/  IMAD.MOV.U32 R113, RZ, RZ, R241 ;  /* 0x000000ffff717224 */ /* 0x000fe400078e00f1 */
[----:B-1----:R-:W-:Y:S02]  /*399a0*/  IMAD.MOV.U32 R12, RZ, RZ, R72 ;  /* 0x000000ffff0c7224 */ /* 0x002fe400078e0048 */
[----:B------:R-:W-:Y:S02]  /*399b0*/  IMAD.MOV.U32 R13, RZ, RZ, R73 ;  /* 0x000000ffff0d7224 */ /* 0x000fe400078e0049 */
[----:B------:R-:W-:Y:S02]  /*399c0*/  IMAD.MOV.U32 R14, RZ, RZ, R76 ;  /* 0x000000ffff0e7224 */ /* 0x000fe400078e004c */
[----:B------:R-:W-:-:S05]  /*399d0*/  IMAD.MOV.U32 R15, RZ, RZ, R77 ;  /* 0x000000ffff0f7224 */ /* 0x000fca00078e004d */
[----:B------:R1:W-:Y:S04]  /*399e0*/  STS.128 [R0+0x400], R12 ;  /* 0x0004000c00007388 */ /* 0x0003e80000000c00 */
[----:B------:R2:W-:Y:S04]  /*399f0*/  STS.128 [R0+0x200], R112 ;  /* 0x0002007000007388 */ /* 0x0005e80000000c00 */
[----:B-1----:R-:W3:Y:S04]  /*39a00*/  LDL.LU R12, [R1+0x230] ;  /* 0x00023000010c7983 */ /* 0x002ee80000300800 */
[----:B------:R-:W3:Y:S01]  /*39a10*/  LDL.LU R13, [R1+0x234] ;  /* 0x00023400010d7983 */ /* 0x000ee20000300800 */
[----:B--2---:R-:W-:-:S03]  /*39a20*/  IMAD.MOV.U32 R114, RZ, RZ, R78 ;  /* 0x000000ffff727224 */ /* 0x004fc600078e004e */
[----:B------:R-:W3:Y:S01]  /*39a30*/  LDL.LU R14, [R1+0x1f0] ;  /* 0x0001f000010e7983 */ /* 0x000ee20000300800 */
[----:B------:R-:W-:-:S03]  /*39a40*/  IMAD.MOV.U32 R115, RZ, RZ, R79 ;  /* 0x000000ffff737224 */ /* 0x000fc600078e004f */
[----:B------:R-:W3:Y:S04]  /*39a50*/  LDL.LU R15, [R1+0x1f4] ;  /* 0x0001f400010f7983 */ /* 0x000ee80000300800 */
[----:B------:R-:W2:Y:S04]  /*39a60*/  LDL.LU R76, [R1+0x238] ;  /* 0x00023800014c7983 */ /* 0x000ea80000300800 */
        /* <DEDUP_REMOVED lines=8> */
[----:B------:R-:W2:Y:S04]  /*39af0*/  LDL.LU R75, [R1+0x134] ;  /* 0x00013400014b7983 */ /* 0x000ea80000300800 */
[----:B------:R1:W-:Y:S01]  /*39b00*/  STS.128 [R0+0x480], R112 ;  /* 0x0004807000007388 */ /* 0x0003e20000000c00 */
[----:B------:R-:W-:-:S02]  /*39b10*/  IMAD.MOV.U32 R120, RZ, RZ, R116 ;  /* 0x000000ffff787224 */ /* 0x000fc400078e0074 */
[----:B------:R-:W-:Y:S02]  /*39b20*/  IMAD.MOV.U32 R121, RZ, RZ, R117 ;  /* 0x000000ffff797224 */ /* 0x000fe400078e0075 */
[----:B------:R-:W-:Y:S02]  /*39b30*/  IMAD.MOV.U32 R131, RZ, RZ, R130 ;  /* 0x000000ffff837224 */ /* 0x000fe400078e0082 */
[----:B------:R-:W-:Y:S01]  /*39b40*/  IMAD.MOV.U32 R133, RZ, RZ, R124 ;  /* 0x000000ffff857224 */ /* 0x000fe200078e007c */
[----:B-1----:R-:W3:Y:S04]  /*39b50*/  LDL.LU R112, [R1+0x148] ;  /* 0x0001480001707983 */ /* 0x002ee80000300800 */
[----:B------:R-:W3:Y:S04]  /*39b60*/  LDL.LU R113, [R1+0x14c] ;  /* 0x00014c0001717983 */ /* 0x000ee80000300800 */
        /* <DEDUP_REMOVED lines=12> */
[----:B------:R-:W5:Y:S04]  /*39c30*/  LDL.LU R125, [R1+0xac] ;  /* 0x0000ac00017d7983 */ /* 0x000f680000300800 */
[----:B------:R-:W5:Y:S04]  /*39c40*/  LDL.LU R126, [R1+0x98] ;  /* 0x00009800017e7983 */ /* 0x000f680000300800 */
[----:B------:R-:W5:Y:S04]  /*39c50*/  LDL.LU R127, [R1+0x9c] ;  /* 0x00009c00017f7983 */ /* 0x000f680000300800 */
[----:B--2---:R1:W-:Y:S04]  /*39c60*/  STS.128 [R0+0x800], R72 ;  /* 0x0008004800007388 */ /* 0x0043e80000000c00 */
[----:B-1----:R-:W2:Y:S01]  /*39c70*/  LDL.LU R75, [R1+0x4c] ;  /* 0x00004c00014b7983 */ /* 0x002ea20000300800 */
[----:B------:R-:W-:-:S03]  /*39c80*/  IMAD.MOV.U32 R72, RZ, RZ, R130 ;  /* 0x000000ffff487224 */ /* 0x000fc600078e0082 */
[----:B------:R1:W-:Y:S01]  /*39c90*/  STS.128 [R0], R120 ;  /* 0x0000007800007388 */ /* 0x0003e20000000c00 */
[----:B------:R-:W-:Y:S02]  /*39ca0*/  IMAD.MOV.U32 R73, RZ, RZ, R129 ;  /* 0x000000ffff497224 */ /* 0x000fe400078e0081 */
[----:B------:R-:W-:Y:S01]  /*39cb0*/  IMAD.MOV.U32 R74, RZ, RZ, R128 ;  /* 0x000000ffff4a7224 */ /* 0x000fe200078e0080 */
[----:B---3--:R3:W-:Y:S04]  /*39cc0*/  STS.128 [R0+0x600], R12 ;  /* 0x0006000c00007388 */ /* 0x0087e80000000c00 */
[----:B------:R-:W-:Y:S01]  /*39cd0*/  STS.128 [R0+0x680], R76 ;  /* 0x0006804c00007388 */ /* 0x000fe20000000c00 */
[----:B-1----:R-:W-:Y:S02]  /*39ce0*/  IMAD.MOV.U32 R122, RZ, RZ, R204 ;  /* 0x000000ffff7a7224 */ /* 0x002fe400078e00cc */
[----:B------:R-:W-:-:S02]  /*39cf0*/  IMAD.MOV.U32 R123, RZ, RZ, R205 ;  /* 0x000000ffff7b7224 */ /* 0x000fc400078e00cd */
[----:B------:R-:W-:Y:S02]  /*39d00*/  IMAD.MOV.U32 R120, RZ, RZ, R200 ;  /* 0x000000ffff787224 */ /* 0x000fe400078e00c8 */
[----:B------:R-:W-:Y:S02]  /*39d10*/  IMAD.MOV.U32 R121, RZ, RZ, R201 ;  /* 0x000000ffff797224 */ /* 0x000fe400078e00c9 */
[----:B------:R-:W-:Y:S02]  /*39d20*/  IMAD.MOV.U32 R204, RZ, RZ, R202 ;  /* 0x000000ffffcc7224 */ /* 0x000fe400078e00ca */
[----:B------:R-:W-:Y:S02]  /*39d30*/  IMAD.MOV.U32 R205, RZ, RZ, R203 ;  /* 0x000000ffffcd7224 */ /* 0x000fe400078e00cb */
[----:B---3--:R-:W-:Y:S02]  /*39d40*/  IMAD.MOV.U32 R12, RZ, RZ, R134 ;  /* 0x000000ffff0c7224 */ /* 0x008fe400078e0086 */
[----:B------:R-:W-:-:S02]  /*39d50*/  IMAD.MOV.U32 R13, RZ, RZ, R133 ;  /* 0x000000ffff0d7224 */ /* 0x000fc400078e0085 */
[----:B------:R-:W-:Y:S02]  /*39d60*/  IMAD.MOV.U32 R14, RZ, RZ, R132 ;  /* 0x000000ffff0e7224 */ /* 0x000fe400078e0084 */
[----:B------:R-:W-:Y:S01]  /*39d70*/  IMAD.MOV.U32 R15, RZ, RZ, R131 ;  /* 0x000000ffff0f7224 */ /* 0x000fe200078e0083 */
[----:B----4-:R-:W-:Y:S04]  /*39d80*/  STS.128 [R0+0x880], R112 ;  /* 0x0008807000007388 */ /* 0x010fe80000000c00 */
[----:B------:R-:W-:Y:S04]  /*39d90*/  STS.128 [R0+0xa00], R116 ;  /* 0x000a007400007388 */ /* 0x000fe80000000c00 */
[----:B------:R-:W-:Y:S04]  /*39da0*/  STS.128 [R0+0xc00], R120 ;  /* 0x000c007800007388 */ /* 0x000fe80000000c00 */
[----:B-----5:R-:W-:Y:S04]  /*39db0*/  STS.128 [R0+0xa80], R124 ;  /* 0x000a807c00007388 */ /* 0x020fe80000000c00 */
[----:B------:R-:W-:Y:S04]  /*39dc0*/  STS.128 [R0+0xc80], R204 ;  /* 0x000c80cc00007388 */ /* 0x000fe80000000c00 */
[----:B------:R-:W-:Y:S01]  /*39dd0*/  STS.128 [R0+0xe00], R12 ;  /* 0x000e000c00007388 */ /* 0x000fe20000000c00 */
[----:B------:R-:W-:Y:S01]  /*39de0*/  LOP3.LUT R240, R2, 0x20, RZ, 0x3c, !PT ;  /* 0x0000002002f07812 */ /* 0x000fe200078e3cff */
[----:B------:R-:W-:-:S02]  /*39df0*/  IMAD.MOV.U32 R166, RZ, RZ, R104 ;  /* 0x000000ffffa67224 */ /* 0x000fc400078e0068 */
[----:B------:R-:W-:Y:S02]  /*39e00*/  IMAD.MOV.U32 R167, RZ, RZ, R105 ;  /* 0x000000ffffa77224 */ /* 0x000fe400078e0069 */
[----:B------:R-:W-:Y:S02]  /*39e10*/  IMAD.MOV.U32 R104, RZ, RZ, R110 ;  /* 0x000000ffff687224 */ /* 0x000fe400078e006e */
[----:B------:R-:W-:Y:S02]  /*39e20*/  IMAD.MOV.U32 R105, RZ, RZ, R111 ;  /* 0x000000ffff697224 */ /* 0x000fe400078e006f */
[----:B------:R-:W-:Y:S02]  /*39e30*/  IMAD.MOV.U32 R164, RZ, RZ, R108 ;  /* 0x000000ffffa47224 */ /* 0x000fe400078e006c */
[----:B------:R-:W-:Y:S02]  /*39e40*/  IMAD.MOV.U32 R165, RZ, RZ, R109 ;  /* 0x000000ffffa57224 */ /* 0x000fe400078e006d */
[----:B------:R-:W-:-:S02]  /*39e50*/  IMAD.MOV.U32 R109, RZ, RZ, R209 ;  /* 0x000000ffff6d7224 */ /* 0x000fc400078e00d1 */
[----:B------:R-:W-:Y:S01]  /*39e60*/  IMAD.MOV.U32 R108, RZ, RZ, R208 ;  /* 0x000000ffff6c7224 */ /* 0x000fe200078e00d0 */
[----:B--2---:R-:W-:Y:S04]  /*39e70*/  STS.128 [R0+0xe80], R72 ;  /* 0x000e804800007388 */ /* 0x004fe80000000c00 */
[----:B------:R-:W-:Y:S06]  /*39e80*/  BAR.SYNC.DEFER_BLOCKING 0x0 ;  /* 0x0000000000007b1d */ /* 0x000fec0000010000 */
[----:B------:R-:W1:Y:S04]  /*39e90*/  LDS.128 R160, [R2] ;  /* 0x0000000002a07984 */ /* 0x000e680000000c00 */
[----:B------:R-:W-:Y:S04]  /*39ea0*/  LDS.128 R148, [R2+0x1000] ;  /* 0x0010000002947984 */ /* 0x000fe80000000c00 */
[----:B------:R-:W-:Y:S04]  /*39eb0*/  LDS.128 R120, [R2+0x2000] ;  /* 0x0020000002787984 */ /* 0x000fe80000000c00 */
[----:B------:R-:W-:Y:S04]  /*39ec0*/  LDS.128 R116, [R2+0x3000] ;  /* 0x0030000002747984 */ /* 0x000fe80000000c00 */
[----:B------:R-:W2:Y:S04]  /*39ed0*/  LDS.128 R156, [R240] ;  /* 0x00000000f09c7984 */ /* 0x000ea80000000c00 */
[----:B------:R-:W-:Y:S04]  /*39ee0*/  LDS.128 R132, [R240+0x1000] ;  /* 0x00100000f0847984 */ /* 0x000fe80000000c00 */
[----:B------:R-:W-:Y:S04]  /*39ef0*/  LDS.128 R128, [R240+0x2000] ;  /* 0x00200000f0807984 */ /* 0x000fe80000000c00 */
[----:B------:R-:W-:Y:S04]  /*39f00*/  LDS.128 R112, [R240+0x3000] ;  /* 0x00300000f0707984 */ /* 0x000fe80000000c00 */
[----:B------:R-:W3:Y:S04]  /*39f10*/  LDS.128 R144, [R252] ;  /* 0x00000000fc907984 */ /* 0x000ee80000000c00 */
[----:B------:R-:W-:Y:S04]  /*39f20*/  LDS.128 R140, [R252+0x1000] ;  /* 0x00100000fc8c7984 */ /* 0x000fe80000000c00 */
[----:B------:R-:W-:Y:S04]  /*39f30*/  LDS.128 R124, [R252+0x2000] ;  /* 0x00200000fc7c7984 */ /* 0x000fe80000000c00 */
[----:B------:R-:W-:Y:S04]  /*39f40*/  LDS.128 R12, [R252+0x3000] ;  /* 0x00300000fc0c7984 */ /* 0x000fe80000000c00 */
[----:B------:R-:W4:Y:S04]  /*39f50*/  LDS.128 R152, [R3] ;  /* 0x0000000003987984 */ /* 0x000f280000000c00 */
[----:B------:R-:W5:Y:S04]  /*39f60*/  LDS.128 R136, [R3+0x1000] ;  /* 0x0010000003887984 */ /* 0x000f680000000c00 */
[----:B------:R-:W1:Y:S04]  /*39f70*/  LDS.128 R76, [R3+0x2000] ;  /* 0x00200000034c7984 */ /* 0x000e680000000c00 */
[----:B------:R-:W1:Y:S04]  /*39f80*/  LDS.128 R72, [R3+0x3000] ;  /* 0x0030000003487984 */ /* 0x000e680000000c00 */
[----:B------:R-:W-:Y:S06]  /*39f90*/  BAR.SYNC.DEFER_BLOCKING 0x0 ;  /* 0x0000000000007b1d */ /* 0x000fec0000010000 */
[----:B------:R1:W-:Y:S02]  /*39fa0*/  STS.128 [R0+0x80], R104 ;  /* 0x0000806800007388 */ /* 0x0003e40000000c00 */
[----:B-1----:R-:W-:-:S02]  /*39fb0*/  IMAD.MOV.U32 R106, RZ, RZ, R20 ;  /* 0x000000ffff6a7224 */ /* 0x002fc400078e0014 */
        /* <DEDUP_REMOVED lines=8> */
[----:B------:R-:W-:-:S05]  /*3a040*/  IMAD.MOV.U32 R19, RZ, RZ, R85 ;  /* 0x000000ffff137224 */ /* 0x000fca00078e0055 */
[----:B------:R1:W-:Y:S01]  /*3a050*/  STS.128 [R0+0x400], R16 ;  /* 0x0004001000007388 */ /* 0x0003e20000000c00 */
[----:B------:R-:W-:Y:S02]  /*3a060*/  IMAD.MOV.U32 R84, RZ, RZ, R82 ;  /* 0x000000ffff547224 */ /* 0x000fe400078e0052 */
[----:B------:R-:W-:Y:S01]  /*3a070*/  IMAD.MOV.U32 R85, RZ, RZ, R83 ;  /* 0x000000ffff557224 */ /* 0x000fe200078e0053 */
[----:B------:R2:W-:Y:S04]  /*3a080*/  STS.128 [R0+0x280], R20 ;  /* 0x0002801400007388 */ /* 0x0005e80000000c00 */
[----:B-1----:R-:W3:Y:S04]  /*3a090*/  LDL.LU R16, [R1+0x1e0] ;  /* 0x0001e00001107983 */ /* 0x002ee80000300800 */
[----:B------:R-:W3:Y:S04]  /*3a0a0*/  LDL.LU R17, [R1+0x1e4] ;  /* 0x0001e40001117983 */ /* 0x000ee80000300800 */
[----:B------:R-:W3:Y:S04]  /*3a0b0*/  LDL.LU R18, [R1+0x180] ;  /* 0x0001800001127983 */ /* 0x000ee80000300800 */
[----:B------:R-:W3:Y:S04]  /*3a0c0*/  LDL.LU R19, [R1+0x184] ;  /* 0x0001840001137983 */ /* 0x000ee80000300800 */
[----:B------:R-:W4:Y:S04]  /*3a0d0*/  LDL.LU R80, [R1+0x1e8] ;  /* 0x0001e80001507983 */ /* 0x000f280000300800 */
[----:B------:R-:W4:Y:S04]  /*3a0e0*/  LDL.LU R81, [R1+0x1ec] ;  /* 0x0001ec0001517983 */ /* 0x000f280000300800 */
[----:B------:R-:W4:Y:S04]  /*3a0f0*/  LDL.LU R82, [R1+0x188] ;  /* 0x0001880001527983 */ /* 0x000f280000300800 */
[----:B------:R-:W4:Y:S04]  /*3a100*/  LDL.LU R83, [R1+0x18c] ;  /* 0x00018c0001537983 */ /* 0x000f280000300800 */
[----:B--2---:R-:W2:Y:S04]  /*3a110*/  LDL.LU R20, [R1+0x120] ;  /* 0x0001200001147983 */ /* 0x004ea80000300800 */
[----:B------:R-:W2:Y:S04]  /*3a120*/  LDL.LU R21, [R1+0x124] ;  /* 0x0001240001157983 */ /* 0x000ea80000300800 */
[----:B------:R-:W2:Y:S04]  /*3a130*/  LDL.LU R22, [R1+0x110] ;  /* 0x0001100001167983 */ /* 0x000ea80000300800 */
[----:B------:R1:W-:Y:S04]  /*3a140*/  STS.128 [R0+0x480], R84 ;  /* 0x0004805400007388 */ /* 0x0003e80000000c00 */
[----:B------:R-:W2:Y:S04]  /*3a150*/  LDL.LU R23, [R1+0x114] ;  /* 0x0001140001177983 */ /* 0x000ea80000300800 */
[----:B------:R5:W-:Y:S04]  /*3a160*/  STS.128 [R0+0x200], R104 ;  /* 0x0002006800007388 */ /* 0x000be80000000c00 */
[----:B-1----:R-:W2:Y:S04]  /*3a170*/  LDL.LU R84, [R1+0x128] ;  /* 0x0001280001547983 */ /* 0x002ea80000300800 */
[----:B------:R-:W2:Y:S04]  /*3a180*/  LDL.LU R85, [R1+0x12c] ;  /* 0x00012c0001557983 */ /* 0x000ea80000300800 */
[----:B------:R-:W2:Y:S01]  /*3a190*/  LDL.LU R86, [R1+0x118] ;  /* 0x0001180001567983 */ /* 0x000ea20000300800 */
[----:B-----5:R-:W-:-:S03]  /*3a1a0*/  IMAD.MOV.U32 R106, RZ, RZ, R236 ;  /* 0x000000ffff6a7224 */ /* 0x020fc600078e00ec */
[----:B------:R-:W5:Y:S01]  /*3a1b0*/  LDL.LU R87, [R1+0x11c] ;  /* 0x00011c0001577983 */ /* 0x000f620000300800 */
[----:B------:R-:W-:-:S03]  /*3a1c0*/  IMAD.MOV.U32 R107, RZ, RZ, R237 ;  /* 0x000000ffff6b7224 */ /* 0x000fc600078e00ed */
[----:B------:R-:W5:Y:S04]  /*3a1d0*/  LDL.LU R104, [R1+0x80] ;  /* 0x0000800001687983 */ /* 0x000f680000300800 */
[----:B------:R-:W5:Y:S04]  /*3a1e0*/  LDL.LU R105, [R1+0x84] ;  /* 0x0000840001697983 */ /* 0x000f680000300800 */
[----:B------:R-:W5:Y:S04]  /*3a1f0*/  LDL.LU R236, [R1+0x88] ;  /* 0x0000880001ec7983 */ /* 0x000f680000300800 */
[----:B------:R1:W-:Y:S04]  /*3a200*/  STS.128 [R0], R164 ;  /* 0x000000a400007388 */ /* 0x0003e80000000c00 */
[----:B------:R-:W5:Y:S04]  /*3a210*/  LDL.LU R237, [R1+0x8c] ;  /* 0x00008c0001ed7983 */ /* 0x000f680000300800 */
        /* <DEDUP_REMOVED lines=13> */
[----:B------:R-:W-:Y:S01]  /*3a2f0*/  IMAD.MOV.U32 R213, RZ, RZ, R211 ;  /* 0x000000ffffd57224 */ /* 0x000fe200078e00d3 */
[----:B------:R-:W-:Y:S04]  /*3a300*/  STS.128 [R0+0xc00], R108 ;  /* 0x000c006c00007388 */ /* 0x000fe80000000c00 */
[----:B------:R-:W-:Y:S04]  /*3a310*/  STS.128 [R0+0xc80], R212 ;  /* 0x000c80d400007388 */ /* 0x000fe80000000c00 */
[----:B---3--:R1:W-:Y:S04]  /*3a320*/  STS.128 [R0+0x600], R16 ;  /* 0x0006001000007388 */ /* 0x0083e80000000c00 */
[----:B----4-:R-:W-:Y:S04]  /*3a330*/  STS.128 [R0+0x680], R80 ;  /* 0x0006805000007388 */ /* 0x010fe80000000c00 */
[----:B--2---:R-:W-:Y:S04]  /*3a340*/  STS.128 [R0+0x800], R20 ;  /* 0x0008001400007388 */ /* 0x004fe80000000c00 */
[----:B-----5:R-:W-:Y:S04]  /*3a350*/  STS.128 [R0+0x880], R84 ;  /* 0x0008805400007388 */ /* 0x020fe80000000c00 */
[----:B------:R-:W-:Y:S04]  /*3a360*/  STS.128 [R0+0xa00], R104 ;  /* 0x000a006800007388 */ /* 0x000fe80000000c00 */
[----:B------:R-:W-:Y:S04]  /*3a370*/  STS.128 [R0+0xa80], R236 ;  /* 0x000a80ec00007388 */ /* 0x000fe80000000c00 */
[----:B------:R-:W-:Y:S04]  /*3a380*/  STS.128 [R0+0xe00], R164 ;  /* 0x000e00a400007388 */ /* 0x000fe80000000c00 */
[----:B------:R-:W-:Y:S04]  /*3a390*/  STS.128 [R0+0xe80], R168 ;  /* 0x000e80a800007388 */ /* 0x000fe80000000c00 */
[----:B------:R-:W-:Y:S01]  /*3a3a0*/  BAR.SYNC.DEFER_BLOCKING 0x0 ;  /* 0x0000000000007b1d */ /* 0x000fe20000010000 */
[----:B-1----:R-:W-:-:S02]  /*3a3b0*/  IMAD.MOV.U32 R16, RZ, RZ, R100 ;  /* 0x000000ffff107224 */ /* 0x002fc400078e0064 */
[----:B------:R-:W-:-:S03]  /*3a3c0*/  IMAD.MOV.U32 R17, RZ, RZ, R101 ;  /* 0x000000ffff117224 */ /* 0x000fc600078e0065 */
        /* <DEDUP_REMOVED lines=15> */
[----:B------:R-:W1:Y:S01]  /*3a4c0*/  LDS.128 R204, [R3+0x3000] ;  /* 0x0030000003cc7984 */ /* 0x000e620000000c00 */
[----:B------:R-:W-:-:S02]  /*3a4d0*/  IMAD.MOV.U32 R18, RZ, RZ, R96 ;  /* 0x000000ffff127224 */ /* 0x000fc400078e0060 */
[----:B------:R-:W-:Y:S01]  /*3a4e0*/  IMAD.MOV.U32 R19, RZ, RZ, R97 ;  /* 0x000000ffff137224 */ /* 0x000fe200078e0061 */
[----:B------:R-:W-:Y:S01]  /*3a4f0*/  BAR.SYNC.DEFER_BLOCKING 0x0 ;  /* 0x0000000000007b1d */ /* 0x000fe20000010000 */
[----:B------:R-:W-:-:S05]  /*3a500*/  ISETP.GE.AND P0, PT, R209, c[0x0][0x178], PT ;  /* 0x00005e00d1007a0c */ /* 0x000fca0003f06270 */
[----:B------:R1:W-:Y:S02]  /*3a510*/  STS.128 [R0], R16 ;  /* 0x0000001000007388 */ /* 0x0003e40000000c00 */
[----:B-1----:R-:W-:Y:S02]  /*3a520*/  IMAD.MOV.U32 R16, RZ, RZ, R24 ;  /* 0x000000ffff107224 */ /* 0x002fe400078e0018 */
[----:B------:R-:W-:Y:S02]  /*3a530*/  IMAD.MOV.U32 R17, RZ, RZ, R25 ;  /* 0x000000ffff117224 */ /* 0x000fe400078e0019 */
[----:B------:R-:W-:Y:S02]  /*3a540*/  IMAD.MOV.U32 R18, RZ, RZ, R28 ;  /* 0x000000ffff127224 */ /* 0x000fe400078e001c */
[----:B------:R-:W-:Y:S01]  /*3a550*/  IMAD.MOV.U32 R19, RZ, RZ, R29 ;  /* 0x000000ffff137224 */ /* 0x000fe200078e001d */
[----:B------:R-:W-:-:S04]  /*3a560*/  IADD3 R24, R208, 0x2, RZ ;  /* 0x00000002d0187810 */ /* 0x000fc80007ffe0ff */
[----:B------:R1:W-:Y:S01]  /*3a570*/  STS.128 [R0+0x200], R16 ;  /* 0x0002001000007388 */ /* 0x0003e20000000c00 */
[----:B------:R-:W-:Y:S02]  /*3a580*/  IADD3 R25, R208, 0x1, RZ ;  /* 0x00000001d0197810 */ /* 0x000fe40007ffe0ff */
[----:B------:R-:W-:Y:S02]  /*3a590*/  ISETP.LT.AND P1, PT, R24, c[0x0][0x17c], !P0 ;  /* 0x00005f0018007a0c */ /* 0x000fe40004721270 */
[----:B------:R-:W-:Y:S01]  /*3a5a0*/  ISETP.LT.AND P3, PT, R25, c[0x0][0x17c], !P0 ;  /* 0x00005f0019007a0c */ /* 0x000fe20004761270 */
[----:B-1----:R-:W-:Y:S02]  /*3a5b0*/  IMAD.MOV.U32 R16, RZ, RZ, R88 ;  /* 0x000000ffff107224 */ /* 0x002fe400078e0058 */
[----:B------:R-:W-:Y:S02]  /*3a5c0*/  IMAD.MOV.U32 R17, RZ, RZ, R89 ;  /* 0x000000ffff117224 */ /* 0x000fe400078e0059 */
[----:B------:R-:W-:-:S02]  /*3a5d0*/  IMAD.MOV.U32 R18, RZ, RZ, R92 ;  /* 0x000000ffff127224 */ /* 0x000fc400078e005c */
[----:B------:R-:W-:-:S05]  /*3a5e0*/  IMAD.MOV.U32 R19, RZ, RZ, R93 ;  /* 0x000000ffff137224 */ /* 0x000fca00078e005d */
[----:B------:R1:W-:Y:S04]  /*3a5f0*/  STS.128 [R0+0x400], R16 ;  /* 0x0004001000007388 */ /* 0x0003e80000000c00 */
[----:B-1----:R-:W2:Y:S04]  /*3a600*/  LDL.LU R16, [R1+0x1a0] ;  /* 0x0001a00001107983 */ /* 0x002ea80000300800 */
[----:B------:R-:W2:Y:S04]  /*3a610*/  LDL.LU R17, [R1+0x1a4] ;  /* 0x0001a40001117983 */ /* 0x000ea80000300800 */
[----:B------:R-:W2:Y:S04]  /*3a620*/  LDL.LU R24, [R1+0x1a8] ;  /* 0x0001a80001187983 */ /* 0x000ea80000300800 */
[----:B------:R-:W2:Y:S04]  /*3a630*/  LDL.LU R25, [R1+0x1ac] ;  /* 0x0001ac0001197983 */ /* 0x000ea80000300800 */
[----:B------:R-:W2:Y:S04]  /*3a640*/  LDL.LU R18, [R1+0x170] ;  /* 0x0001700001127983 */ /* 0x000ea80000300800 */
[----:B------:R-:W2:Y:S01]  /*3a650*/  LDL.LU R19, [R1+0x174] ;  /* 0x0001740001137983 */ /* 0x000ea20000300800 */
[----:B------:R-:W-:-:S02]  /*3a660*/  IMAD.MOV.U32 R28, RZ, RZ, R26 ;  /* 0x000000ffff1c7224 */ /* 0x000fc400078e001a */
[----:B------:R-:W-:Y:S01]  /*3a670*/  IMAD.MOV.U32 R29, RZ, RZ, R27 ;  /* 0x000000ffff1d7224 */ /* 0x000fe200078e001b */
[----:B------:R-:W3:Y:S04]  /*3a680*/  LDL.LU R26, [R1+0x178] ;  /* 0x00017800011a7983 */ /* 0x000ee80000300800 */
[----:B------:R-:W3:Y:S04]  /*3a690*/  LDL.LU R27, [R1+0x17c] ;  /* 0x00017c00011b7983 */ /* 0x000ee80000300800 */
[----:B------:R1:W-:Y:S02]  /*3a6a0*/  STS.128 [R0+0x280], R28 ;  /* 0x0002801c00007388 */ /* 0x0003e40000000c00 */
[----:B-1----:R-:W-:-:S02]  /*3a6b0*/  IADD3 R28, R208, 0x4, RZ ;  /* 0x00000004d01c7810 */ /* 0x002fc40007ffe0ff */
[----:B------:R-:W-:Y:S02]  /*3a6c0*/  IADD3 R29, R208, 0x3, RZ ;  /* 0x00000003d01d7810 */ /* 0x000fe40007ffe0ff */
[----:B------:R-:W-:Y:S02]  /*3a6d0*/  ISETP.LT.AND P2, PT, R28, c[0x0][0x17c], !P0 ;  /* 0x00005f001c007a0c */ /* 0x000fe40004741270 */
[----:B------:R-:W-:Y:S01]  /*3a6e0*/  ISETP.LT.AND P5, PT, R29, c[0x0][0x17c], !P0 ;  /* 0x00005f001d007a0c */ /* 0x000fe200047a1270 */
[----:B--2---:R1:W-:Y:S04]  /*3a6f0*/  STS.128 [R0+0x600], R16 ;  /* 0x0006001000007388 */ /* 0x0043e80000000c00 */
[----:B-1----:R-:W2:Y:S04]  /*3a700*/  LDL.LU R16, [R1+0x100] ;  /* 0x0001000001107983 */ /* 0x002ea80000300800 */
[----:B------:R-:W2:Y:S04]  /*3a710*/  LDL.LU R17, [R1+0x104] ;  /* 0x0001040001117983 */ /* 0x000ea80000300800 */
[----:B------:R-:W2:Y:S04]  /*3a720*/  LDL.LU R18, [R1+0xe0] ;  /* 0x0000e00001127983 */ /* 0x000ea80000300800 */
[----:B------:R-:W2:Y:S04]  /*3a730*/  LDL.LU R19, [R1+0xe4] ;  /* 0x0000e40001137983 */ /* 0x000ea80000300800 */
[----:B------:R-:W4:Y:S04]  /*3a740*/  LDL.LU R28, [R1+0x108] ;  /* 0x00010800011c7983 */ /* 0x000f280000300800 */
[----:B------:R-:W4:Y:S04]  /*3a750*/  LDL.LU R29, [R1+0x10c] ;  /* 0x00010c00011d7983 */ /* 0x000f280000300800 */
[----:B------:R-:W4:Y:S04]  /*3a760*/  LDL.LU R30, [R1+0xe8] ;  /* 0x0000e800011e7983 */ /* 0x000f280000300800 */
[----:B------:R-:W4:Y:S04]  /*3a770*/  LDL.LU R31, [R1+0xec] ;  /* 0x0000ec00011f7983 */ /* 0x000f280000300800 */
[----:B------:R-:W4:Y:S04]  /*3a780*/  LDL.LU R242, [R1+0x50] ;  /* 0x0000500001f27983 */ /* 0x000f280000300800 */
[----:B------:R-:W4:Y:S01]  /*3a790*/  LDL.LU R241, [R1+0x54] ;  /* 0x0000540001f17983 */ /* 0x000f220000300800 */
[----:B------:R-:W-:-:S02]  /*3a7a0*/  IMAD.MOV.U32 R92, RZ, RZ, R90 ;  /* 0x000000ffff5c7224 */ /* 0x000fc400078e005a */
[----:B------:R-:W-:Y:S01]  /*3a7b0*/  IMAD.MOV.U32 R93, RZ, RZ, R91 ;  /* 0x000000ffff5d7224 */ /* 0x000fe200078e005b */
[----:B---3--:R1:W-:Y:S01]  /*3a7c0*/  STS.128 [R0+0x680], R24 ;  /* 0x0006801800007388 */ /* 0x0083e20000000c00 */
        /* <DEDUP_REMOVED lines=8> */
[----:B-1----:R-:W-:Y:S02]  /*3a850*/  IMAD.MOV.U32 R26, RZ, RZ, R228 ;  /* 0x000000ffff1a7224 */ /* 0x002fe400078e00e4 */
[----:B------:R-:W-:Y:S02]  /*3a860*/  IMAD.MOV.U32 R27, RZ, RZ, R229 ;  /* 0x000000ffff1b7224 */ /* 0x000fe400078e00e5 */
[----:B------:R-:W-:-:S02]  /*3a870*/  IMAD.MOV.U32 R24, RZ, RZ, R232 ;  /* 0x000000ffff187224 */ /* 0x000fc400078e00e8 */
[----:B------:R-:W-:Y:S02]  /*3a880*/  IMAD.MOV.U32 R25, RZ, RZ, R233 ;  /* 0x000000ffff197224 */ /* 0x000fe400078e00e9 */
[----:B------:R-:W-:Y:S02]  /*3a890*/  IMAD.MOV.U32 R228, RZ, RZ, R234 ;  /* 0x000000ffffe47224 */ /* 0x000fe400078e00ea */
[----:B------:R-:W-:Y:S01]  /*3a8a0*/  IMAD.MOV.U32 R229, RZ, RZ, R235 ;  /* 0x000000ffffe57224 */ /* 0x000fe200078e00eb */
[----:B------:R-:W-:Y:S04]  /*3a8b0*/  STS.128 [R0+0x80], R96 ;  /* 0x0000806000007388 */ /* 0x000fe80000000c00 */
[----:B------:R1:W-:Y:S04]  /*3a8c0*/  STS.128 [R0+0x480], R92 ;  /* 0x0004805c00007388 */ /* 0x0003e80000000c00 */
[----:B------:R3:W-:Y:S04]  /*3a8d0*/  STS.128 [R0+0xa00], R24 ;  /* 0x000a001800007388 */ /* 0x0007e80000000c00 */
[----:B------:R-:W-:Y:S04]  /*3a8e0*/  STS.128 [R0+0xa80], R228 ;  /* 0x000a80e400007388 */ /* 0x000fe80000000c00 */
[----:B------:R-:W-:Y:S04]  /*3a8f0*/  STS.128 [R0+0xc00], R88 ;  /* 0x000c005800007388 */ /* 0x000fe80000000c00 */
[----:B------:R-:W-:Y:S01]  /*3a900*/  STS.128 [R0+0xc80], R224 ;  /* 0x000c80e000007388 */ /* 0x000fe20000000c00 */
[----:B-1----:R-:W-:Y:S01]  /*3a910*/  IMAD R92, R209, c[0x0][0x194], RZ ;  /* 0x00006500d15c7a24 */ /* 0x002fe200078e02ff */
[C---:B------:R-:W-:Y:S01]  /*3a920*/  ISETP.LT.AND P4, PT, R208.reuse, c[0x0][0x17c], !P0 ;  /* 0x00005f00d0007a0c */ /* 0x040fe20004781270 */
[----:B------:R-:W-:-:S05]  /*3a930*/  IMAD R93, R208, c[0x0][0x198], RZ ;  /* 0x00006600d05d7a24 */ /* 0x000fca00078e02ff */
[----:B---3--:R-:W-:-:S04]  /*3a940*/  IADD3 R25, R93, c[0x0][0x198], RZ ;  /* 0x000066005d197a10 */ /* 0x008fc80007ffe0ff */
[----:B------:R-:W-:Y:S01]  /*3a950*/  IADD3 R27, R25, c[0x0][0x198], RZ ;  /* 0x00006600191b7a10 */ /* 0x000fe20007ffe0ff */
[----:B--2---:R1:W-:Y:S02]  /*3a960*/  STS.128 [R0+0x800], R16 ;  /* 0x0008001000007388 */ /* 0x0043e40000000c00 */
[----:B-1----:R-:W-:Y:S02]  /*3a970*/  IMAD.MOV.U32 R18, RZ, RZ, R8 ;  /* 0x000000ffff127224 */ /* 0x002fe400078e0008 */
[----:B------:R-:W-:Y:S02]  /*3a980*/  IMAD.MOV.U32 R19, RZ, RZ, R9 ;  /* 0x000000ffff137224 */ /* 0x000fe400078e0009 */
[----:B------:R-:W-:Y:S02]  /*3a990*/  IMAD.MOV.U32 R16, RZ, RZ, R4 ;  /* 0x000000ffff107224 */ /* 0x000fe400078e0004 */
[----:B------:R-:W-:Y:S02]  /*3a9a0*/  IMAD.MOV.U32 R17, RZ, RZ, R5 ;  /* 0x000000ffff117224 */ /* 0x000fe400078e0005 */
[----:B------:R-:W-:-:S02]  /*3a9b0*/  IMAD.MOV.U32 R8, RZ, RZ, R6 ;  /* 0x000000ffff087224 */ /* 0x000fc400078e0006 */
[----:B------:R-:W-:Y:S01]  /*3a9c0*/  IMAD.MOV.U32 R9, RZ, RZ, R7 ;  /* 0x000000ffff097224 */ /* 0x000fe200078e0007 */
[----:B----4-:R-:W-:Y:S04]  /*3a9d0*/  STS.128 [R0+0x880], R28 ;  /* 0x0008801c00007388 */ /* 0x010fe80000000c00 */
[----:B------:R-:W-:Y:S04]  /*3a9e0*/  STS.128 [R0+0xe00], R16 ;  /* 0x000e001000007388 */ /* 0x000fe80000000c00 */
[----:B------:R-:W-:Y:S04]  /*3a9f0*/  STS.128 [R0+0xe80], R8 ;  /* 0x000e800800007388 */ /* 0x000fe80000000c00 */
[----:B------:R-:W-:Y:S01]  /*3aa00*/  BAR.SYNC.DEFER_BLOCKING 0x0 ;  /* 0x0000000000007b1d */ /* 0x000fe20000010000 */
[----:B------:R-:W-:-:S04]  /*3aa10*/  LEA R4, P6, R92, c[0x0][0x170], 0x2 ;  /* 0x00005c005c047a11 */ /* 0x000fc800078c10ff */
[----:B------:R-:W-:Y:S02]  /*3aa20*/  LEA.HI.X.SX32 R5, R92, c[0x0][0x174], 0x2, P6 ;  /* 0x00005d005c057a11 */ /* 0x000fe400030f16ff */
[----:B------:R-:W-:-:S04]  /*3aa30*/  LEA R6, P6, R93, R4, 0x2 ;  /* 0x000000045d067211 */ /* 0x000fc800078c10ff */
[----:B------:R-:W-:Y:S02]  /*3aa40*/  LEA.HI.X.SX32 R7, R93, R5, 0x2, P6 ;  /* 0x000000055d077211 */ /* 0x000fe400030f16ff */
[----:B------:R-:W-:-:S04]  /*3aa50*/  LEA R24, P6, R25, R4, 0x2 ;  /* 0x0000000419187211 */ /* 0x000fc800078c10ff */
[----:B------:R-:W-:Y:S01]  /*3aa60*/  LEA.HI.X.SX32 R25, R25, R5, 0x2, P6 ;  /* 0x0000000519197211 */ /* 0x000fe200030f16ff */
[----:B------:R1:W-:Y:S04]  /*3aa70*/  @P4 STG.E [R6.64], R242 ;  /* 0x000000f206004986 */ /* 0x0003e8000c101908 */
[----:B------:R2:W-:Y:S04]  /*3aa80*/  @P3 STG.E [R24.64], R241 ;  /* 0x000000f118003986 */ /* 0x0005e8000c101908 */
[----:B-1----:R-:W3:Y:S04]  /*3aa90*/  LDL.LU R242, [R1+0x20] ;  /* 0x0000200001f27983 */ /* 0x002ee80000300800 */
[----:B--2---:R-:W2:Y:S01]  /*3aaa0*/  LDL.LU R241, [R1+0x24] ;  /* 0x0000240001f17983 */ /* 0x004ea20000300800 */
[----:B------:R-:W-:-:S02]  /*3aab0*/  IADD3 R26, R208, 0x5, RZ ;  /* 0x00000005d01a7810 */ /* 0x000fc40007ffe0ff */
[C---:B------:R-:W-:Y:S02]  /*3aac0*/  IADD3 R16, R27.reuse, c[0x0][0x198], RZ ;  /* 0x000066001b107a10 */ /* 0x040fe40007ffe0ff */
[----:B------:R-:W-:Y:S02]  /*3aad0*/  ISETP.LT.AND P4, PT, R26, c[0x0][0x17c], !P0 ;  /* 0x00005f001a007a0c */ /* 0x000fe40004781270 */
[CC--:B------:R-:W-:Y:S02]  /*3aae0*/  LEA R26, P6, R27.reuse, R4.reuse, 0x2 ;  /* 0x000000041b1a7211 */ /* 0x0c0fe400078c10ff */
[C---:B------:R-:W-:Y:S02]  /*3aaf0*/  IADD3 R7, R16.reuse, c[0x0][0x198], RZ ;  /* 0x0000660010077a10 */ /* 0x040fe40007ffe0ff */
[----:B------:R-:W-:Y:S02]  /*3ab00*/  LEA.HI.X.SX32 R27, R27, R5, 0x2, P6 ;  /* 0x000000051b1b7211 */ /* 0x000fe400030f16ff */
[----:B------:R-:W-:-:S02]  /*3ab10*/  LEA R8, P6, R16, R4, 0x2 ;  /* 0x0000000410087211 */ /* 0x000fc400078c10ff */
[C---:B------:R-:W-:Y:S02]  /*3ab20*/  IADD3 R11, R7.reuse, c[0x0][0x198], RZ ;  /* 0x00006600070b7a10 */ /* 0x040fe40007ffe0ff */
[-C--:B------:R-:W-:Y:S02]  /*3ab30*/  LEA.HI.X.SX32 R9, R16, R5.reuse, 0x2, P6 ;  /* 0x0000000510097211 */ /* 0x080fe400030f16ff */
[-C--:B------:R-:W-:Y:S02]  /*3ab40*/  LEA R6, P6, R7, R4.reuse, 0x2 ;  /* 0x0000000407067211 */ /* 0x080fe400078c10ff */
[----:B------:R-:W-:Y:S02]  /*3ab50*/  IADD3 R17, R11, c[0x0][0x198], RZ ;  /* 0x000066000b117a10 */ /* 0x000fe40007ffe0ff */
[----:B------:R-:W-:Y:S02]  /*3ab60*/  LEA.HI.X.SX32 R7, R7, R5, 0x2, P6 ;  /* 0x0000000507077211 */ /* 0x000fe400030f16ff */
[----:B------:R-:W-:-:S02]  /*3ab70*/  LEA R10, P6, R11, R4, 0x2 ;  /* 0x000000040b0a7211 */ /* 0x000fc400078c10ff */
[C---:B------:R-:W-:Y:S01]  /*3ab80*/  IADD3 R0, R208.reuse, 0x7, RZ ;  /* 0x00000007d0007810 */ /* 0x040fe20007ffe0ff */
[----:B------:R-:W-:Y:S01]  /*3ab90*/  @P1 STG.E [R26.64], R244 ;  /* 0x000000f41a001986 */ /* 0x000fe2000c101908 */
[----:B------:R-:W-:Y:S02]  /*3aba0*/  LEA.HI.X.SX32 R11, R11, R5, 0x2, P6 ;  /* 0x000000050b0b7211 */ /* 0x000fe400030f16ff */
[----:B------:R-:W-:Y:S01]  /*3abb0*/  IADD3 R28, R208, 0x6, RZ ;  /* 0x00000006d01c7810 */ /* 0x000fe20007ffe0ff */
[----:B------:R1:W-:Y:S01]  /*3abc0*/  @P5 STG.E [R8.64], R245 ;  /* 0x000000f508005986 */ /* 0x0003e2000c101908 */
[----:B------:R-:W-:Y:S02]  /*3abd0*/  LEA R16, P6, R17, R4, 0x2 ;  /* 0x0000000411107211 */ /* 0x000fe400078c10ff */
[----:B------:R-:W-:Y:S02]  /*3abe0*/  ISETP.LT.AND P1, PT, R0, c[0x0][0x17c], !P0 ;  /* 0x00005f0000007a0c */ /* 0x000fe40004721270 */
[----:B------:R-:W-:Y:S01]  /*3abf0*/  IADD3 R0, R208, 0x8, RZ ;  /* 0x00000008d0007810 */ /* 0x000fe20007ffe0ff */
[----:B------:R4:W-:Y:S01]  /*3ac00*/  @P2 STG.E [R6.64], R68 ;  /* 0x0000004406002986 */ /* 0x0009e2000c101908 */
[----:B------:R-:W-:-:S02]  /*3ac10*/  ISETP.LT.AND P3, PT, R28, c[0x0][0x17c], !P0 ;  /* 0x00005f001c007a0c */ /* 0x000fc40004761270 */
[C---:B-1----:R-:W-:Y:S02]  /*3ac20*/  IADD3 R9, R17.reuse, c[0x0][0x198], RZ ;  /* 0x0000660011097a10 */ /* 0x042fe40007ffe0ff */
[----:B------:R-:W-:Y:S01]  /*3ac30*/  ISETP.LT.AND P5, PT, R0, c[0x0][0x17c], !P0 ;  /* 0x00005f0000007a0c */ /* 0x000fe200047a1270 */
[----:B------:R1:W-:Y:S01]  /*3ac40*/  @P4 STG.E [R10.64], R69 ;  /* 0x000000450a004986 */ /* 0x0003e2000c101908 */
[----:B------:R-:W-:Y:S02]  /*3ac50*/  LEA.HI.X.SX32 R17, R17, R5, 0x2, P6 ;  /* 0x0000000511117211 */ /* 0x000fe400030f16ff */
[C---:B------:R-:W-:Y:S01]  /*3ac60*/  LEA R8, P6, R9.reuse, R4, 0x2 ;  /* 0x0000000409087211 */ /* 0x040fe200078c10ff */
[----:B------:R-:W-:Y:S01]  /*3ac70*/  LDS.128 R28, [R2+0x3000] ;  /* 0x00300000021c7984 */ /* 0x000fe20000000c00 */
[----:B----4-:R-:W-:Y:S02]  /*3ac80*/  IADD3 R7, R9, c[0x0][0x198], RZ ;  /* 0x0000660009077a10 */ /* 0x010fe40007ffe0ff */
[----:B------:R-:W-:-:S02]  /*3ac90*/  IADD3 R0, R208, 0x9, RZ ;  /* 0x00000009d0007810 */ /* 0x000fc40007ffe0ff */
[-C--:B------:R-:W-:Y:S02]  /*3aca0*/  LEA.HI.X.SX32 R9, R9, R5.reuse, 0x2, P6 ;  /* 0x0000000509097211 */ /* 0x080fe400030f16ff */
[CC--:B------:R-:W-:Y:S02]  /*3acb0*/  LEA R6, P6, R7.reuse, R4.reuse, 0x2 ;  /* 0x0000000407067211 */ /* 0x0c0fe400078c10ff */
[----:B------:R-:W-:Y:S02]  /*3acc0*/  ISETP.LT.AND P2, PT, R0, c[0x0][0x17c], !P0 ;  /* 0x00005f0000007a0c */ /* 0x000fe40004741270 */
[C---:B------:R-:W-:Y:S02]  /*3acd0*/  IADD3 R18, R7.reuse, c[0x0][0x198], RZ ;  /* 0x0000660007127a10 */ /* 0x040fe40007ffe0ff */
[-C--:B------:R-:W-:Y:S02]  /*3ace0*/  LEA.HI.X.SX32 R7, R7, R5.reuse, 0x2, P6 ;  /* 0x0000000507077211 */ /* 0x080fe400030f16ff */
[C---:B-1----:R-:W-:Y:S01]  /*3acf0*/  LEA R10, P6, R18.reuse, R4, 0x2 ;  /* 0x00000004120a7211 */ /* 0x042fe200078c10ff */
[----:B------:R-:W-:Y:S03]  /*3ad00*/  @P3 STG.E [R16.64], R64 ;  /* 0x0000004010003986 */ /* 0x000fe6000c101908 */
[----:B------:R-:W-:Y:S01]  /*3ad10*/  LEA.HI.X.SX32 R11, R18, R5, 0x2, P6 ;  /* 0x00000005120b7211 */ /* 0x000fe200030f16ff */
[----:B------:R-:W-:Y:S04]  /*3ad20*/  @P1 STG.E [R8.64], R65 ;  /* 0x0000004108001986 */ /* 0x000fe8000c101908 */
[----:B---3--:R1:W-:Y:S04]  /*3ad30*/  @P5 STG.E [R6.64], R242 ;  /* 0x000000f206005986 */ /* 0x0083e8000c101908 */
[----:B--2---:R2:W-:Y:S04]  /*3ad40*/  @P2 STG.E [R10.64], R241 ;  /* 0x000000f10a002986 */ /* 0x0045e8000c101908 */
[----:B-1----:R-:W3:Y:S04]  /*3ad50*/  LDL.LU R242, [R1] ;  /* 0x0000000001f27983 */ /* 0x002ee80000300800 */
[----:B--2---:R-:W2:Y:S01]  /*3ad60*/  LDL.LU R241, [R1+0x4] ;  /* 0x0000040001f17983 */ /* 0x004ea20000300800 */
[----:B------:R-:W-:-:S02]  /*3ad70*/  IADD3 R0, R208, 0xa, RZ ;  /* 0x0000000ad0007810 */ /* 0x000fc40007ffe0ff */
[----:B------:R-:W-:Y:S02]  /*3ad80*/  IADD3 R17, R18, c[0x0][0x198], RZ ;  /* 0x0000660012117a10 */ /* 0x000fe40007ffe0ff */
[----:B------:R-:W-:Y:S02]  /*3ad90*/  ISETP.LT.AND P4, PT, R0, c[0x0][0x17c], !P0 ;  /* 0x00005f0000007a0c */ /* 0x000fe40004781270 */
[----:B------:R-:W-:Y:S02]  /*3ada0*/  IADD3 R0, R208, 0xb, RZ ;  /* 0x0000000bd0007810 */ /* 0x000fe40007ffe0ff */
[C---:B------:R-:W-:Y:S02]  /*3adb0*/  LEA R16, P6, R17.reuse, R4, 0x2 ;  /* 0x0000000411107211 */ /* 0x040fe400078c10ff */
[----:B------:R-:W-:Y:S02]  /*3adc0*/  ISETP.LT.AND P3, PT, R0, c[0x0][0x17c], !P0 ;  /* 0x00005f0000007a0c */ /* 0x000fe40004761270 */
[----:B------:R-:W-:-:S02]  /*3add0*/  IADD3 R9, R17, c[0x0][0x198], RZ ;  /* 0x0000660011097a10 */ /* 0x000fc40007ffe0ff */
[----:B------:R-:W-:Y:S02]  /*3ade0*/  IADD3 R0, R208, 0xc, RZ ;  /* 0x0000000cd0007810 */ /* 0x000fe40007ffe0ff */
[----:B------:R-:W-:Y:S02]  /*3adf0*/  LEA.HI.X.SX32 R17, R17, R5, 0x2, P6 ;  /* 0x0000000511117211 */ /* 0x000fe400030f16ff */
[C---:B------:R-:W-:Y:S02]  /*3ae00*/  LEA R8, P6, R9.reuse, R4, 0x2 ;  /* 0x0000000409087211 */ /* 0x040fe400078c10ff */
[----:B------:R-:W-:Y:S02]  /*3ae10*/  ISETP.LT.AND P1, PT, R0, c[0x0][0x17c], !P0 ;  /* 0x00005f0000007a0c */ /* 0x000fe40004721270 */
[----:B------:R-:W-:Y:S02]  /*3ae20*/  IADD3 R18, R9, c[0x0][0x198], RZ ;  /* 0x0000660009127a10 */ /* 0x000fe40007ffe0ff */
[----:B------:R-:W-:-:S02]  /*3ae30*/  IADD3 R0, R208, 0xd, RZ ;  /* 0x0000000dd0007810 */ /* 0x000fc40007ffe0ff */
[-C--:B------:R-:W-:Y:S02]  /*3ae40*/  LEA.HI.X.SX32 R9, R9, R5.reuse, 0x2, P6 ;  /* 0x0000000509097211 */ /* 0x080fe400030f16ff */
[----:B------:R-:W-:Y:S02]  /*3ae50*/  LEA R6, P6, R18, R4, 0x2 ;  /* 0x0000000412067211 */ /* 0x000fe400078c10ff */
[----:B------:R-:W-:Y:S02]  /*3ae60*/  ISETP.LT.AND P5, PT, R0, c[0x0][0x17c], !P0 ;  /* 0x00005f0000007a0c */ /* 0x000fe400047a1270 */
[----:B------:R-:W-:Y:S02]  /*3ae70*/  IADD3 R11, R18, c[0x0][0x198], RZ ;  /* 0x00006600120b7a10 */ /* 0x000fe40007ffe0ff */
[----:B------:R-:W-:Y:S01]  /*3ae80*/  IADD3 R0, R208, 0xe, RZ ;  /* 0x0000000ed0007810 */ /* 0x000fe20007ffe0ff */
[----:B------:R1:W-:Y:S01]  /*3ae90*/  @P4 STG.E [R16.64], R220 ;  /* 0x000000dc10004986 */ /* 0x0003e2000c101908 */
[----:B------:R-:W-:-:S02]  /*3aea0*/  LEA.HI.X.SX32 R7, R18, R5, 0x2, P6 ;  /* 0x0000000512077211 */ /* 0x000fc400030f16ff */
[CC--:B------:R-:W-:Y:S02]  /*3aeb0*/  LEA R10, P6, R11.reuse, R4.reuse, 0x2 ;  /* 0x000000040b0a7211 */ /* 0x0c0fe400078c10ff */
[----:B------:R-:W-:Y:S02]  /*3aec0*/  ISETP.LT.AND P2, PT, R0, c[0x0][0x17c], !P0 ;  /* 0x00005f0000007a0c */ /* 0x000fe40004741270 */
[----:B------:R-:W-:Y:S02]  /*3aed0*/  IADD3 R0, R208, 0xf, RZ ;  /* 0x0000000fd0007810 */ /* 0x000fe40007ffe0ff */
[C---:B-1----:R-:W-:Y:S02]  /*3aee0*/  IADD3 R17, R11.reuse, c[0x0][0x198], RZ ;  /* 0x000066000b117a10 */ /* 0x042fe40007ffe0ff */
[----:B------:R-:W-:Y:S02]  /*3aef0*/  LEA.HI.X.SX32 R11, R11, R5, 0x2, P6 ;  /* 0x000000050b0b7211 */ /* 0x000fe400030f16ff */
[----:B------:R-:W-:-:S02]  /*3af00*/  LEA R16, P6, R17, R4, 0x2 ;  /* 0x0000000411107211 */ /* 0x000fc400078c10ff */
[----:B------:R-:W-:Y:S02]  /*3af10*/  ISETP.LT.AND P4, PT, R0, c[0x0][0x17c], !P0 ;  /* 0x00005f0000007a0c */ /* 0x000fe40004781270 */
[C---:B------:R-:W-:Y:S02]  /*3af20*/  IADD3 R18, R17.reuse, c[0x0][0x198], RZ ;  /* 0x0000660011127a10 */ /* 0x040fe40007ffe0ff */
[----:B------:R-:W-:Y:S01]  /*3af30*/  IADD3 R0, R208, 0x10, RZ ;  /* 0x00000010d0007810 */ /* 0x000fe20007ffe0ff */
[----:B------:R1:W-:Y:S01]  /*3af40*/  @P3 STG.E [R8.64], R221 ;  /* 0x000000dd08003986 */ /* 0x0003e2000c101908 */
[----:B------:R-:W-:Y:S02]  /*3af50*/  LEA.HI.X.SX32 R17, R17, R5, 0x2, P6 ;  /* 0x0000000511117211 */ /* 0x000fe400030f16ff */
[----:B------:R-:W-:Y:S01]  /*3af60*/  ISETP.LT.AND P3, PT, R0, c[0x0][0x17c], !P0 ;  /* 0x00005f0000007a0c */ /* 0x000fe20004761270 */
[----:B------:R4:W-:Y:S01]  /*3af70*/  @P1 STG.E [R6.64], R60 ;  /* 0x0000003c06001986 */ /* 0x0009e2000c101908 */
[----:B------:R-:W-:-:S02]  /*3af80*/  IADD3 R0, R208, 0x11, RZ ;  /* 0x00000011d0007810 */ /* 0x000fc40007ffe0ff */
[CC--:B-1----:R-:W-:Y:S02]  /*3af90*/  LEA R8, P6, R18.reuse, R4.reuse, 0x2 ;  /* 0x0000000412087211 */ /* 0x0c2fe400078c10ff */
[C---:B----4-:R-:W-:Y:S01]  /*3afa0*/  IADD3 R7, R18.reuse, c[0x0][0x198], RZ ;  /* 0x0000660012077a10 */ /* 0x050fe20007ffe0ff */
[----:B------:R1:W-:Y:S01]  /*3afb0*/  @P5 STG.E [R10.64], R61 ;  /* 0x0000003d0a005986 */ /* 0x0003e2000c101908 */
[----:B------:R-:W-:Y:S02]  /*3afc0*/  LEA.HI.X.SX32 R9, R18, R5, 0x2, P6 ;  /* 0x0000000512097211 */ /* 0x000fe400030f16ff */
[C---:B------:R-:W-:Y:S02]  /*3afd0*/  LEA R6, P6, R7.reuse, R4, 0x2 ;  /* 0x0000000407067211 */ /* 0x040fe400078c10ff */
[----:B------:R-:W-:Y:S01]  /*3afe0*/  ISETP.LT.AND P1, PT, R0, c[0x0][0x17c], !P0 ;  /* 0x00005f0000007a0c */ /* 0x000fe20004721270 */
[----:B------:R-:W-:Y:S01]  /*3aff0*/  @P2 STG.E [R16.64], R52 ;  /* 0x0000003410002986 */ /* 0x000fe2000c101908 */
[----:B-1----:R-:W-:-:S02]  /*3b000*/  IADD3 R11, R7, c[0x0][0x198], RZ ;  /* 0x00006600070b7a10 */ /* 0x002fc40007ffe0ff */
[-C--:B------:R-:W-:Y:S02]  /*3b010*/  LEA.HI.X.SX32 R7, R7, R5.reuse, 0x2, P6 ;  /* 0x0000000507077211 */ /* 0x080fe400030f16ff */
[C---:B------:R-:W-:Y:S01]  /*3b020*/  LEA R10, P6, R11.reuse, R4, 0x2 ;  /* 0x000000040b0a7211 */ /* 0x040fe200078c10ff */
[----:B------:R-:W-:Y:S01]  /*3b030*/  @P4 STG.E [R8.64], R53 ;  /* 0x0000003508004986 */ /* 0x000fe2000c101908 */
[C---:B------:R-:W-:Y:S02]  /*3b040*/  IADD3 R18, R11.reuse, c[0x0][0x198], RZ ;  /* 0x000066000b127a10 */ /* 0x040fe40007ffe0ff */
[----:B------:R-:W-:Y:S01]  /*3b050*/  LEA.HI.X.SX32 R11, R11, R5, 0x2, P6 ;  /* 0x000000050b0b7211 */ /* 0x000fe200030f16ff */
[----:B---3--:R1:W-:Y:S04]  /*3b060*/  @P3 STG.E [R6.64], R242 ;  /* 0x000000f206003986 */ /* 0x0083e8000c101908 */
[----:B--2---:R2:W-:Y:S04]  /*3b070*/  @P1 STG.E [R10.64], R241 ;  /* 0x000000f10a001986 */ /* 0x0045e8000c101908 */
[----:B-1----:R-:W3:Y:S04]  /*3b080*/  LDL.LU R242, [R1+0x58] ;  /* 0x0000580001f27983 */ /* 0x002ee80000300800 */
[----:B--2---:R-:W2:Y:S01]  /*3b090*/  LDL.LU R241, [R1+0x5c] ;  /* 0x00005c0001f17983 */ /* 0x004ea20000300800 */
[----:B------:R-:W-:-:S04]  /*3b0a0*/  IADD3 R0, R208, 0x12, RZ ;  /* 0x00000012d0007810 */ /* 0x000fc80007ffe0ff */
[----:B------:R-:W-:Y:S02]  /*3b0b0*/  ISETP.LT.AND P5, PT, R0, c[0x0][0x17c], !P0 ;  /* 0x00005f0000007a0c */ /* 0x000fe400047a1270 */
[----:B------:R-:W-:Y:S02]  /*3b0c0*/  IADD3 R0, R208, 0x13, RZ ;  /* 0x00000013d0007810 */ /* 0x000fe40007ffe0ff */
[----:B------:R-:W-:Y:S02]  /*3b0d0*/  LEA R16, P6, R18, R4, 0x2 ;  /* 0x0000000412107211 */ /* 0x000fe400078c10ff */
[----:B------:R-:W-:Y:S02]  /*3b0e0*/  ISETP.LT.AND P2, PT, R0, c[0x0][0x17c], !P0 ;  /* 0x00005f0000007a0c */ /* 0x000fe40004741270 */
[----:B------:R-:W-:Y:S02]  /*3b0f0*/  IADD3 R9, R18, c[0x0][0x198], RZ ;  /* 0x0000660012097a10 */ /* 0x000fe40007ffe0ff */
[----:B------:R-:W-:-:S02]  /*3b100*/  IADD3 R0, R208, 0x14, RZ ;  /* 0x00000014d0007810 */ /* 0x000fc40007ffe0ff */
[-C--:B------:R-:W-:Y:S02]  /*3b110*/  LEA.HI.X.SX32 R17, R18, R5.reuse, 0x2, P6 ;  /* 0x0000000512117211 */ /* 0x080fe400030f16ff */
[C---:B------:R-:W-:Y:S02]  /*3b120*/  LEA R8, P6, R9.reuse, R4, 0x2 ;  /* 0x0000000409087211 */ /* 0x040fe400078c10ff */
[----:B------:R-:W-:Y:S02]  /*3b130*/  ISETP.LT.AND P4, PT, R0, c[0x0][0x17c], !P0 ;  /* 0x00005f0000007a0c */ /* 0x000fe40004781270 */
[C---:B------:R-:W-:Y:S02]  /*3b140*/  IADD3 R7, R9.reuse, c[0x0][0x198], RZ ;  /* 0x0000660009077a10 */ /* 0x040fe40007ffe0ff */
[----:B------:R-:W-:Y:S02]  /*3b150*/  IADD3 R0, R208, 0x15, RZ ;  /* 0x00000015d0007810 */ /* 0x000fe40007ffe0ff */
[----:B------:R-:W-:-:S02]  /*3b160*/  LEA.HI.X.SX32 R9, R9, R5, 0x2, P6 ;  /* 0x0000000509097211 */ /* 0x000fc400030f16ff */
[CC--:B------:R-:W-:Y:S02]  /*3b170*/  LEA R6, P6, R7.reuse, R4.reuse, 0x2 ;  /* 0x0000000407067211 */ /* 0x0c0fe400078c10ff */
[----:B------:R-:W-:Y:S02]  /*3b180*/  ISETP.LT.AND P3, PT, R0, c[0x0][0x17c], !P0 ;  /* 0x00005f0000007a0c */ /* 0x000fe40004761270 */
[C---:B------:R-:W-:Y:S02]  /*3b190*/  IADD3 R18, R7.reuse, c[0x0][0x198], RZ ;  /* 0x0000660007127a10 */ /* 0x040fe40007ffe0ff */
[----:B------:R-:W-:Y:S01]  /*3b1a0*/  IADD3 R0, R208, 0x16, RZ ;  /* 0x00000016d0007810 */ /* 0x000fe20007ffe0ff */
[----:B------:R1:W-:Y:S01]  /*3b1b0*/  @P5 STG.E [R16.64], R56 ;  /* 0x0000003810005986 */ /* 0x0003e2000c101908 */
[----:B------:R-:W-:Y:S02]  /*3b1c0*/  LEA.HI.X.SX32 R7, R7, R5, 0x2, P6 ;  /* 0x0000000507077211 */ /* 0x000fe400030f16ff */
[----:B------:R-:W-:-:S02]  /*3b1d0*/  LEA R10, P6, R18, R4, 0x2 ;  /* 0x00000004120a7211 */ /* 0x000fc400078c10ff */
[----:B------:R-:W-:Y:S02]  /*3b1e0*/  ISETP.LT.AND P1, PT, R0, c[0x0][0x17c], !P0 ;  /* 0x00005f0000007a0c */ /* 0x000fe40004721270 */
[----:B------:R-:W-:Y:S01]  /*3b1f0*/  IADD3 R0, R208, 0x17, RZ ;  /* 0x00000017d0007810 */ /* 0x000fe20007ffe0ff */
[----:B------:R4:W-:Y:S01]  /*3b200*/  @P2 STG.E [R8.64], R57 ;  /* 0x0000003908002986 */ /* 0x0009e2000c101908 */
[C---:B------:R-:W-:Y:S02]  /*3b210*/  LEA.HI.X.SX32 R11, R18.reuse, R5, 0x2, P6 ;  /* 0x00000005120b7211 */ /* 0x040fe400030f16ff */
[----:B-1----:R-:W-:Y:S02]  /*3b220*/  IADD3 R17, R18, c[0x0][0x198], RZ ;  /* 0x0000660012117a10 */ /* 0x002fe40007ffe0ff */
[----:B------:R-:W-:Y:S02]  /*3b230*/  ISETP.LT.AND P5, PT, R0, c[0x0][0x17c], !P0 ;  /* 0x00005f0000007a0c */ /* 0x000fe400047a1270 */
[----:B------:R-:W-:-:S02]  /*3b240*/  LEA R16, P6, R17, R4, 0x2 ;  /* 0x0000000411107211 */ /* 0x000fc400078c10ff */
[----:B------:R-:W-:Y:S02]  /*3b250*/  IADD3 R0, R208, 0x18, RZ ;  /* 0x00000018d0007810 */ /* 0x000fe40007ffe0ff */
[C---:B----4-:R-:W-:Y:S02]  /*3b260*/  IADD3 R9, R17.reuse, c[0x0][0x198], RZ ;  /* 0x0000660011097a10 */ /* 0x050fe40007ffe0ff */
[----:B------:R-:W-:Y:S02]  /*3b270*/  LEA.HI.X.SX32 R17, R17, R5, 0x2, P6 ;  /* 0x0000000511117211 */ /* 0x000fe400030f16ff */
[C---:B------:R-:W-:Y:S02]  /*3b280*/  LEA R8, P6, R9.reuse, R4, 0x2 ;  /* 0x0000000409087211 */ /* 0x040fe400078c10ff */
[----:B------:R-:W-:Y:S02]  /*3b290*/  ISETP.LT.AND P2, PT, R0, c[0x0][0x17c], !P0 ;  /* 0x00005f0000007a0c */ /* 0x000fe40004741270 */
[----:B------:R-:W-:-:S02]  /*3b2a0*/  IADD3 R18, R9, c[0x0][0x198], RZ ;  /* 0x0000660009127a10 */ /* 0x000fc40007ffe0ff */
[----:B------:R-:W-:Y:S01]  /*3b2b0*/  IADD3 R0, R208, 0x19, RZ ;  /* 0x00000019d0007810 */ /* 0x000fe20007ffe0ff */
[----:B------:R1:W-:Y:S01]  /*3b2c0*/  @P4 STG.E [R6.64], R44 ;  /* 0x0000002c06004986 */ /* 0x0003e2000c101908 */
[-C--:B------:R-:W-:Y:S02]  /*3b2d0*/  LEA.HI.X.SX32 R9, R9, R5.reuse, 0x2, P6 ;  /* 0x0000000509097211 */ /* 0x080fe400030f16ff */
[----:B------:R-:W-:Y:S01]  /*3b2e0*/  ISETP.LT.AND P4, PT, R0, c[0x0][0x17c], !P0 ;  /* 0x00005f0000007a0c */ /* 0x000fe20004781270 */
[----:B------:R4:W-:Y:S01]  /*3b2f0*/  @P3 STG.E [R10.64], R45 ;  /* 0x0000002d0a003986 */ /* 0x0009e2000c101908 */
[----:B------:R-:W-:Y:S02]  /*3b300*/  IADD3 R0, R208, 0x1a, RZ ;  /* 0x0000001ad0007810 */ /* 0x000fe40007ffe0ff */
[C---:B-1----:R-:W-:Y:S02]  /*3b310*/  LEA R6, P6, R18.reuse, R4, 0x2 ;  /* 0x0000000412067211 */ /* 0x042fe400078c10ff */
[C---:B----4-:R-:W-:Y:S01]  /*3b320*/  IADD3 R11, R18.reuse, c[0x0][0x198], RZ ;  /* 0x00006600120b7a10 */ /* 0x050fe20007ffe0ff */
        /* <DEDUP_REMOVED lines=20> */
[----:B------:R-:W-:Y:S02]  /*3b470*/  LEA R6, P6, R7, R4, 0x2 ;  /* 0x0000000407067211 */ /* 0x000fe400078c10ff */
[----:B------:R-:W-:Y:S02]  /*3b480*/  ISETP.LT.AND P2, PT, R0, c[0x0][0x17c], !P0 ;  /* 0x00005f0000007a0c */ /* 0x000fe40004741270 */
[----:B------:R-:W-:-:S02]  /*3b490*/  IADD3 R0, R208, 0x1e, RZ ;  /* 0x0000001ed0007810 */ /* 0x000fc40007ffe0ff */
[C---:B-1----:R-:W-:Y:S02]  /*3b4a0*/  IADD3 R11, R7.reuse, c[0x0][0x198], RZ ;  /* 0x00006600070b7a10 */ /* 0x042fe40007ffe0ff */
[-C--:B------:R-:W-:Y:S02]  /*3b4b0*/  LEA.HI.X.SX32 R7, R7, R5.reuse, 0x2, P6 ;  /* 0x0000000507077211 */ /* 0x080fe400030f16ff */
[C---:B------:R-:W-:Y:S02]  /*3b4c0*/  LEA R10, P6, R11.reuse, R4, 0x2 ;  /* 0x000000040b0a7211 */ /* 0x040fe400078c10ff */
[----:B------:R-:W-:Y:S02]  /*3b4d0*/  ISETP.LT.AND P4, PT, R0, c[0x0][0x17c], !P0 ;  /* 0x00005f0000007a0c */ /* 0x000fe40004781270 */
[C---:B------:R-:W-:Y:S02]  /*3b4e0*/  IADD3 R18, R11.reuse, c[0x0][0x198], RZ ;  /* 0x000066000b127a10 */ /* 0x040fe40007ffe0ff */
[----:B------:R-:W-:Y:S01]  /*3b4f0*/  IADD3 R0, R208, 0x1f, RZ ;  /* 0x0000001fd0007810 */ /* 0x000fe20007ffe0ff */
[----:B------:R1:W-:Y:S01]  /*3b500*/  @P3 STG.E [R16.64], R32 ;  /* 0x0000002010003986 */ /* 0x0003e2000c101908 */
[----:B------:R-:W-:-:S02]  /*3b510*/  LEA.HI.X.SX32 R11, R11, R5, 0x2, P6 ;  /* 0x000000050b0b7211 */ /* 0x000fc400030f16ff */
[----:B------:R-:W-:Y:S01]  /*3b520*/  ISETP.LT.AND P3, PT, R0, c[0x0][0x17c], !P0 ;  /* 0x00005f0000007a0c */ /* 0x000fe20004761270 */
[----:B------:R4:W-:Y:S01]  /*3b530*/  @P1 STG.E [R8.64], R33 ;  /* 0x0000002108001986 */ /* 0x0009e2000c101908 */
[----:B------:R-:W-:Y:S02]  /*3b540*/  IADD3 R0, R208, 0x20, RZ ;  /* 0x00000020d0007810 */ /* 0x000fe40007ffe0ff */
[CC--:B-1----:R-:W-:Y:S02]  /*3b550*/  LEA R16, P6, R18.reuse, R4.reuse, 0x2 ;  /* 0x0000000412107211 */ /* 0x0c2fe400078c10ff */
[C---:B----4-:R-:W-:Y:S01]  /*3b560*/  IADD3 R9, R18.reuse, c[0x0][0x198], RZ ;  /* 0x0000660012097a10 */ /* 0x050fe20007ffe0ff */
[----:B------:R1:W-:Y:S01]  /*3b570*/  @P5 STG.E [R6.64], R40 ;  /* 0x0000002806005986 */ /* 0x0003e2000c101908 */
[----:B------:R-:W-:Y:S02]  /*3b580*/  LEA.HI.X.SX32 R17, R18, R5, 0x2, P6 ;  /* 0x0000000512117211 */ /* 0x000fe400030f16ff */
[----:B------:R-:W-:-:S02]  /*3b590*/  LEA R8, P6, R9, R4, 0x2 ;  /* 0x0000000409087211 */ /* 0x000fc400078c10ff */
[----:B------:R-:W-:Y:S02]  /*3b5a0*/  ISETP.LT.AND P1, PT, R0, c[0x0][0x17c], !P0 ;  /* 0x00005f0000007a0c */ /* 0x000fe40004721270 */
[----:B------:R-:W-:Y:S02]  /*3b5b0*/  IADD3 R0, R208, 0x21, RZ ;  /* 0x00000021d0007810 */ /* 0x000fe40007ffe0ff */
[C---:B-1----:R-:W-:Y:S02]  /*3b5c0*/  IADD3 R7, R9.reuse, c[0x0][0x198], RZ ;  /* 0x0000660009077a10 */ /* 0x042fe40007ffe0ff */
[----:B------:R-:W-:Y:S02]  /*3b5d0*/  LEA.HI.X.SX32 R9, R9, R5, 0x2, P6 ;  /* 0x0000000509097211 */ /* 0x000fe400030f16ff */
[----:B------:R-:W-:Y:S02]  /*3b5e0*/  LEA R6, P6, R7, R4, 0x2 ;  /* 0x0000000407067211 */ /* 0x000fe400078c10ff */
[----:B------:R-:W-:-:S02]  /*3b5f0*/  ISETP.LT.AND P5, PT, R0, c[0x0][0x17c], !P0 ;  /* 0x00005f0000007a0c */ /* 0x000fc400047a1270 */
[C---:B------:R-:W-:Y:S01]  /*3b600*/  IADD3 R18, R7.reuse, c[0x0][0x198], RZ ;  /* 0x0000660007127a10 */ /* 0x040fe20007ffe0ff */
[----:B------:R1:W-:Y:S01]  /*3b610*/  @P2 STG.E [R10.64], R41 ;  /* 0x000000290a002986 */ /* 0x0003e2000c101908 */
[----:B------:R-:W-:-:S03]  /*3b620*/  LEA.HI.X.SX32 R7, R7, R5, 0x2, P6 ;  /* 0x0000000507077211 */ /* 0x000fc600030f16ff */
[----:B------:R-:W-:Y:S04]  /*3b630*/  @P4 STG.E [R16.64], R36 ;  /* 0x0000002410004986 */ /* 0x000fe8000c101908 */
[----:B------:R-:W-:Y:S01]  /*3b640*/  @P3 STG.E [R8.64], R37 ;  /* 0x0000002508003986 */ /* 0x000fe2000c101908 */
[----:B-1----:R-:W-:-:S04]  /*3b650*/  LEA R10, P6, R18, R4, 0x2 ;  /* 0x00000004120a7211 */ /* 0x002fc800078c10ff */
[----:B------:R-:W-:Y:S01]  /*3b660*/  LEA.HI.X.SX32 R11, R18, R5, 0x2, P6 ;  /* 0x00000005120b7211 */ /* 0x000fe200030f16ff */
[----:B---3--:R1:W-:Y:S04]  /*3b670*/  @P1 STG.E [R6.64], R242 ;  /* 0x000000f206001986 */ /* 0x0083e8000c101908 */
[----:B--2---:R2:W-:Y:S04]  /*3b680*/  @P5 STG.E [R10.64], R241 ;  /* 0x000000f10a005986 */ /* 0x0045e8000c101908 */
[----:B-1----:R-:W3:Y:S04]  /*3b690*/  LDL.LU R242, [R1+0x28] ;  /* 0x0000280001f27983 */ /* 0x002ee80000300800 */
        /* <DEDUP_REMOVED lines=41> */
[----:B------:R-:W-:Y:S04]  /*3b930*/  @P5 STG.E [R16.64], R66 ;  /* 0x0000004210005986 */ /* 0x000fe8000c101908 */
[----:B------:R-:W-:Y:S01]  /*3b940*/  LDS.128 R68, [R3] ;  /* 0x0000000003447984 */ /* 0x000fe20000000c00 */
[----:B-1----:R-:W-:-:S02]  /*3b950*/  IADD3 R11, R7, c[0x0][0x198], RZ ;  /* 0x00006600070b7a10 */ /* 0x002fc40007ffe0ff */
[-C--:B------:R-:W-:Y:S02]  /*3b960*/  LEA.HI.X.SX32 R7, R7, R5.reuse, 0x2, P6 ;  /* 0x0000000507077211 */ /* 0x080fe400030f16ff */
[C---:B------:R-:W-:Y:S01]  /*3b970*/  LEA R10, P6, R11.reuse, R4, 0x2 ;  /* 0x000000040b0a7211 */ /* 0x040fe200078c10ff */
[----:B------:R-:W-:Y:S01]  /*3b980*/  @P2 STG.E [R8.64], R67 ;  /* 0x0000004308002986 */ /* 0x000fe2000c101908 */
[C---:B------:R-:W-:Y:S02]  /*3b990*/  IADD3 R18, R11.reuse, c[0x0][0x198], RZ ;  /* 0x000066000b127a10 */ /* 0x040fe40007ffe0ff */
[----:B------:R-:W-:Y:S01]  /*3b9a0*/  LEA.HI.X.SX32 R11, R11, R5, 0x2, P6 ;  /* 0x000000050b0b7211 */ /* 0x000fe200030f16ff */
[----:B------:R-:W-:Y:S04]  /*3b9b0*/  LDS.128 R64, [R2+0x1000] ;  /* 0x0010000002407984 */ /* 0x000fe80000000c00 */
[----:B---3--:R1:W-:Y:S04]  /*3b9c0*/  @P4 STG.E [R6.64], R242 ;  /* 0x000000f206004986 */ /* 0x0083e8000c101908 */
[----:B--2---:R2:W-:Y:S04]  /*3b9d0*/  @P3 STG.E [R10.64], R241 ;  /* 0x000000f10a003986 */ /* 0x0045e8000c101908 */
[----:B-1----:R-:W3:Y:S04]  /*3b9e0*/  LDL.LU R242, [R1+0x8] ;  /* 0x0000080001f27983 */ /* 0x002ee80000300800 */
[----:B--2---:R-:W2:Y:S01]  /*3b9f0*/  LDL.LU R241, [R1+0xc] ;  /* 0x00000c0001f17983 */ /* 0x004ea20000300800 */
[----:B------:R-:W-:-:S02]  /*3ba00*/  IADD3 R0, R208, 0x2a, RZ ;  /* 0x0000002ad0007810 */ /* 0x000fc40007ffe0ff */
[-C--:B------:R-:W-:Y:S02]  /*3ba10*/  LEA R16, P6, R18, R4.reuse, 0x2 ;  /* 0x0000000412107211 */ /* 0x080fe400078c10ff */
[----:B------:R-:W-:Y:S02]  /*3ba20*/  ISETP.LT.AND P1, PT, R0, c[0x0][0x17c], !P0 ;  /* 0x00005f0000007a0c */ /* 0x000fe40004721270 */
[----:B------:R-:W-:Y:S02]  /*3ba30*/  IADD3 R9, R18, c[0x0][0x198], RZ ;  /* 0x0000660012097a10 */ /* 0x000fe40007ffe0ff */
[----:B------:R-:W-:Y:S02]  /*3ba40*/  IADD3 R0, R208, 0x2b, RZ ;  /* 0x0000002bd0007810 */ /* 0x000fe40007ffe0ff */
[----:B------:R-:W-:Y:S02]  /*3ba50*/  LEA.HI.X.SX32 R17, R18, R5, 0x2, P6 ;  /* 0x0000000512117211 */ /* 0x000fe400030f16ff */
[----:B------:R-:W-:-:S02]  /*3ba60*/  LEA R8, P6, R9, R4, 0x2 ;  /* 0x0000000409087211 */ /* 0x000fc400078c10ff */
[----:B------:R-:W-:Y:S02]  /*3ba70*/  ISETP.LT.AND P5, PT, R0, c[0x0][0x17c], !P0 ;  /* 0x00005f0000007a0c */ /* 0x000fe400047a1270 */
[C---:B------:R-:W-:Y:S02]  /*3ba80*/  IADD3 R7, R9.reuse, c[0x0][0x198], RZ ;  /* 0x0000660009077a10 */ /* 0x040fe40007ffe0ff */
[----:B------:R-:W-:Y:S02]  /*3ba90*/  IADD3 R0, R208, 0x2c, RZ ;  /* 0x0000002cd0007810 */ /* 0x000fe40007ffe0ff */
[----:B------:R-:W-:Y:S02]  /*3baa0*/  LEA.HI.X.SX32 R9, R9, R5, 0x2, P6 ;  /* 0x0000000509097211 */ /* 0x000fe400030f16ff */
[----:B------:R-:W-:Y:S02]  /*3bab0*/  LEA R6, P6, R7, R4, 0x2 ;  /* 0x0000000407067211 */ /* 0x000fe400078c10ff */
[----:B------:R-:W-:-:S02]  /*3bac0*/  ISETP.LT.AND P2, PT, R0, c[0x0][0x17c], !P0 ;  /* 0x00005f0000007a0c */ /* 0x000fc40004741270 */
[C---:B------:R-:W-:Y:S02]  /*3bad0*/  IADD3 R18, R7.reuse, c[0x0][0x198], RZ ;  /* 0x0000660007127a10 */ /* 0x040fe40007ffe0ff */
[----:B------:R-:W-:Y:S01]  /*3bae0*/  IADD3 R0, R208, 0x2d, RZ ;  /* 0x0000002dd0007810 */ /* 0x000fe20007ffe0ff */
[----:B------:R1:W-:Y:S01]  /*3baf0*/  @P1 STG.E [R16.64], R222 ;  /* 0x000000de10001986 */ /* 0x0003e2000c101908 */
[-C--:B------:R-:W-:Y:S02]  /*3bb00*/  LEA.HI.X.SX32 R7, R7, R5.reuse, 0x2, P6 ;  /* 0x0000000507077211 */ /* 0x080fe400030f16ff */
[----:B------:R-:W-:Y:S02]  /*3bb10*/  LEA R10, P6, R18, R4, 0x2 ;  /* 0x00000004120a7211 */ /* 0x000fe400078c10ff */
[----:B------:R-:W-:Y:S02]  /*3bb20*/  ISETP.LT.AND P4, PT, R0, c[0x0][0x17c], !P0 ;  /* 0x00005f0000007a0c */ /* 0x000fe40004781270 */
[----:B------:R-:W-:Y:S01]  /*3bb30*/  IADD3 R0, R208, 0x2e, RZ ;  /* 0x0000002ed0007810 */ /* 0x000fe20007ffe0ff */
[----:B------:R4:W-:Y:S01]  /*3bb40*/  @P5 STG.E [R8.64], R223 ;  /* 0x000000df08005986 */ /* 0x0009e2000c101908 */
[----:B------:R-:W-:-:S02]  /*3bb50*/  LEA.HI.X.SX32 R11, R18, R5, 0x2, P6 ;  /* 0x00000005120b7211 */ /* 0x000fc400030f16ff */
[----:B-1----:R-:W-:Y:S02]  /*3bb60*/  IADD3 R17, R18, c[0x0][0x198], RZ ;  /* 0x0000660012117a10 */ /* 0x002fe40007ffe0ff */
[----:B------:R-:W-:Y:S02]  /*3bb70*/  ISETP.LT.AND P3, PT, R0, c[0x0][0x17c], !P0 ;  /* 0x00005f0000007a0c */ /* 0x000fe40004761270 */
[C---:B------:R-:W-:Y:S02]  /*3bb80*/  LEA R16, P6, R17.reuse, R4, 0x2 ;  /* 0x0000000411107211 */ /* 0x040fe400078c10ff */
[----:B------:R-:W-:Y:S02]  /*3bb90*/  IADD3 R0, R208, 0x2f, RZ ;  /* 0x0000002fd0007810 */ /* 0x000fe40007ffe0ff */
[C---:B----4-:R-:W-:Y:S02]  /*3bba0*/  IADD3 R9, R17.reuse, c[0x0][0x198], RZ ;  /* 0x0000660011097a10 */ /* 0x050fe40007ffe0ff */
[----:B------:R-:W-:-:S02]  /*3bbb0*/  LEA.HI.X.SX32 R17, R17, R5, 0x2, P6 ;  /* 0x0000000511117211 */ /* 0x000fc400030f16ff */
[C---:B------:R-:W-:Y:S02]  /*3bbc0*/  LEA R8, P6, R9.reuse, R4, 0x2 ;  /* 0x0000000409087211 */ /* 0x040fe400078c10ff */
        /* <DEDUP_REMOVED lines=8> */
[C---:B-1----:R-:W-:Y:S01]  /*3bc50*/  LEA R6, P6, R18.reuse, R4, 0x2 ;  /* 0x0000000412067211 */ /* 0x042fe200078c10ff */
[----:B------:R-:W-:Y:S01]  /*3bc60*/  LDS.128 R60, [R240+0x1000] ;  /* 0x00100000f03c7984 */ /* 0x000fe20000000c00 */
[----:B----4-:R-:W-:-:S03]  /*3bc70*/  IADD3 R11, R18, c[0x0][0x198], RZ ;  /* 0x00006600120b7a10 */ /* 0x010fc60007ffe0ff */
[----:B------:R1:W-:Y:S01]  /*3bc80*/  @P3 STG.E [R16.64], R54 ;  /* 0x0000003610003986 */ /* 0x0003e2000c101908 */
[-C--:B------:R-:W-:Y:S02]  /*3bc90*/  LEA.HI.X.SX32 R7, R18, R5.reuse, 0x2, P6 ;  /* 0x0000000512077211 */ /* 0x080fe400030f16ff */
[C---:B------:R-:W-:Y:S02]  /*3bca0*/  LEA R10, P6, R11.reuse, R4, 0x2 ;  /* 0x000000040b0a7211 */ /* 0x040fe400078c10ff */
[----:B------:R-:W-:Y:S02]  /*3bcb0*/  ISETP.LT.AND P2, PT, R0, c[0x0][0x17c], !P0 ;  /* 0x00005f0000007a0c */ /* 0x000fe40004741270 */
[----:B------:R-:W-:Y:S02]  /*3bcc0*/  IADD3 R0, R208, 0x32, RZ ;  /* 0x00000032d0007810 */ /* 0x000fe40007ffe0ff */
[C---:B-1----:R-:W-:Y:S02]  /*3bcd0*/  IADD3 R17, R11.reuse, c[0x0][0x198], RZ ;  /* 0x000066000b117a10 */ /* 0x042fe40007ffe0ff */
        /* <DEDUP_REMOVED lines=8> */
[----:B------:R-:W-:Y:S01]  /*3bd60*/  LDS.128 R52, [R3+0x1000] ;  /* 0x0010000003347984 */ /* 0x000fe20000000c00 */
[----:B------:R-:W-:-:S02]  /*3bd70*/  IADD3 R0, R208, 0x34, RZ ;  /* 0x00000034d0007810 */ /* 0x000fc40007ffe0ff */
[----:B-1----:R-:W-:Y:S02]  /*3bd80*/  LEA R8, P6, R18, R4, 0x2 ;  /* 0x0000000412087211 */ /* 0x002fe400078c10ff */
[----:B------:R-:W-:Y:S02]  /*3bd90*/  ISETP.LT.AND P1, PT, R0, c[0x0][0x17c], !P0 ;  /* 0x00005f0000007a0c */ /* 0x000fe40004721270 */
[----:B------:R-:W-:Y:S02]  /*3bda0*/  LEA.HI.X.SX32 R9, R18, R5, 0x2, P6 ;  /* 0x0000000512097211 */ /* 0x000fe400030f16ff */
[----:B------:R-:W-:Y:S01]  /*3bdb0*/  IADD3 R0, R208, 0x35, RZ ;  /* 0x00000035d0007810 */ /* 0x000fe20007ffe0ff */
[----:B---3--:R1:W-:Y:S04]  /*3bdc0*/  @P5 STG.E [R6.64], R242 ;  /* 0x000000f206005986 */ /* 0x0083e8000c101908 */
[----:B--2---:R2:W-:Y:S01]  /*3bdd0*/  @P2 STG.E [R10.64], R241 ;  /* 0x000000f10a002986 */ /* 0x0045e2000c101908 */
[----:B-1----:R-:W-:-:S04]  /*3bde0*/  IADD3 R7, R18, c[0x0][0x198], RZ ;  /* 0x0000660012077a10 */ /* 0x002fc80007ffe0ff */
[CC--:B------:R-:W-:Y:S02]  /*3bdf0*/  LEA R6, P6, R7.reuse, R4.reuse, 0x2 ;  /* 0x0000000407067211 */ /* 0x0c0fe400078c10ff */
[C---:B--2---:R-:W-:Y:S02]  /*3be00*/  IADD3 R11, R7.reuse, c[0x0][0x198], RZ ;  /* 0x00006600070b7a10 */ /* 0x044fe40007ffe0ff */
[----:B------:R-:W-:Y:S02]  /*3be10*/  LEA.HI.X.SX32 R7, R7, R5, 0x2, P6 ;  /* 0x0000000507077211 */ /* 0x000fe400030f16ff */
[C---:B------:R-:W-:Y:S02]  /*3be20*/  LEA R10, P6, R11.reuse, R4, 0x2 ;  /* 0x000000040b0a7211 */ /* 0x040fe400078c10ff */
[----:B------:R-:W-:Y:S02]  /*3be30*/  ISETP.LT.AND P5, PT, R0, c[0x0][0x17c], !P0 ;  /* 0x00005f0000007a0c */ /* 0x000fe400047a1270 */
[----:B------:R-:W-:-:S02]  /*3be40*/  IADD3 R18, R11, c[0x0][0x198], RZ ;  /* 0x000066000b127a10 */ /* 0x000fc40007ffe0ff */
[----:B------:R-:W-:Y:S01]  /*3be50*/  IADD3 R0, R208, 0x36, RZ ;  /* 0x00000036d0007810 */ /* 0x000fe20007ffe0ff */
[----:B------:R1:W-:Y:S01]  /*3be60*/  @P4 STG.E [R16.64], R58 ;  /* 0x0000003a10004986 */ /* 0x0003e2000c101908 */
[----:B------:R-:W-:Y:S02]  /*3be70*/  LEA.HI.X.SX32 R11, R11, R5, 0x2, P6 ;  /* 0x000000050b0b7211 */ /* 0x000fe400030f16ff */
[----:B------:R-:W-:Y:S01]  /*3be80*/  ISETP.LT.AND P2, PT, R0, c[0x0][0x17c], !P0 ;  /* 0x00005f0000007a0c */ /* 0x000fe20004741270 */
[----:B------:R2:W-:Y:S01]  /*3be90*/  @P3 STG.E [R8.64], R59 ;  /* 0x0000003b08003986 */ /* 0x0005e2000c101908 */
[----:B------:R-:W-:Y:S02]  /*3bea0*/  IADD3 R0, R208, 0x37, RZ ;  /* 0x00000037d0007810 */ /* 0x000fe40007ffe0ff */
[C---:B-1----:R-:W-:Y:S01]  /*3beb0*/  LEA R16, P6, R18.reuse, R4, 0x2 ;  /* 0x0000000412107211 */ /* 0x042fe200078c10ff */
[----:B------:R-:W-:Y:S01]  /*3bec0*/  LDS.128 R56, [R252+0x1000] ;  /* 0x00100000fc387984 */ /* 0x000fe20000000c00 */
[----:B--2---:R-:W-:-:S03]  /*3bed0*/  IADD3 R9, R18, c[0x0][0x198], RZ ;  /* 0x0000660012097a10 */ /* 0x004fc60007ffe0ff */
        /* <DEDUP_REMOVED lines=15> */
[----:B------:R-:W-:-:S03]  /*3bfd0*/  IADD3 R0, R208, 0x3a, RZ ;  /* 0x0000003ad0007810 */ /* 0x000fc60007ffe0ff */
[----:B------:R-:W-:Y:S01]  /*3bfe0*/  LDS.128 R44, [R240+0x2000] ;  /* 0x00200000f02c7984 */ /* 0x000fe20000000c00 */
[CC--:B-1----:R-:W-:Y:S02]  /*3bff0*/  LEA R10, P6, R18.reuse, R4.reuse, 0x2 ;  /* 0x00000004120a7211 */ /* 0x0c2fe400078c10ff */
[C---:B--2---:R-:W-:Y:S01]  /*3c000*/  IADD3 R17, R18.reuse, c[0x0][0x198], RZ ;  /* 0x0000660012117a10 */ /* 0x044fe20007ffe0ff */
[----:B------:R1:W-:Y:S01]  /*3c010*/  @P4 STG.E [R8.64], R51 ;  /* 0x0000003308004986 */ /* 0x0003e2000c101908 */
[----:B------:R-:W-:Y:S02]  /*3c020*/  LEA.HI.X.SX32 R11, R18, R5, 0x2, P6 ;  /* 0x00000005120b7211 */ /* 0x000fe400030f16ff */
[----:B------:R-:W-:Y:S02]  /*3c030*/  LEA R16, P6, R17, R4, 0x2 ;  /* 0x0000000411107211 */ /* 0x000fe400078c10ff */
[----:B------:R-:W-:Y:S01]  /*3c040*/  ISETP.LT.AND P5, PT, R0, c[0x0][0x17c], !P0 ;  /* 0x00005f0000007a0c */ /* 0x000fe200047a1270 */
[----:B------:R-:W-:Y:S01]  /*3c050*/  LDS.128 R48, [R2+0x2000] ;  /* 0x0020000002307984 */ /* 0x000fe20000000c00 */
        /* <DEDUP_REMOVED lines=13> */
[C---:B--2---:R-:W-:Y:S01]  /*3c130*/  IADD3 R11, R18.reuse, c[0x0][0x198], RZ ;  /* 0x00006600120b7a10 */ /* 0x044fe20007ffe0ff */
        /* <DEDUP_REMOVED lines=9> */
[C---:B------:R-:W-:Y:S02]  /*3c1d0*/  IADD3 R18, R17.reuse, c[0x0][0x198], RZ ;  /* 0x0000660011127a10 */ /* 0x040fe40007ffe0ff */
[----:B------:R-:W-:Y:S01]  /*3c1e0*/  IADD3 R0, R208, 0x3f, RZ ;  /* 0x0000003fd0007810 */ /* 0x000fe20007ffe0ff */
[----:B------:R1:W-:Y:S01]  /*3c1f0*/  @P2 STG.E [R8.64], R35 ;  /* 0x0000002308002986 */ /* 0x0003e2000c101908 */
[----:B------:R-:W-:Y:S02]  /*3c200*/  LEA.HI.X.SX32 R17, R17, R5, 0x2, P6 ;  /* 0x0000000511117211 */ /* 0x000fe400030f16ff */
[----:B------:R-:W-:Y:S01]  /*3c210*/  ISETP.LT.AND P5, PT, R0, c[0x0][0x17c], !P0 ;  /* 0x00005f0000007a0c */ /* 0x000fe200047a1270 */
[----:B------:R2:W-:Y:S01]  /*3c220*/  @P4 STG.E [R6.64], R42 ;  /* 0x0000002a06004986 */ /* 0x0005e2000c101908 */
[----:B------:R-:W-:Y:S02]  /*3c230*/  IADD3 R0, R208, 0x40, RZ ;  /* 0x00000040d0007810 */ /* 0x000fe40007ffe0ff */
[----:B-1----:R-:W-:-:S02]  /*3c240*/  LEA R8, P6, R18, R4, 0x2 ;  /* 0x0000000412087211 */ /* 0x002fc400078c10ff */
[C---:B--2---:R-:W-:Y:S01]  /*3c250*/  IADD3 R7, R18.reuse, c[0x0][0x198], RZ ;  /* 0x0000660012077a10 */ /* 0x044fe20007ffe0ff */
[----:B------:R1:W-:Y:S01]  /*3c260*/  @P3 STG.E [R10.64], R43 ;  /* 0x0000002b0a003986 */ /* 0x0003e2000c101908 */
[----:B------:R-:W-:Y:S02]  /*3c270*/  LEA.HI.X.SX32 R9, R18, R5, 0x2, P6 ;  /* 0x0000000512097211 */ /* 0x000fe400030f16ff */
[C---:B------:R-:W-:Y:S02]  /*3c280*/  LEA R6, P6, R7.reuse, R4, 0x2 ;  /* 0x0000000407067211 */ /* 0x040fe400078c10ff */
[----:B------:R-:W-:Y:S01]  /*3c290*/  ISETP.LT.AND P2, PT, R0, c[0x0][0x17c], !P0 ;  /* 0x00005f0000007a0c */ /* 0x000fe20004741270 */
[----:B------:R-:W-:Y:S01]  /*3c2a0*/  LDS.128 R40, [R252+0x2000] ;  /* 0x00200000fc287984 */ /* 0x000fe20000000c00 */
[----:B------:R-:W-:Y:S02]  /*3c2b0*/  IADD3 R0, R208, 0x41, RZ ;  /* 0x00000041d0007810 */ /* 0x000fe40007ffe0ff */
[----:B-1----:R-:W-:-:S02]  /*3c2c0*/  IADD3 R11, R7, c[0x0][0x198], RZ ;  /* 0x00006600070b7a10 */ /* 0x002fc40007ffe0ff */
        /* <DEDUP_REMOVED lines=30> */
[C---:B--2---:R-:W-:Y:S01]  /*3c4b0*/  IADD3 R17, R18.reuse, c[0x0][0x198], RZ ;  /* 0x0000660012117a10 */ /* 0x044fe20007ffe0ff */
        /* <DEDUP_REMOVED lines=39> */
[----:B------:R-:W-:Y:S02]  /*3c730*/  ISETP.LT.AND P3, PT, R0, c[0x0][0x17c], !P0 ;  /* 0x00005f0000007a0c */ /* 0x000fe40004761270 */
        /* <DEDUP_REMOVED lines=121> */
[C---:B--2---:R-:W-:Y:S02]  /*3ced0*/  IADD3 R11, R18.reuse, c[0x0][0x198], RZ ;  /* 0x00006600120b7a10 */ /* 0x044fe40007ffe0ff */
[----:B------:R-:W-:Y:S02]  /*3cee0*/  LEA.HI.X.SX32 R7, R18, R5, 0x2, P6 ;  /* 0x0000000512077211 */ /* 0x000fe400030f16ff */
[----:B------:R-:W-:-:S02]  /*3cef0*/  LEA R10, P6, R11, R4, 0x2 ;  /* 0x000000040b0a7211 */ /* 0x000fc400078c10ff */
[----:B------:R-:W-:Y:S02]  /*3cf00*/  ISETP.LT.AND P1, PT, R0, c[0x0][0x17c], !P0 ;  /* 0x00005f0000007a0c */ /* 0x000fe40004721270 */
[C---:B------:R-:W-:Y:S02]  /*3cf10*/  IADD3 R13, R11.reuse, c[0x0][0x198], RZ ;  /* 0x000066000b0d7a10 */ /* 0x040fe40007ffe0ff */
[----:B------:R-:W-:Y:S01]  /*3cf20*/  IADD3 R0, R208, 0x62, RZ ;  /* 0x00000062d0007810 */ /* 0x000fe20007ffe0ff */
[----:B------:R1:W-:Y:S01]  /*3cf30*/  @P2 STG.E [R16.64], R72 ;  /* 0x0000004810002986 */ /* 0x0003e2000c101908 */
[----:B------:R-:W-:Y:S02]  /*3cf40*/  LEA.HI.X.SX32 R11, R11, R5, 0x2, P6 ;  /* 0x000000050b0b7211 */ /* 0x000fe400030f16ff */
[----:B------:R-:W-:Y:S02]  /*3cf50*/  LEA R12, P6, R13, R4, 0x2 ;  /* 0x000000040d0c7211 */ /* 0x000fe400078c10ff */
[----:B------:R-:W-:-:S02]  /*3cf60*/  ISETP.LT.AND P5, PT, R0, c[0x0][0x17c], !P0 ;  /* 0x00005f0000007a0c */ /* 0x000fc400047a1270 */
[----:B------:R-:W-:Y:S01]  /*3cf70*/  IADD3 R0, R208, 0x63, RZ ;  /* 0x00000063d0007810 */ /* 0x000fe20007ffe0ff */
[----:B------:R2:W-:Y:S01]  /*3cf80*/  @P4 STG.E [R8.64], R73 ;  /* 0x0000004908004986 */ /* 0x0005e2000c101908 */
[----:B-1----:R-:W-:-:S03]  /*3cf90*/  IADD3 R16, R13, c[0x0][0x198], RZ ;  /* 0x000066000d107a10 */ /* 0x002fc60007ffe0ff */
[----:B------:R1:W-:Y:S01]  /*3cfa0*/  @P3 STG.E [R6.64], R162 ;  /* 0x000000a206003986 */ /* 0x0003e2000c101908 */
[-C--:B------:R-:W-:Y:S02]  /*3cfb0*/  LEA.HI.X.SX32 R13, R13, R5.reuse, 0x2, P6 ;  /* 0x000000050d0d7211 */ /* 0x080fe400030f16ff */
[----:B------:R-:W-:Y:S02]  /*3cfc0*/  ISETP.LT.AND P2, PT, R0, c[0x0][0x17c], !P0 ;  /* 0x00005f0000007a0c */ /* 0x000fe40004741270 */
[----:B------:R-:W-:Y:S02]  /*3cfd0*/  IADD3 R0, R208, 0x64, RZ ;  /* 0x00000064d0007810 */ /* 0x000fe40007ffe0ff */
[C---:B--2---:R-:W-:Y:S01]  /*3cfe0*/  LEA R8, P6, R16.reuse, R4, 0x2 ;  /* 0x0000000410087211 */ /* 0x044fe200078c10ff */
[----:B------:R2:W-:Y:S01]  /*3cff0*/  @P1 STG.E [R10.64], R163 ;  /* 0x000000a30a001986 */ /* 0x0005e2000c101908 */
[C---:B-1----:R-:W-:Y:S02]  /*3d000*/  IADD3 R7, R16.reuse, c[0x0][0x198], RZ ;  /* 0x0000660010077a10 */ /* 0x042fe40007ffe0ff */
[----:B------:R-:W-:-:S02]  /*3d010*/  LEA.HI.X.SX32 R9, R16, R5, 0x2, P6 ;  /* 0x0000000510097211 */ /* 0x000fc400030f16ff */
[CC--:B------:R-:W-:Y:S02]  /*3d020*/  LEA R6, P6, R7.reuse, R4.reuse, 0x2 ;  /* 0x0000000407067211 */ /* 0x0c0fe400078c10ff */
[----:B------:R-:W-:Y:S02]  /*3d030*/  ISETP.LT.AND P4, PT, R0, c[0x0][0x17c], !P0 ;  /* 0x00005f0000007a0c */ /* 0x000fe40004781270 */
[C---:B--2---:R-:W-:Y:S02]  /*3d040*/  IADD3 R11, R7.reuse, c[0x0][0x198], RZ ;  /* 0x00006600070b7a10 */ /* 0x044fe40007ffe0ff */
[----:B------:R-:W-:Y:S02]  /*3d050*/  IADD3 R0, R208, 0x65, RZ ;  /* 0x00000065d0007810 */ /* 0x000fe40007ffe0ff */
        /* <DEDUP_REMOVED lines=264> */
[----:B-----5:R1:W-:Y:S01]  /*3e0e0*/  @P1 STG.E [R12.64], R196 ;  /* 0x000000c40c001986 */ /* 0x0203e2000c101908 */
        /* <DEDUP_REMOVED lines=242> */
[----:B------:R-:W-:Y:S02]  /*3f010*/  IADD3 R11, R10, c[0x0][0x198], RZ ;  /* 0x000066000a0b7a10 */ /* 0x000fe40007ffe0ff */
        /* <DEDUP_REMOVED lines=16> */
[----:B------:R-:W1:Y:S01]  /*3f120*/  LDS.128 R8, [R2] ;  /* 0x0000000002087984 */ /* 0x000e620000000c00 */
[----:B------:R-:W-:Y:S02]  /*3f130*/  ISETP.LT.AND P5, PT, R0, c[0x0][0x17c], !P0 ;  /* 0x00005f0000007a0c */ /* 0x000fe400047a1270 */
[C---:B------:R-:W-:Y:S02]  /*3f140*/  LEA R6, P6, R7.reuse, R4, 0x2 ;  /* 0x0000000407067211 */ /* 0x040fe400078c10ff */
[----:B------:R-:W-:Y:S02]  /*3f150*/  IADD3 R0, R208, 0xbd, RZ ;  /* 0x000000bdd0007810 */ /* 0x000fe40007ffe0ff */
[C---:B--2---:R-:W-:Y:S02]  /*3f160*/  IADD3 R14, R7.reuse, c[0x0][0x198], RZ ;  /* 0x00006600070e7a10 */ /* 0x044fe40007ffe0ff */
[----:B------:R-:W-:-:S02]  /*3f170*/  LEA.HI.X.SX32 R7, R7, R5, 0x2, P6 ;  /* 0x0000000507077211 */ /* 0x000fc400030f16ff */
[----:B------:R-:W-:Y:S02]  /*3f180*/  LEA R20, P6, R14, R4, 0x2 ;  /* 0x000000040e147211 */ /* 0x000fe400078c10ff */
[----:B------:R-:W-:Y:S02]  /*3f190*/  ISETP.LT.AND P2, PT, R0, c[0x0][0x17c], !P0 ;  /* 0x00005f0000007a0c */ /* 0x000fe40004741270 */
[----:B------:R-:W-:Y:S01]  /*3f1a0*/  IADD3 R0, R208, 0xbe, RZ ;  /* 0x000000bed0007810 */ /* 0x000fe20007ffe0ff */
[----:B------:R-:W-:Y:S01]  /*3f1b0*/  @P3 STG.E [R12.64], R174 ;  /* 0x000000ae0c003986 */ /* 0x000fe2000c101908 */
[C---:B------:R-:W-:Y:S02]  /*3f1c0*/  IADD3 R18, R14.reuse, c[0x0][0x198], RZ ;  /* 0x000066000e127a10 */ /* 0x040fe40007ffe0ff */
[----:B------:R-:W-:Y:S02]  /*3f1d0*/  LEA.HI.X.SX32 R21, R14, R5, 0x2, P6 ;  /* 0x000000050e157211 */ /* 0x000fe400030f16ff */
[----:B------:R-:W2:Y:S01]  /*3f1e0*/  LDS.128 R12, [R240] ;  /* 0x00000000f00c7984 */ /* 0x000ea20000000c00 */
[----:B------:R-:W-:-:S02]  /*3f1f0*/  ISETP.LT.AND P4, PT, R0, c[0x0][0x17c], !P0 ;  /* 0x00005f0000007a0c */ /* 0x000fc40004781270 */
[----:B------:R-:W-:Y:S01]  /*3f200*/  IADD3 R0, R208, 0xbf, RZ ;  /* 0x000000bfd0007810 */ /* 0x000fe20007ffe0ff */
[----:B------:R3:W-:Y:S01]  /*3f210*/  @P1 STG.E [R16.64], R175 ;  /* 0x000000af10001986 */ /* 0x0007e2000c101908 */
[----:B------:R-:W-:Y:S02]  /*3f220*/  LEA R22, P6, R18, R4, 0x2 ;  /* 0x0000000412167211 */ /* 0x000fe400078c10ff */
[----:B------:R-:W-:Y:S01]  /*3f230*/  ISETP.LT.AND P3, PT, R0, c[0x0][0x17c], !P0 ;  /* 0x00005f0000007a0c */ /* 0x000fe20004761270 */
[----:B------:R4:W-:Y:S01]  /*3f240*/  @P5 STG.E [R6.64], R190 ;  /* 0x000000be06005986 */ /* 0x0009e2000c101908 */
[----:B------:R-:W-:Y:S02]  /*3f250*/  IADD3 R0, R208, 0xc0, RZ ;  /* 0x000000c0d0007810 */ /* 0x000fe40007ffe0ff */
[C---:B------:R-:W-:Y:S02]  /*3f260*/  LEA.HI.X.SX32 R23, R18.reuse, R5, 0x2, P6 ;  /* 0x0000000512177211 */ /* 0x040fe400030f16ff */
[----:B---3--:R-:W-:-:S02]  /*3f270*/  IADD3 R16, R18, c[0x0][0x198], RZ ;  /* 0x0000660012107a10 */ /* 0x008fc40007ffe0ff */
[----:B------:R-:W-:Y:S02]  /*3f280*/  ISETP.LT.AND P1, PT, R0, c[0x0][0x17c], !P0 ;  /* 0x00005f0000007a0c */ /* 0x000fe40004721270 */
[CC--:B----4-:R-:W-:Y:S02]  /*3f290*/  LEA R6, P6, R16.reuse, R4.reuse, 0x2 ;  /* 0x0000000410067211 */ /* 0x0d0fe400078c10ff */
[----:B------:R-:W-:Y:S02]  /*3f2a0*/  IADD3 R25, R16, c[0x0][0x198], RZ ;  /* 0x0000660010197a10 */ /* 0x000fe40007ffe0ff */
[----:B------:R-:W-:Y:S02]  /*3f2b0*/  IADD3 R0, R208, 0xc1, RZ ;  /* 0x000000c1d0007810 */ /* 0x000fe40007ffe0ff */
[----:B------:R-:W-:Y:S01]  /*3f2c0*/  LEA.HI.X.SX32 R7, R16, R5, 0x2, P6 ;  /* 0x0000000510077211 */ /* 0x000fe200030f16ff */
[----:B------:R3:W-:Y:S01]  /*3f2d0*/  @P2 STG.E [R20.64], R191 ;  /* 0x000000bf14002986 */ /* 0x0007e2000c101908 */
[----:B------:R-:W-:-:S03]  /*3f2e0*/  LEA R24, P6, R25, R4, 0x2 ;  /* 0x0000000419187211 */ /* 0x000fc600078c10ff */
[----:B------:R-:W4:Y:S01]  /*3f2f0*/  LDS.128 R16, [R252] ;  /* 0x00000000fc107984 */ /* 0x000f220000000c00 */
[----:B------:R-:W-:Y:S02]  /*3f300*/  ISETP.LT.AND P5, PT, R0, c[0x0][0x17c], !P0 ;  /* 0x00005f0000007a0c */ /* 0x000fe400047a1270 */
[----:B------:R-:W-:Y:S01]  /*3f310*/  IADD3 R0, R208, 0xc2, RZ ;  /* 0x000000c2d0007810 */ /* 0x000fe20007ffe0ff */
[----:B------:R5:W-:Y:S01]  /*3f320*/  @P4 STG.E [R22.64], R206 ;  /* 0x000000ce16004986 */ /* 0x000be2000c101908 */
[C---:B---3--:R-:W-:Y:S02]  /*3f330*/  IADD3 R21, R25.reuse, c[0x0][0x198], RZ ;  /* 0x0000660019157a10 */ /* 0x048fe40007ffe0ff */
[----:B------:R-:W-:Y:S02]  /*3f340*/  LEA.HI.X.SX32 R25, R25, R5, 0x2, P6 ;  /* 0x0000000519197211 */ /* 0x000fe400030f16ff */
[----:B------:R-:W-:Y:S02]  /*3f350*/  LEA R20, P6, R21, R4, 0x2 ;  /* 0x0000000415147211 */ /* 0x000fe400078c10ff */
[----:B------:R-:W-:-:S02]  /*3f360*/  ISETP.LT.AND P2, PT, R0, c[0x0][0x17c], !P0 ;  /* 0x00005f0000007a0c */ /* 0x000fc40004741270 */
[C---:B-----5:R-:W-:Y:S02]  /*3f370*/  IADD3 R23, R21.reuse, c[0x0][0x198], RZ ;  /* 0x0000660015177a10 */ /* 0x060fe40007ffe0ff */
[----:B------:R-:W-:Y:S01]  /*3f380*/  IADD3 R0, R208, 0xc3, RZ ;  /* 0x000000c3d0007810 */ /* 0x000fe20007ffe0ff */
[----:B------:R3:W-:Y:S01]  /*3f390*/  @P3 STG.E [R6.64], R207 ;  /* 0x000000cf06003986 */ /* 0x0007e2000c101908 */
[----:B------:R-:W-:Y:S02]  /*3f3a0*/  LEA.HI.X.SX32 R21, R21, R5, 0x2, P6 ;  /* 0x0000000515157211 */ /* 0x000fe400030f16ff */
[C---:B------:R-:W-:Y:S02]  /*3f3b0*/  LEA R22, P6, R23.reuse, R4, 0x2 ;  /* 0x0000000417167211 */ /* 0x040fe400078c10ff */
[----:B------:R-:W-:Y:S02]  /*3f3c0*/  ISETP.LT.AND P4, PT, R0, c[0x0][0x17c], !P0 ;  /* 0x00005f0000007a0c */ /* 0x000fe40004781270 */
[----:B------:R-:W-:Y:S01]  /*3f3d0*/  IADD3 R0, R208, 0xc4, RZ ;  /* 0x000000c4d0007810 */ /* 0x000fe20007ffe0ff */
[----:B-1----:R1:W-:Y:S01]  /*3f3e0*/  @P1 STG.E [R24.64], R8 ;  /* 0x0000000818001986 */ /* 0x0023e2000c101908 */
[----:B---3--:R-:W-:-:S02]  /*3f3f0*/  IADD3 R7, R23, c[0x0][0x198], RZ ;  /* 0x0000660017077a10 */ /* 0x008fc40007ffe0ff */
[-C--:B------:R-:W-:Y:S02]  /*3f400*/  LEA.HI.X.SX32 R23, R23, R5.reuse, 0x2, P6 ;  /* 0x0000000517177211 */ /* 0x080fe400030f16ff */
[C---:B------:R-:W-:Y:S02]  /*3f410*/  LEA R6, P6, R7.reuse, R4, 0x2 ;  /* 0x0000000407067211 */ /* 0x040fe400078c10ff */
[----:B------:R-:W-:Y:S02]  /*3f420*/  ISETP.LT.AND P3, PT, R0, c[0x0][0x17c], !P0 ;  /* 0x00005f0000007a0c */ /* 0x000fe40004761270 */
[C---:B-1----:R-:W-:Y:S02]  /*3f430*/  IADD3 R8, R7.reuse, c[0x0][0x198], RZ ;  /* 0x0000660007087a10 */ /* 0x042fe40007ffe0ff */
[----:B------:R-:W-:Y:S01]  /*3f440*/  IADD3 R0, R208, 0xc5, RZ ;  /* 0x000000c5d0007810 */ /* 0x000fe20007ffe0ff */
[----:B------:R1:W-:Y:S01]  /*3f450*/  @P5 STG.E [R20.64], R9 ;  /* 0x0000000914005986 */ /* 0x0003e2000c101908 */
[----:B------:R-:W-:-:S02]  /*3f460*/  LEA.HI.X.SX32 R7, R7, R5, 0x2, P6 ;  /* 0x0000000507077211 */ /* 0x000fc400030f16ff */
[----:B------:R-:W-:Y:S02]  /*3f470*/  LEA R24, P6, R8, R4, 0x2 ;  /* 0x0000000408187211 */ /* 0x000fe400078c10ff */
[----:B------:R-:W-:Y:S02]  /*3f480*/  ISETP.LT.AND P1, PT, R0, c[0x0][0x17c], !P0 ;  /* 0x00005f0000007a0c */ /* 0x000fe40004721270 */
[----:B------:R-:W-:Y:S01]  /*3f490*/  IADD3 R0, R208, 0xc6, RZ ;  /* 0x000000c6d0007810 */ /* 0x000fe20007ffe0ff */
[----:B--2---:R2:W-:Y:S01]  /*3f4a0*/  @P2 STG.E [R22.64], R12 ;  /* 0x0000000c16002986 */ /* 0x0045e2000c101908 */
[C---:B------:R-:W-:Y:S02]  /*3f4b0*/  LEA.HI.X.SX32 R25, R8.reuse, R5, 0x2, P6 ;  /* 0x0000000508197211 */ /* 0x040fe400030f16ff */
[----:B-1----:R-:W-:Y:S02]  /*3f4c0*/  IADD3 R9, R8, c[0x0][0x198], RZ ;  /* 0x0000660008097a10 */ /* 0x002fe40007ffe0ff */
[----:B------:R-:W-:-:S02]  /*3f4d0*/  ISETP.LT.AND P5, PT, R0, c[0x0][0x17c], !P0 ;  /* 0x00005f0000007a0c */ /* 0x000fc400047a1270 */
[CC--:B------:R-:W-:Y:S02]  /*3f4e0*/  LEA R8, P6, R9.reuse, R4.reuse, 0x2 ;  /* 0x0000000409087211 */ /* 0x0c0fe400078c10ff */
[----:B------:R-:W-:Y:S02]  /*3f4f0*/  IADD3 R0, R208, 0xc7, RZ ;  /* 0x000000c7d0007810 */ /* 0x000fe40007ffe0ff */
[C---:B--2---:R-:W-:Y:S01]  /*3f500*/  IADD3 R12, R9.reuse, c[0x0][0x198], RZ ;  /* 0x00006600090c7a10 */ /* 0x044fe20007ffe0ff */
[----:B------:R1:W-:Y:S01]  /*3f510*/  @P4 STG.E [R6.64], R13 ;  /* 0x0000000d06004986 */ /* 0x0003e2000c101908 */
[----:B------:R-:W-:Y:S02]  /*3f520*/  LEA.HI.X.SX32 R9, R9, R5, 0x2, P6 ;  /* 0x0000000509097211 */ /* 0x000fe400030f16ff */
[----:B------:R-:W-:Y:S02]  /*3f530*/  LEA R20, P6, R12, R4, 0x2 ;  /* 0x000000040c147211 */ /* 0x000fe400078c10ff */
[----:B------:R-:W-:-:S02]  /*3f540*/  ISETP.LT.AND P2, PT, R0, c[0x0][0x17c], !P0 ;  /* 0x00005f0000007a0c */ /* 0x000fc40004741270 */
[----:B------:R-:W-:Y:S02]  /*3f550*/  IADD3 R0, R208, 0xc8, RZ ;  /* 0x000000c8d0007810 */ /* 0x000fe40007ffe0ff */
[C---:B------:R-:W-:Y:S02]  /*3f560*/  LEA.HI.X.SX32 R21, R12.reuse, R5, 0x2, P6 ;  /* 0x000000050c157211 */ /* 0x040fe400030f16ff */
[----:B-1----:R-:W-:Y:S02]  /*3f570*/  IADD3 R7, R12, c[0x0][0x198], RZ ;  /* 0x000066000c077a10 */ /* 0x002fe40007ffe0ff */
[----:B------:R-:W-:Y:S02]  /*3f580*/  ISETP.LT.AND P4, PT, R0, c[0x0][0x17c], !P0 ;  /* 0x00005f0000007a0c */ /* 0x000fe40004781270 */
[C---:B------:R-:W-:Y:S02]  /*3f590*/  LEA R6, P6, R7.reuse, R4, 0x2 ;  /* 0x0000000407067211 */ /* 0x040fe400078c10ff */
[----:B------:R-:W-:-:S02]  /*3f5a0*/  IADD3 R13, R7, c[0x0][0x198], RZ ;  /* 0x00006600070d7a10 */ /* 0x000fc40007ffe0ff */
[----:B------:R-:W-:Y:S01]  /*3f5b0*/  IADD3 R0, R208, 0xc9, RZ ;  /* 0x000000c9d0007810 */ /* 0x000fe20007ffe0ff */
[----:B----4-:R-:W-:Y:S01]  /*3f5c0*/  @P3 STG.E [R24.64], R16 ;  /* 0x0000001018003986 */ /* 0x010fe2000c101908 */
[----:B------:R-:W-:Y:S02]  /*3f5d0*/  LEA.HI.X.SX32 R7, R7, R5, 0x2, P6 ;  /* 0x0000000507077211 */ /* 0x000fe400030f16ff */
[C---:B------:R-:W-:Y:S01]  /*3f5e0*/  LEA R12, P6, R13.reuse, R4, 0x2 ;  /* 0x000000040d0c7211 */ /* 0x040fe200078c10ff */
[----:B------:R1:W-:Y:S01]  /*3f5f0*/  @P1 STG.E [R8.64], R17 ;  /* 0x0000001108001986 */ /* 0x0003e2000c101908 */
[----:B------:R-:W-:Y:S02]  /*3f600*/  ISETP.LT.AND P3, PT, R0, c[0x0][0x17c], !P0 ;  /* 0x00005f0000007a0c */ /* 0x000fe40004761270 */
[----:B------:R-:W-:Y:S01]  /*3f610*/  IADD3 R0, R208, 0xca, RZ ;  /* 0x000000cad0007810 */ /* 0x000fe20007ffe0ff */
[----:B------:R-:W-:Y:S03]  /*3f620*/  @P5 STG.E [R20.64], R68 ;  /* 0x0000004414005986 */ /* 0x000fe6000c101908 */
[----:B------:R-:W-:Y:S01]  /*3f630*/  ISETP.LT.AND P1, PT, R0, c[0x0][0x17c], !P0 ;  /* 0x00005f0000007a0c */ /* 0x000fe20004721270 */
[----:B------:R-:W2:Y:S01]  /*3f640*/  LDS.128 R20, [R240+0x3000] ;  /* 0x00300000f0147984 */ /* 0x000ea20000000c00 */
[----:B-1----:R-:W-:-:S02]  /*3f650*/  IADD3 R9, R13, c[0x0][0x198], RZ ;  /* 0x000066000d097a10 */ /* 0x002fc40007ffe0ff */
[-C--:B------:R-:W-:Y:S02]  /*3f660*/  LEA.HI.X.SX32 R13, R13, R5.reuse, 0x2, P6 ;  /* 0x000000050d0d7211 */ /* 0x080fe400030f16ff */
[CC--:B------:R-:W-:Y:S02]  /*3f670*/  LEA R8, P6, R9.reuse, R4.reuse, 0x2 ;  /* 0x0000000409087211 */ /* 0x0c0fe400078c10ff */
        /* <DEDUP_REMOVED lines=8> */
[C---:B-1----:R-:W-:Y:S02]  /*3f700*/  IADD3 R7, R17.reuse, c[0x0][0x198], RZ ;  /* 0x0000660011077a10 */ /* 0x042fe40007ffe0ff */
[----:B------:R-:W-:Y:S02]  /*3f710*/  LEA.HI.X.SX32 R17, R17, R5, 0x2, P6 ;  /* 0x0000000511117211 */ /* 0x000fe400030f16ff */
[----:B------:R-:W-:Y:S02]  /*3f720*/  LEA R6, P6, R7, R4, 0x2 ;  /* 0x0000000407067211 */ /* 0x000fe400078c10ff */
[----:B------:R-:W-:-:S02]  /*3f730*/  ISETP.LT.AND P2, PT, R0, c[0x0][0x17c], !P0 ;  /* 0x00005f0000007a0c */ /* 0x000fc40004741270 */
[C---:B---3--:R-:W-:Y:S02]  /*3f740*/  IADD3 R13, R7.reuse, c[0x0][0x198], RZ ;  /* 0x00006600070d7a10 */ /* 0x048fe40007ffe0ff */
[----:B------:R-:W-:Y:S01]  /*3f750*/  IADD3 R0, R208, 0xcd, RZ ;  /* 0x000000cdd0007810 */ /* 0x000fe20007ffe0ff */
[----:B------:R1:W-:Y:S01]  /*3f760*/  @P3 STG.E [R8.64], R65 ;  /* 0x0000004108003986 */ /* 0x0003e2000c101908 */
[----:B------:R-:W-:Y:S02]  /*3f770*/  LEA.HI.X.SX32 R7, R7, R5, 0x2, P6 ;  /* 0x0000000507077211 */ /* 0x000fe400030f16ff */
[C---:B------:R-:W-:Y:S02]  /*3f780*/  LEA R12, P6, R13.reuse, R4, 0x2 ;  /* 0x000000040d0c7211 */ /* 0x040fe400078c10ff */
[----:B------:R-:W-:Y:S02]  /*3f790*/  ISETP.LT.AND P4, PT, R0, c[0x0][0x17c], !P0 ;  /* 0x00005f0000007a0c */ /* 0x000fe40004781270 */
[----:B------:R-:W-:Y:S01]  /*3f7a0*/  IADD3 R0, R208, 0xce, RZ ;  /* 0x000000ced0007810 */ /* 0x000fe20007ffe0ff */
[----:B------:R3:W-:Y:S01]  /*3f7b0*/  @P1 STG.E [R16.64], R60 ;  /* 0x0000003c10001986 */ /* 0x0007e2000c101908 */
[----:B-1----:R-:W-:-:S02]  /*3f7c0*/  IADD3 R9, R13, c[0x0][0x198], RZ ;  /* 0x000066000d097a10 */ /* 0x002fc40007ffe0ff */
[-C--:B------:R-:W-:Y:S02]  /*3f7d0*/  LEA.HI.X.SX32 R13, R13, R5.reuse, 0x2, P6 ;  /* 0x000000050d0d7211 */ /* 0x080fe400030f16ff */
[C---:B------:R-:W-:Y:S02]  /*3f7e0*/  LEA R8, P6, R9.reuse, R4, 0x2 ;  /* 0x0000000409087211 */ /* 0x040fe400078c10ff */
[----:B------:R-:W-:Y:S02]  /*3f7f0*/  ISETP.LT.AND P3, PT, R0, c[0x0][0x17c], !P0 ;  /* 0x00005f0000007a0c */ /* 0x000fe40004761270 */
[C---:B---3--:R-:W-:Y:S02]  /*3f800*/  IADD3 R17, R9.reuse, c[0x0][0x198], RZ ;  /* 0x0000660009117a10 */ /* 0x048fe40007ffe0ff */
[----:B------:R-:W-:Y:S01]  /*3f810*/  IADD3 R0, R208, 0xcf, RZ ;  /* 0x000000cfd0007810 */ /* 0x000fe20007ffe0ff */
[----:B------:R1:W-:Y:S01]  /*3f820*/  @P5 STG.E [R6.64], R61 ;  /* 0x0000003d06005986 */ /* 0x0003e2000c101908 */
[----:B------:R-:W-:-:S02]  /*3f830*/  LEA.HI.X.SX32 R9, R9, R5, 0x2, P6 ;  /* 0x0000000509097211 */ /* 0x000fc400030f16ff */
[CC--:B------:R-:W-:Y:S02]  /*3f840*/  LEA R16, P6, R17.reuse, R4.reuse, 0x2 ;  /* 0x0000000411107211 */ /* 0x0c0fe400078c10ff */
[----:B------:R-:W-:Y:S02]  /*3f850*/  ISETP.LT.AND P1, PT, R0, c[0x0][0x17c], !P0 ;  /* 0x00005f0000007a0c */ /* 0x000fe40004721270 */
[----:B------:R-:W-:Y:S01]  /*3f860*/  IADD3 R0, R208, 0xd0, RZ ;  /* 0x000000d0d0007810 */ /* 0x000fe20007ffe0ff */
[----:B------:R3:W-:Y:S01]  /*3f870*/  @P2 STG.E [R12.64], R56 ;  /* 0x000000380c002986 */ /* 0x0007e2000c101908 */
[C---:B-1----:R-:W-:Y:S02]  /*3f880*/  IADD3 R7, R17.reuse, c[0x0][0x198], RZ ;  /* 0x0000660011077a10 */ /* 0x042fe40007ffe0ff */
[----:B------:R-:W-:Y:S02]  /*3f890*/  LEA.HI.X.SX32 R17, R17, R5, 0x2, P6 ;  /* 0x0000000511117211 */ /* 0x000fe400030f16ff */
[----:B------:R-:W-:-:S02]  /*3f8a0*/  LEA R6, P6, R7, R4, 0x2 ;  /* 0x0000000407067211 */ /* 0x000fc400078c10ff */
[----:B------:R-:W-:Y:S02]  /*3f8b0*/  ISETP.LT.AND P5, PT, R0, c[0x0][0x17c], !P0 ;  /* 0x00005f0000007a0c */ /* 0x000fe400047a1270 */
[C---:B---3--:R-:W-:Y:S02]  /*3f8c0*/  IADD3 R13, R7.reuse, c[0x0][0x198], RZ ;  /* 0x00006600070d7a10 */ /* 0x048fe40007ffe0ff */
[----:B------:R-:W-:Y:S01]  /*3f8d0*/  IADD3 R0, R208, 0xd1, RZ ;  /* 0x000000d1d0007810 */ /* 0x000fe20007ffe0ff */
[----:B------:R1:W-:Y:S01]  /*3f8e0*/  @P4 STG.E [R8.64], R57 ;  /* 0x0000003908004986 */ /* 0x0003e2000c101908 */
[----:B------:R-:W-:Y:S02]  /*3f8f0*/  LEA.HI.X.SX32 R7, R7, R5, 0x2, P6 ;  /* 0x0000000507077211 */ /* 0x000fe400030f16ff */
[----:B------:R-:W-:Y:S02]  /*3f900*/  LEA R12, P6, R13, R4, 0x2 ;  /* 0x000000040d0c7211 */ /* 0x000fe400078c10ff */
[----:B------:R-:W-:-:S02]  /*3f910*/  ISETP.LT.AND P2, PT, R0, c[0x0][0x17c], !P0 ;  /* 0x00005f0000007a0c */ /* 0x000fc40004741270 */
[----:B------:R-:W-:Y:S01]  /*3f920*/  IADD3 R0, R208, 0xd2, RZ ;  /* 0x000000d2d0007810 */ /* 0x000fe20007ffe0ff */
[----:B------:R3:W-:Y:S01]  /*3f930*/  @P3 STG.E [R16.64], R52 ;  /* 0x0000003410003986 */ /* 0x0007e2000c101908 */
[C---:B-1----:R-:W-:Y:S02]  /*3f940*/  IADD3 R9, R13.reuse, c[0x0][0x198], RZ ;  /* 0x000066000d097a10 */ /* 0x042fe40007ffe0ff */
[----:B------:R-:W-:Y:S02]  /*3f950*/  LEA.HI.X.SX32 R13, R13, R5, 0x2, P6 ;  /* 0x000000050d0d7211 */ /* 0x000fe400030f16ff */
[C---:B------:R-:W-:Y:S02]  /*3f960*/  LEA R8, P6, R9.reuse, R4, 0x2 ;  /* 0x0000000409087211 */ /* 0x040fe400078c10ff */
[----:B------:R-:W-:Y:S02]  /*3f970*/  ISETP.LT.AND P4, PT, R0, c[0x0][0x17c], !P0 ;  /* 0x00005f0000007a0c */ /* 0x000fe40004781270 */
[----:B---3--:R-:W-:-:S02]  /*3f980*/  IADD3 R17, R9, c[0x0][0x198], RZ ;  /* 0x0000660009117a10 */ /* 0x008fc40007ffe0ff */
        /* <DEDUP_REMOVED lines=16> */
[----:B------:R-:W-:Y:S01]  /*3fa90*/  ISETP.LT.AND P5, PT, R0, c[0x0][0x17c], !P0 ;  /* 0x00005f0000007a0c */ /* 0x000fe200047a1270 */
[----:B------:R3:W-:Y:S01]  /*3faa0*/  @P4 STG.E [R16.64], R44 ;  /* 0x0000002c10004986 */ /* 0x0007e2000c101908 */
[C---:B-1----:R-:W-:Y:S02]  /*3fab0*/  IADD3 R9, R13.reuse, c[0x0][0x198], RZ ;  /* 0x000066000d097a10 */ /* 0x042fe40007ffe0ff */
[----:B------:R-:W-:Y:S02]  /*3fac0*/  LEA.HI.X.SX32 R13, R13, R5, 0x2, P6 ;  /* 0x000000050d0d7211 */ /* 0x000fe400030f16ff */
[C---:B------:R-:W-:Y:S02]  /*3fad0*/  LEA R8, P6, R9.reuse, R4, 0x2 ;  /* 0x0000000409087211 */ /* 0x040fe400078c10ff */
[----:B---3--:R-:W-:-:S02]  /*3fae0*/  IADD3 R17, R9, c[0x0][0x198], RZ ;  /* 0x0000660009117a10 */ /* 0x008fc40007ffe0ff */
[C---:B------:R-:W-:Y:S02]  /*3faf0*/  IADD3 R0, R208.reuse, 0xd6, RZ ;  /* 0x000000d6d0007810 */ /* 0x040fe40007ffe0ff */
[----:B------:R-:W-:Y:S02]  /*3fb00*/  LEA.HI.X.SX32 R9, R9, R5, 0x2, P6 ;  /* 0x0000000509097211 */ /* 0x000fe400030f16ff */
[----:B------:R-:W-:Y:S01]  /*3fb10*/  IADD3 R2, R17, c[0x0][0x198], RZ ;  /* 0x0000660011027a10 */ /* 0x000fe20007ffe0ff */
[----:B------:R-:W-:Y:S01]  /*3fb20*/  @P3 STG.E [R6.64], R45 ;  /* 0x0000002d06003986 */ /* 0x000fe2000c101908 */
[----:B------:R-:W-:Y:S02]  /*3fb30*/  IADD3 R24, R208, 0xd9, RZ ;  /* 0x000000d9d0187810 */ /* 0x000fe40007ffe0ff */
[----:B------:R-:W-:Y:S01]  /*3fb40*/  ISETP.LT.AND P2, PT, R0, c[0x0][0x17c], !P0 ;  /* 0x00005f0000007a0c */ /* 0x000fe20004741270 */
[----:B------:R1:W-:Y:S01]  /*3fb50*/  @P1 STG.E [R12.64], R40 ;  /* 0x000000280c001986 */ /* 0x0003e2000c101908 */
[----:B------:R-:W-:-:S02]  /*3fb60*/  IADD3 R0, R208, 0xd7, RZ ;  /* 0x000000d7d0007810 */ /* 0x000fc40007ffe0ff */
[----:B------:R-:W-:Y:S01]  /*3fb70*/  LEA R16, P6, R17, R4, 0x2 ;  /* 0x0000000411107211 */ /* 0x000fe200078c10ff */
[----:B------:R3:W-:Y:S01]  /*3fb80*/  @P5 STG.E [R8.64], R41 ;  /* 0x0000002908005986 */ /* 0x0007e2000c101908 */
[----:B------:R-:W-:Y:S02]  /*3fb90*/  ISETP.LT.AND P5, PT, R24, c[0x0][0x17c], !P0 ;  /* 0x00005f0018007a0c */ /* 0x000fe400047a1270 */
[----:B------:R-:W-:Y:S01]  /*3fba0*/  ISETP.LT.AND P4, PT, R0, c[0x0][0x17c], !P0 ;  /* 0x00005f0000007a0c */ /* 0x000fe20004781270 */
[----:B------:R-:W4:Y:S01]  /*3fbb0*/  LDS.128 R24, [R252+0x3000] ;  /* 0x00300000fc187984 */ /* 0x000f220000000c00 */
[----:B-1----:R-:W-:Y:S02]  /*3fbc0*/  IADD3 R13, R2, c[0x0][0x198], RZ ;  /* 0x00006600020d7a10 */ /* 0x002fe40007ffe0ff */
[----:B------:R-:W-:Y:S02]  /*3fbd0*/  IADD3 R0, R208, 0xd8, RZ ;  /* 0x000000d8d0007810 */ /* 0x000fe40007ffe0ff */
[----:B------:R-:W-:-:S02]  /*3fbe0*/  IADD3 R32, R13, c[0x0][0x198], RZ ;  /* 0x000066000d207a10 */ /* 0x000fc40007ffe0ff */
[-C--:B------:R-:W-:Y:S02]  /*3fbf0*/  LEA.HI.X.SX32 R17, R17, R5.reuse, 0x2, P6 ;  /* 0x0000000511117211 */ /* 0x080fe400030f16ff */
[-C--:B---3--:R-:W-:Y:S02]  /*3fc00*/  LEA R8, P6, R32, R4.reuse, 0x2 ;  /* 0x0000000420087211 */ /* 0x088fe400078c10ff */
[----:B------:R-:W-:Y:S01]  /*3fc10*/  ISETP.LT.AND P3, PT, R0, c[0x0][0x17c], !P0 ;  /* 0x00005f0000007a0c */ /* 0x000fe20004761270 */
[----:B------:R1:W-:Y:S01]  /*3fc20*/  @P2 STG.E [R16.64], R36 ;  /* 0x0000002410002986 */ /* 0x0003e2000c101908 */
[-C--:B------:R-:W-:Y:S02]  /*3fc30*/  LEA R6, P1, R2, R4.reuse, 0x2 ;  /* 0x0000000402067211 */ /* 0x080fe400078210ff */
[----:B------:R-:W-:Y:S02]  /*3fc40*/  LEA.HI.X.SX32 R9, R32, R5, 0x2, P6 ;  /* 0x0000000520097211 */ /* 0x000fe400030f16ff */
[----:B------:R-:W-:-:S02]  /*3fc50*/  LEA R12, P2, R13, R4, 0x2 ;  /* 0x000000040d0c7211 */ /* 0x000fc400078410ff */
[----:B------:R-:W-:Y:S02]  /*3fc60*/  IADD3 R0, R208, 0xda, RZ ;  /* 0x000000dad0007810 */ /* 0x000fe40007ffe0ff */
[----:B-1----:R-:W-:Y:S02]  /*3fc70*/  IADD3 R17, R32, c[0x0][0x198], RZ ;  /* 0x0000660020117a10 */ /* 0x002fe40007ffe0ff */
[----:B------:R-:W1:Y:S01]  /*3fc80*/  LDS.128 R32, [R3+0x3000] ;  /* 0x0030000003207984 */ /* 0x000e620000000c00 */
[-C--:B------:R-:W-:Y:S02]  /*3fc90*/  LEA.HI.X.SX32 R7, R2, R5.reuse, 0x2, P1 ;  /* 0x0000000502077211 */ /* 0x080fe400008f16ff */
[----:B------:R-:W-:Y:S02]  /*3fca0*/  LEA.HI.X.SX32 R13, R13, R5, 0x2, P2 ;  /* 0x000000050d0d7211 */ /* 0x000fe400010f16ff */
[----:B------:R-:W-:Y:S01]  /*3fcb0*/  ISETP.LT.AND P1, PT, R0, c[0x0][0x17c], !P0 ;  /* 0x00005f0000007a0c */ /* 0x000fe20004721270 */
[----:B------:R3:W-:Y:S01]  /*3fcc0*/  @P4 STG.E [R6.64], R37 ;  /* 0x0000002506004986 */ /* 0x0007e2000c101908 */
[----:B------:R-:W-:-:S02]  /*3fcd0*/  IADD3 R36, R17, c[0x0][0x198], RZ ;  /* 0x0000660011247a10 */ /* 0x000fc40007ffe0ff */
[----:B------:R-:W-:Y:S01]  /*3fce0*/  IADD3 R2, R208, 0xdb, RZ ;  /* 0x000000dbd0027810 */ /* 0x000fe20007ffe0ff */
[----:B------:R5:W-:Y:S01]  /*3fcf0*/  @P3 STG.E [R12.64], R28 ;  /* 0x0000001c0c003986 */ /* 0x000be2000c101908 */
[-C--:B------:R-:W-:Y:S02]  /*3fd00*/  LEA R16, P6, R36, R4.reuse, 0x2 ;  /* 0x0000000424107211 */ /* 0x080fe400078c10ff */
[----:B------:R-:W-:Y:S02]  /*3fd10*/  IADD3 R0, R208, 0xdc, RZ ;  /* 0x000000dcd0007810 */ /* 0x000fe40007ffe0ff */
[C---:B---3--:R-:W-:Y:S02]  /*3fd20*/  LEA R6, P3, R17.reuse, R4, 0x2 ;  /* 0x0000000411067211 */ /* 0x048fe400078610ff */
[----:B------:R-:W-:Y:S02]  /*3fd30*/  ISETP.LT.AND P4, PT, R2, c[0x0][0x17c], !P0 ;  /* 0x00005f0002007a0c */ /* 0x000fe40004781270 */
[----:B------:R-:W-:-:S02]  /*3fd40*/  LEA.HI.X.SX32 R7, R17, R5, 0x2, P3 ;  /* 0x0000000511077211 */ /* 0x000fc400018f16ff */
[----:B------:R-:W-:Y:S02]  /*3fd50*/  LEA.HI.X.SX32 R17, R36, R5, 0x2, P6 ;  /* 0x0000000524117211 */ /* 0x000fe400030f16ff */
[----:B------:R-:W-:Y:S02]  /*3fd60*/  IADD3 R2, R208, 0xdd, RZ ;  /* 0x000000ddd0027810 */ /* 0x000fe40007ffe0ff */
[----:B------:R-:W-:Y:S02]  /*3fd70*/  IADD3 R36, R36, c[0x0][0x198], RZ ;  /* 0x0000660024247a10 */ /* 0x000fe40007ffe0ff */
[----:B------:R-:W-:Y:S01]  /*3fd80*/  ISETP.LT.AND P2, PT, R0, c[0x0][0x17c], !P0 ;  /* 0x00005f0000007a0c */ /* 0x000fe20004741270 */
[----:B------:R3:W-:Y:S01]  /*3fd90*/  @P5 STG.E [R8.64], R29 ;  /* 0x0000001d08005986 */ /* 0x0007e2000c101908 */
[----:B------:R-:W-:Y:S02]  /*3fda0*/  ISETP.LT.AND P5, PT, R2, c[0x0][0x17c], !P0 ;  /* 0x00005f0002007a0c */ /* 0x000fe400047a1270 */
[C---:B-----5:R-:W-:Y:S01]  /*3fdb0*/  IADD3 R12, R36.reuse, c[0x0][0x198], RZ ;  /* 0x00006600240c7a10 */ /* 0x060fe20007ffe0ff */
[----:B--2---:R2:W-:Y:S01]  /*3fdc0*/  @P1 STG.E [R6.64], R20 ;  /* 0x0000001406001986 */ /* 0x0045e2000c101908 */
[----:B------:R-:W-:-:S02]  /*3fdd0*/  LEA R2, P1, R36, R4, 0x2 ;  /* 0x0000000424027211 */ /* 0x000fc400078210ff */
[----:B------:R-:W-:Y:S02]  /*3fde0*/  IADD3 R0, R208, 0xde, RZ ;  /* 0x000000ded0007810 */ /* 0x000fe40007ffe0ff */
[----:B------:R-:W-:Y:S02]  /*3fdf0*/  IADD3 R28, R12, c[0x0][0x198], RZ ;  /* 0x000066000c1c7a10 */ /* 0x000fe40007ffe0ff */
[----:B------:R-:W-:Y:S02]  /*3fe00*/  LEA.HI.X.SX32 R3, R36, R5, 0x2, P1 ;  /* 0x0000000524037211 */ /* 0x000fe400008f16ff */
[----:B---3--:R-:W-:Y:S02]  /*3fe10*/  IADD3 R9, R208, 0xdf, RZ ;  /* 0x000000dfd0097810 */ /* 0x008fe40007ffe0ff */
[----:B------:R-:W-:Y:S01]  /*3fe20*/  LEA R8, P6, R12, R4, 0x2 ;  /* 0x000000040c087211 */ /* 0x000fe200078c10ff */
[----:B------:R3:W-:Y:S01]  /*3fe30*/  @P4 STG.E [R16.64], R21 ;  /* 0x0000001510004986 */ /* 0x0007e2000c101908 */
[----:B------:R-:W-:-:S02]  /*3fe40*/  ISETP.LT.AND P3, PT, R0, c[0x0][0x17c], !P0 ;  /* 0x00005f0000007a0c */ /* 0x000fc40004761270 */
[----:B------:R-:W-:Y:S01]  /*3fe50*/  ISETP.LT.AND P4, PT, R9, c[0x0][0x17c], !P0 ;  /* 0x00005f0009007a0c */ /* 0x000fe20004781270 */
[----:B----4-:R4:W-:Y:S01]  /*3fe60*/  @P2 STG.E [R2.64], R24 ;  /* 0x0000001802002986 */ /* 0x0109e2000c101908 */
[----:B------:R-:W-:Y:S02]  /*3fe70*/  LEA.HI.X.SX32 R9, R12, R5, 0x2, P6 ;  /* 0x000000050c097211 */ /* 0x000fe400030f16ff */
[-C--:B--2---:R-:W-:Y:S02]  /*3fe80*/  LEA R6, P2, R28, R4.reuse, 0x2 ;  /* 0x000000041c067211 */ /* 0x084fe400078410ff */
[----:B------:R-:W-:Y:S02]  /*3fe90*/  IADD3 R13, R208, 0xe1, RZ ;  /* 0x000000e1d00d7810 */ /* 0x000fe40007ffe0ff */
[----:B---3--:R-:W-:Y:S01]  /*3fea0*/  IADD3 R16, R28, c[0x0][0x198], RZ ;  /* 0x000066001c107a10 */ /* 0x008fe20007ffe0ff */
[----:B------:R2:W-:Y:S03]  /*3feb0*/  @P5 STG.E [R8.64], R25 ;  /* 0x0000001908005986 */ /* 0x0005e6000c101908 */
[----:B------:R-:W-:-:S02]  /*3fec0*/  LEA R12, P6, R16, R4, 0x2 ;  /* 0x00000004100c7211 */ /* 0x000fc400078c10ff */
[-C--:B------:R-:W-:Y:S02]  /*3fed0*/  LEA.HI.X.SX32 R7, R28, R5.reuse, 0x2, P2 ;  /* 0x000000051c077211 */ /* 0x080fe400010f16ff */
[----:B------:R-:W-:Y:S02]  /*3fee0*/  ISETP.LT.AND P5, PT, R13, c[0x0][0x17c], !P0 ;  /* 0x00005f000d007a0c */ /* 0x000fe400047a1270 */
[----:B------:R-:W-:Y:S02]  /*3fef0*/  IADD3 R0, R208, 0xe0, RZ ;  /* 0x000000e0d0007810 */ /* 0x000fe40007ffe0ff */
[C---:B------:R-:W-:Y:S02]  /*3ff00*/  LEA.HI.X.SX32 R13, R16.reuse, R5, 0x2, P6 ;  /* 0x00000005100d7211 */ /* 0x040fe400030f16ff */
[----:B------:R-:W-:Y:S01]  /*3ff10*/  IADD3 R16, R16, c[0x0][0x198], RZ ;  /* 0x0000660010107a10 */ /* 0x000fe20007ffe0ff */
[----:B-1----:R-:W-:Y:S01]  /*3ff20*/  @P3 STG.E [R6.64], R32 ;  /* 0x0000002006003986 */ /* 0x002fe2000c101908 */
[----:B------:R-:W-:-:S02]  /*3ff30*/  ISETP.LT.AND P1, PT, R0, c[0x0][0x17c], !P0 ;  /* 0x00005f0000007a0c */ /* 0x000fc40004721270 */
[C---:B------:R-:W-:Y:S02]  /*3ff40*/  IADD3 R17, R16.reuse, c[0x0][0x198], RZ ;  /* 0x0000660010117a10 */ /* 0x040fe40007ffe0ff */
[-C--:B----4-:R-:W-:Y:S02]  /*3ff50*/  LEA R2, P3, R16, R4.reuse, 0x2 ;  /* 0x0000000410027211 */ /* 0x090fe400078610ff */
[----:B--2---:R-:W-:Y:S02]  /*3ff60*/  IADD3 R9, R208, 0xe3, RZ ;  /* 0x000000e3d0097810 */ /* 0x004fe40007ffe0ff */
[----:B------:R-:W-:Y:S02]  /*3ff70*/  LEA R8, P6, R17, R4, 0x2 ;  /* 0x0000000411087211 */ /* 0x000fe400078c10ff */
[----:B------:R-:W-:Y:S01]  /*3ff80*/  LEA.HI.X.SX32 R3, R16, R5, 0x2, P3 ;  /* 0x0000000510037211 */ /* 0x000fe200018f16ff */
[----:B------:R1:W-:Y:S01]  /*3ff90*/  @P4 STG.E [R12.64], R33 ;  /* 0x000000210c004986 */ /* 0x0003e2000c101908 */
[----:B------:R-:W-:-:S02]  /*3ffa0*/  IADD3 R0, R208, 0xe2, RZ ;  /* 0x000000e2d0007810 */ /* 0x000fc40007ffe0ff */
[----:B------:R-:W-:Y:S02]  /*3ffb0*/  IADD3 R16, R17, c[0x0][0x198], RZ ;  /* 0x0000660011107a10 */ /* 0x000fe40007ffe0ff */
[----:B------:R-:W-:Y:S02]  /*3ffc0*/  ISETP.LT.AND P4, PT, R9, c[0x0][0x17c], !P0 ;  /* 0x00005f0009007a0c */ /* 0x000fe40004781270 */
[----:B------:R-:W-:Y:S02]  /*3ffd0*/  LEA.HI.X.SX32 R9, R17, R5, 0x2, P6 ;  /* 0x0000000511097211 */ /* 0x000fe400030f16ff */
[----:B------:R-:W-:Y:S02]  /*3ffe0*/  ISETP.LT.AND P2, PT, R0, c[0x0][0x17c], !P0 ;  /* 0x00005f0000007a0c */ /* 0x000fe40004741270 */
[----:B------:R-:W-:Y:S01]  /*3fff0*/  IADD3 R17, R16, c[0x0][0x198], RZ ;  /* 0x0000660010117a10 */ /* 0x000fe20007ffe0ff */
[----:B------:R2:W-:Y:S01]  /*40000*/  @P1 STG.E [R2.64], R10 ;  /* 0x0000000a02001986 */ /* 0x0005e2000c101908 */
[----:B-1----:R-:W-:-:S02]  /*40010*/  IADD3 R13, R208, 0xe5, RZ ;  /* 0x000000e5d00d7810 */ /* 0x002fc40007ffe0ff */
[-C--:B------:R-:W-:Y:S02]  /*40020*/  LEA R6, P1, R16, R4.reuse, 0x2 ;  /* 0x0000000410067211 */ /* 0x080fe400078210ff */
[----:B------:R-:W-:Y:S01]  /*40030*/  LEA R12, P6, R17, R4, 0x2 ;  /* 0x00000004110c7211 */ /* 0x000fe200078c10ff */
[----:B------:R1:W-:Y:S01]  /*40040*/  @P5 STG.E [R8.64], R11 ;  /* 0x0000000b08005986 */ /* 0x0003e2000c101908 */
[----:B------:R-:W-:Y:S02]  /*40050*/  IADD3 R0, R208, 0xe4, RZ ;  /* 0x000000e4d0007810 */ /* 0x000fe40007ffe0ff */
[----:B------:R-:W-:Y:S02]  /*40060*/  ISETP.LT.AND P5, PT, R13, c[0x0][0x17c], !P0 ;  /* 0x00005f000d007a0c */ /* 0x000fe400047a1270 */
[-C--:B------:R-:W-:Y:S02]  /*40070*/  LEA.HI.X.SX32 R7, R16, R5.reuse, 0x2, P1 ;  /* 0x0000000510077211 */ /* 0x080fe400008f16ff */
[----:B------:R-:W-:-:S02]  /*40080*/  LEA.HI.X.SX32 R13, R17, R5, 0x2, P6 ;  /* 0x00000005110d7211 */ /* 0x000fc400030f16ff */
[----:B------:R-:W-:Y:S02]  /*40090*/  IADD3 R17, R17, c[0x0][0x198], RZ ;  /* 0x0000660011117a10 */ /* 0x000fe40007ffe0ff */
[----:B------:R-:W-:Y:S01]  /*400a0*/  ISETP.LT.AND P3, PT, R0, c[0x0][0x17c], !P0 ;  /* 0x00005f0000007a0c */ /* 0x000fe20004761270 */
[----:B------:R3:W-:Y:S01]  /*400b0*/  @P2 STG.E [R6.64], R14 ;  /* 0x0000000e06002986 */ /* 0x0007e2000c101908 */
[C---:B--2---:R-:W-:Y:S02]  /*400c0*/  IADD3 R10, R17.reuse, c[0x0][0x198], RZ ;  /* 0x00006600110a7a10 */ /* 0x044fe40007ffe0ff */
[----:B------:R-:W-:Y:S02]  /*400d0*/  LEA R2, P2, R17, R4, 0x2 ;  /* 0x0000000411027211 */ /* 0x000fe400078410ff */
[C---:B------:R-:W-:Y:S02]  /*400e0*/  IADD3 R0, R208.reuse, 0xe6, RZ ;  /* 0x000000e6d0007810 */ /* 0x040fe40007ffe0ff */
[----:B-1----:R-:W-:-:S02]  /*400f0*/  IADD3 R9, R208, 0xe7, RZ ;  /* 0x000000e7d0097810 */ /* 0x002fc40007ffe0ff */
[C---:B------:R-:W-:Y:S02]  /*40100*/  IADD3 R16, R10.reuse, c[0x0][0x198], RZ ;  /* 0x000066000a107a10 */ /* 0x040fe40007ffe0ff */
[----:B------:R-:W-:Y:S02]  /*40110*/  LEA R8, P6, R10, R4, 0x2 ;  /* 0x000000040a087211 */ /* 0x000fe400078c10ff */
[-C--:B------:R-:W-:Y:S01]  /*40120*/  LEA.HI.X.SX32 R3, R17, R5.reuse, 0x2, P2 ;  /* 0x0000000511037211 */ /* 0x080fe200010f16ff */
[----:B------:R1:W-:Y:S01]  /*40130*/  @P4 STG.E [R12.64], R15 ;  /* 0x0000000f0c004986 */ /* 0x0003e2000c101908 */
[----:B------:R-:W-:Y:S02]  /*40140*/  ISETP.LT.AND P1, PT, R0, c[0x0][0x17c], !P0 ;  /* 0x00005f0000007a0c */ /* 0x000fe40004721270 */
[----:B------:R-:W-:Y:S01]  /*40150*/  ISETP.LT.AND P4, PT, R9, c[0x0][0x17c], !P0 ;  /* 0x00005f0009007a0c */ /* 0x000fe20004781270 */
[----:B------:R2:W-:Y:S01]  /*40160*/  @P3 STG.E [R2.64], R18 ;  /* 0x0000001202003986 */ /* 0x0005e2000c101908 */
[----:B------:R-:W-:-:S02]  /*40170*/  LEA.HI.X.SX32 R9, R10, R5, 0x2, P6 ;  /* 0x000000050a097211 */ /* 0x000fc400030f16ff */
[-C--:B---3--:R-:W-:Y:S02]  /*40180*/  LEA R6, P3, R16, R4.reuse, 0x2 ;  /* 0x0000000410067211 */ /* 0x088fe400078610ff */
[----:B------:R-:W-:Y:S02]  /*40190*/  IADD3 R11, R208, 0xe9, RZ ;  /* 0x000000e9d00b7810 */ /* 0x000fe40007ffe0ff */
[----:B-1----:R-:W-:Y:S01]  /*401a0*/  IADD3 R12, R16, c[0x0][0x198], RZ ;  /* 0x00006600100c7a10 */ /* 0x002fe20007ffe0ff */
[----:B------:R1:W-:Y:S03]  /*401b0*/  @P5 STG.E [R8.64], R19 ;  /* 0x0000001308005986 */ /* 0x0003e6000c101908 */
[----:B------:R-:W-:Y:S02]  /*401c0*/  LEA R10, P6, R12, R4, 0x2 ;  /* 0x000000040c0a7211 */ /* 0x000fe400078c10ff */
[----:B------:R-:W-:-:S02]  /*401d0*/  IADD3 R0, R208, 0xe8, RZ ;  /* 0x000000e8d0007810 */ /* 0x000fc40007ffe0ff */
[-C--:B------:R-:W-:Y:S02]  /*401e0*/  LEA.HI.X.SX32 R7, R16, R5.reuse, 0x2, P3 ;  /* 0x0000000510077211 */ /* 0x080fe400018f16ff */
[----:B------:R-:W-:Y:S02]  /*401f0*/  ISETP.LT.AND P5, PT, R11, c[0x0][0x17c], !P0 ;  /* 0x00005f000b007a0c */ /* 0x000fe400047a1270 */
[C---:B------:R-:W-:Y:S02]  /*40200*/  LEA.HI.X.SX32 R11, R12.reuse, R5, 0x2, P6 ;  /* 0x000000050c0b7211 */ /* 0x040fe400030f16ff */
[----:B------:R-:W-:Y:S01]  /*40210*/  IADD3 R12, R12, c[0x0][0x198], RZ ;  /* 0x000066000c0c7a10 */ /* 0x000fe20007ffe0ff */
[----:B------:R3:W-:Y:S01]  /*40220*/  @P1 STG.E [R6.64], R70 ;  /* 0x0000004606001986 */ /* 0x0007e2000c101908 */
[----:B------:R-:W-:Y:S02]  /*40230*/  ISETP.LT.AND P2, PT, R0, c[0x0][0x17c], !P0 ;  /* 0x00005f0000007a0c */ /* 0x000fe40004741270 */
[----:B------:R-:W-:-:S02]  /*40240*/  IADD3 R13, R12, c[0x0][0x198], RZ ;  /* 0x000066000c0d7a10 */ /* 0x000fc40007ffe0ff */
[-C--:B--2---:R-:W-:Y:S02]  /*40250*/  LEA R2, P1, R12, R4.reuse, 0x2 ;  /* 0x000000040c027211 */ /* 0x084fe400078210ff */
[C---:B-1----:R-:W-:Y:S02]  /*40260*/  IADD3 R9, R208.reuse, 0xeb, RZ ;  /* 0x000000ebd0097810 */ /* 0x042fe40007ffe0ff */
[----:B------:R-:W-:Y:S02]  /*40270*/  IADD3 R0, R208, 0xea, RZ ;  /* 0x000000ead0007810 */ /* 0x000fe40007ffe0ff */
[C---:B------:R-:W-:Y:S02]  /*40280*/  LEA R8, P6, R13.reuse, R4, 0x2 ;  /* 0x000000040d087211 */ /* 0x040fe400078c10ff */
[----:B------:R-:W-:Y:S01]  /*40290*/  LEA.HI.X.SX32 R3, R12, R5, 0x2, P1 ;  /* 0x000000050c037211 */ /* 0x000fe200008f16ff */
[----:B------:R1:W-:Y:S01]  /*402a0*/  @P4 STG.E [R10.64], R71 ;  /* 0x000000470a004986 */ /* 0x0003e2000c101908 */
[----:B------:R-:W-:-:S02]  /*402b0*/  IADD3 R12, R13, c[0x0][0x198], RZ ;  /* 0x000066000d0c7a10 */ /* 0x000fc40007ffe0ff */
[----:B------:R-:W-:Y:S02]  /*402c0*/  ISETP.LT.AND P4, PT, R9, c[0x0][0x17c], !P0 ;  /* 0x00005f0009007a0c */ /* 0x000fe40004781270 */
[----:B------:R-:W-:Y:S02]  /*402d0*/  ISETP.LT.AND P3, PT, R0, c[0x0][0x17c], !P0 ;  /* 0x00005f0000007a0c */ /* 0x000fe40004761270 */
[----:B------:R-:W-:Y:S02]  /*402e0*/  LEA.HI.X.SX32 R9, R13, R5, 0x2, P6 ;  /* 0x000000050d097211 */ /* 0x000fe400030f16ff */
[C---:B------:R-:W-:Y:S01]  /*402f0*/  IADD3 R13, R12.reuse, c[0x0][0x198], RZ ;  /* 0x000066000c0d7a10 */ /* 0x040fe20007ffe0ff */
[----:B------:R2:W-:Y:S01]  /*40300*/  @P2 STG.E [R2.64], R66 ;  /* 0x0000004202002986 */ /* 0x0005e2000c101908 */
[----:B---3--:R-:W-:Y:S02]  /*40310*/  LEA R6, P2, R12, R4, 0x2 ;  /* 0x000000040c067211 */ /* 0x008fe400078410ff */
[----:B-1----:R-:W-:-:S02]  /*40320*/  IADD3 R11, R208, 0xed, RZ ;  /* 0x000000edd00b7810 */ /* 0x002fc40007ffe0ff */
[----:B------:R-:W-:Y:S01]  /*40330*/  LEA R10, P6, R13, R4, 0x2 ;  /* 0x000000040d0a7211 */ /* 0x000fe200078c10ff */
[----:B------:R1:W-:Y:S01]  /*40340*/  @P5 STG.E [R8.64], R67 ;  /* 0x0000004308005986 */ /* 0x0003e2000c101908 */
[----:B------:R-:W-:Y:S02]  /*40350*/  IADD3 R0, R208, 0xec, RZ ;  /* 0x000000ecd0007810 */ /* 0x000fe40007ffe0ff */
[-C--:B------:R-:W-:Y:S02]  /*40360*/  LEA.HI.X.SX32 R7, R12, R5.reuse, 0x2, P2 ;  /* 0x000000050c077211 */ /* 0x080fe400010f16ff */
[----:B------:R-:W-:Y:S02]  /*40370*/  ISETP.LT.AND P5, PT, R11, c[0x0][0x17c], !P0 ;  /* 0x00005f000b007a0c */ /* 0x000fe400047a1270 */
[C---:B------:R-:W-:Y:S02]  /*40380*/  LEA.HI.X.SX32 R11, R13.reuse, R5, 0x2, P6 ;  /* 0x000000050d0b7211 */ /* 0x040fe400030f16ff */
[----:B------:R-:W-:Y:S01]  /*40390*/  IADD3 R13, R13, c[0x0][0x198], RZ ;  /* 0x000066000d0d7a10 */ /* 0x000fe20007ffe0ff */
[----:B------:R3:W-:Y:S01]  /*403a0*/  @P3 STG.E [R6.64], R62 ;  /* 0x0000003e06003986 */ /* 0x0007e2000c101908 */
[----:B------:R-:W-:-:S02]  /*403b0*/  ISETP.LT.AND P1, PT, R0, c[0x0][0x17c], !P0 ;  /* 0x00005f0000007a0c */ /* 0x000fc40004721270 */
[C---:B------:R-:W-:Y:S02]  /*403c0*/  IADD3 R12, R13.reuse, c[0x0][0x198], RZ ;  /* 0x000066000d0c7a10 */ /* 0x040fe40007ffe0ff */
[CC--:B--2---:R-:W-:Y:S02]  /*403d0*/  LEA R2, P3, R13.reuse, R4.reuse, 0x2 ;  /* 0x000000040d027211 */ /* 0x0c4fe400078610ff */
        /* <DEDUP_REMOVED lines=15> */
[-C--:B------:R-:W-:Y:S02]  /*404d0*/  LEA.HI.X.SX32 R7, R13, R5.reuse, 0x2, P1 ;  /* 0x000000050d077211 */ /* 0x080fe400008f16ff */
[----:B------:R-:W-:Y:S02]  /*404e0*/  ISETP.LT.AND P5, PT, R11, c[0x0][0x17c], !P0 ;  /* 0x00005f000b007a0c */ /* 0x000fe400047a1270 */
[----:B------:R-:W-:Y:S02]  /*404f0*/  IADD3 R0, R208, 0xf0, RZ ;  /* 0x000000f0d0007810 */ /* 0x000fe40007ffe0ff */
[C---:B------:R-:W-:Y:S02]  /*40500*/  LEA.HI.X.SX32 R11, R12.reuse, R5, 0x2, P6 ;  /* 0x000000050c0b7211 */ /* 0x040fe400030f16ff */
[----:B------:R-:W-:Y:S01]  /*40510*/  IADD3 R12, R12, c[0x0][0x198], RZ ;  /* 0x000066000c0c7a10 */ /* 0x000fe20007ffe0ff */
[----:B------:R-:W-:Y:S01]  /*40520*/  @P2 STG.E [R6.64], R54 ;  /* 0x0000003606002986 */ /* 0x000fe2000c101908 */
[----:B------:R-:W-:-:S02]  /*40530*/  ISETP.LT.AND P3, PT, R0, c[0x0][0x17c], !P0 ;  /* 0x00005f0000007a0c */ /* 0x000fc40004761270 */
[C---:B------:R-:W-:Y:S02]  /*40540*/  IADD3 R13, R12.reuse, c[0x0][0x198], RZ ;  /* 0x000066000c0d7a10 */ /* 0x040fe40007ffe0ff */
[-C--:B--2---:R-:W-:Y:S02]  /*40550*/  LEA R2, P2, R12, R4.reuse, 0x2 ;  /* 0x000000040c027211 */ /* 0x084fe400078410ff */
[----:B-1----:R-:W-:Y:S02]  /*40560*/  IADD3 R9, R208, 0xf3, RZ ;  /* 0x000000f3d0097810 */ /* 0x002fe40007ffe0ff */
        /* <DEDUP_REMOVED lines=21> */
[C---:B------:R-:W-:Y:S02]  /*406c0*/  IADD3 R12, R13.reuse, c[0x0][0x198], RZ ;  /* 0x000066000d0c7a10 */ /* 0x040fe40007ffe0ff */
[-C--:B--2---:R-:W-:Y:S02]  /*406d0*/  LEA R2, P1, R13, R4.reuse, 0x2 ;  /* 0x000000040d027211 */ /* 0x084fe400078210ff */
[----:B-1----:R-:W-:Y:S02]  /*406e0*/  IADD3 R9, R208, 0xf7, RZ ;  /* 0x000000f7d0097810 */ /* 0x002fe40007ffe0ff */
[----:B------:R-:W-:Y:S01]  /*406f0*/  LEA R8, P6, R12, R4, 0x2 ;  /* 0x000000040c087211 */ /* 0x000fe200078c10ff */
[----:B------:R1:W-:Y:S01]  /*40700*/  @P4 STG.E [R10.64], R47 ;  /* 0x0000002f0a004986 */ /* 0x0003e2000c101908 */
[----:B------:R-:W-:-:S02]  /*40710*/  IADD3 R0, R208, 0xf6, RZ ;  /* 0x000000f6d0007810 */ /* 0x000fc40007ffe0ff */
[-C--:B------:R-:W-:Y:S02]  /*40720*/  LEA.HI.X.SX32 R3, R13, R5.reuse, 0x2, P1 ;  /* 0x000000050d037211 */ /* 0x080fe400008f16ff */
[C---:B------:R-:W-:Y:S02]  /*40730*/  IADD3 R13, R12.reuse, c[0x0][0x198], RZ ;  /* 0x000066000c0d7a10 */ /* 0x040fe40007ffe0ff */
[----:B------:R-:W-:Y:S02]  /*40740*/  ISETP.LT.AND P4, PT, R9, c[0x0][0x17c], !P0 ;  /* 0x00005f0009007a0c */ /* 0x000fe40004781270 */
[----:B------:R-:W-:Y:S02]  /*40750*/  LEA.HI.X.SX32 R9, R12, R5, 0x2, P6 ;  /* 0x000000050c097211 */ /* 0x000fe400030f16ff */
[----:B------:R-:W-:Y:S01]  /*40760*/  ISETP.LT.AND P3, PT, R0, c[0x0][0x17c], !P0 ;  /* 0x00005f0000007a0c */ /* 0x000fe20004761270 */
[----:B------:R2:W-:Y:S01]  /*40770*/  @P2 STG.E [R2.64], R42 ;  /* 0x0000002a02002986 */ /* 0x0005e2000c101908 */
[----:B------:R-:W-:-:S02]  /*40780*/  IADD3 R12, R13, c[0x0][0x198], RZ ;  /* 0x000066000d0c7a10 */ /* 0x000fc40007ffe0ff */
[CC--:B---3--:R-:W-:Y:S01]  /*40790*/  LEA R6, P2, R13.reuse, R4.reuse, 0x2 ;  /* 0x000000040d067211 */ /* 0x0c8fe200078410ff */
[----:B------:R3:W-:Y:S01]  /*407a0*/  @P5 STG.E [R8.64], R43 ;  /* 0x0000002b08005986 */ /* 0x0007e2000c101908 */
[----:B-1----:R-:W-:Y:S02]  /*407b0*/  IADD3 R11, R208, 0xf9, RZ ;  /* 0x000000f9d00b7810 */ /* 0x002fe40007ffe0ff */
[C---:B------:R-:W-:Y:S02]  /*407c0*/  LEA R10, P5, R12.reuse, R4, 0x2 ;  /* 0x000000040c0a7211 */ /* 0x040fe400078a10ff */
[-C--:B------:R-:W-:Y:S02]  /*407d0*/  LEA.HI.X.SX32 R7, R13, R5.reuse, 0x2, P2 ;  /* 0x000000050d077211 */ /* 0x080fe400010f16ff */
[----:B------:R-:W-:Y:S02]  /*407e0*/  ISETP.LT.AND P2, PT, R11, c[0x0][0x17c], !P0 ;  /* 0x00005f000b007a0c */ /* 0x000fe40004741270 */
[----:B------:R-:W-:-:S02]  /*407f0*/  LEA.HI.X.SX32 R11, R12, R5, 0x2, P5 ;  /* 0x000000050c0b7211 */ /* 0x000fc400028f16ff */
[----:B------:R-:W-:Y:S02]  /*40800*/  IADD3 R12, R12, c[0x0][0x198], RZ ;  /* 0x000066000c0c7a10 */ /* 0x000fe40007ffe0ff */
[----:B------:R-:W-:Y:S01]  /*40810*/  IADD3 R0, R208, 0xf8, RZ ;  /* 0x000000f8d0007810 */ /* 0x000fe20007ffe0ff */
[----:B------:R-:W-:Y:S01]  /*40820*/  @P3 STG.E [R6.64], R38 ;  /* 0x0000002606003986 */ /* 0x000fe2000c101908 */
[----:B--2---:R-:W-:Y:S02]  /*40830*/  LEA R2, P3, R12, R4, 0x2 ;  /* 0x000000040c027211 */ /* 0x004fe400078610ff */
[----:B------:R-:W-:Y:S02]  /*40840*/  ISETP.LT.AND P1, PT, R0, c[0x0][0x17c], !P0 ;  /* 0x00005f0000007a0c */ /* 0x000fe40004721270 */
[----:B------:R-:W-:Y:S02]  /*40850*/  IADD3 R13, R12, c[0x0][0x198], RZ ;  /* 0x000066000c0d7a10 */ /* 0x000fe40007ffe0ff */
[----:B------:R-:W-:-:S02]  /*40860*/  IADD3 R0, R208, 0xfa, RZ ;  /* 0x000000fad0007810 */ /* 0x000fc40007ffe0ff */
[----:B------:R-:W-:Y:S02]  /*40870*/  LEA.HI.X.SX32 R3, R12, R5, 0x2, P3 ;  /* 0x000000050c037211 */ /* 0x000fe400018f16ff */
[----:B---3--:R-:W-:Y:S02]  /*40880*/  IADD3 R9, R208, 0xfb, RZ ;  /* 0x000000fbd0097810 */ /* 0x008fe40007ffe0ff */
[C---:B------:R-:W-:Y:S02]  /*40890*/  IADD3 R12, R13.reuse, c[0x0][0x198], RZ ;  /* 0x000066000d0c7a10 */ /* 0x040fe40007ffe0ff */
[----:B------:R-:W-:Y:S02]  /*408a0*/  ISETP.LT.AND P5, PT, R0, c[0x0][0x17c], !P0 ;  /* 0x00005f0000007a0c */ /* 0x000fe400047a1270 */
[----:B------:R-:W-:Y:S01]  /*408b0*/  LEA R8, P6, R13, R4, 0x2 ;  /* 0x000000040d087211 */ /* 0x000fe200078c10ff */
[----:B------:R1:W-:Y:S01]  /*408c0*/  @P4 STG.E [R10.64], R39 ;  /* 0x000000270a004986 */ /* 0x0003e2000c101908 */
[----:B------:R-:W-:-:S02]  /*408d0*/  IADD3 R0, R208, 0xfc, RZ ;  /* 0x000000fcd0007810 */ /* 0x000fc40007ffe0ff */
[----:B------:R-:W-:Y:S02]  /*408e0*/  ISETP.LT.AND P4, PT, R9, c[0x0][0x17c], !P0 ;  /* 0x00005f0009007a0c */ /* 0x000fe40004781270 */
[----:B------:R-:W-:Y:S02]  /*408f0*/  LEA.HI.X.SX32 R9, R13, R5, 0x2, P6 ;  /* 0x000000050d097211 */ /* 0x000fe400030f16ff */
[----:B------:R-:W-:Y:S02]  /*40900*/  ISETP.LT.AND P3, PT, R0, c[0x0][0x17c], !P0 ;  /* 0x00005f0000007a0c */ /* 0x000fe40004761270 */
[----:B------:R-:W-:Y:S02]  /*40910*/  IADD3 R0, R208, 0xfd, RZ ;  /* 0x000000fdd0007810 */ /* 0x000fe40007ffe0ff */
[C---:B-1----:R-:W-:Y:S01]  /*40920*/  IADD3 R11, R12.reuse, c[0x0][0x198], RZ ;  /* 0x000066000c0b7a10 */ /* 0x042fe20007ffe0ff */
[----:B------:R1:W-:Y:S01]  /*40930*/  @P1 STG.E [R2.64], R30 ;  /* 0x0000001e02001986 */ /* 0x0003e2000c101908 */
[----:B------:R-:W-:-:S02]  /*40940*/  LEA R6, P1, R12, R4, 0x2 ;  /* 0x000000040c067211 */ /* 0x000fc400078210ff */
[C---:B------:R-:W-:Y:S01]  /*40950*/  IADD3 R13, R11.reuse, c[0x0][0x198], RZ ;  /* 0x000066000b0d7a10 */ /* 0x040fe20007ffe0ff */
[----:B------:R2:W-:Y:S01]  /*40960*/  @P2 STG.E [R8.64], R31 ;  /* 0x0000001f08002986 */ /* 0x0005e2000c101908 */
[----:B------:R-:W-:Y:S02]  /*40970*/  LEA R10, P6, R11, R4, 0x2 ;  /* 0x000000040b0a7211 */ /* 0x000fe400078c10ff */
[----:B------:R-:W-:Y:S02]  /*40980*/  ISETP.LT.AND P2, PT, R0, c[0x0][0x17c], !P0 ;  /* 0x00005f0000007a0c */ /* 0x000fe40004741270 */
[----:B------:R-:W-:Y:S02]  /*40990*/  IADD3 R0, R13, c[0x0][0x198], RZ ;  /* 0x000066000d007a10 */ /* 0x000fe40007ffe0ff */
[-C--:B------:R-:W-:Y:S02]  /*409a0*/  LEA.HI.X.SX32 R7, R12, R5.reuse, 0x2, P1 ;  /* 0x000000050c077211 */ /* 0x080fe400008f16ff */
[----:B------:R-:W-:-:S02]  /*409b0*/  LEA.HI.X.SX32 R11, R11, R5, 0x2, P6 ;  /* 0x000000050b0b7211 */ /* 0x000fc400030f16ff */
[CC--:B-1----:R-:W-:Y:S02]  /*409c0*/  LEA R2, P1, R13.reuse, R4.reuse, 0x2 ;  /* 0x000000040d027211 */ /* 0x0c2fe400078210ff */
[C---:B------:R-:W-:Y:S02]  /*409d0*/  LEA R12, P6, R0.reuse, R4, 0x2 ;  /* 0x00000004000c7211 */ /* 0x040fe400078c10ff */
[-C--:B------:R-:W-:Y:S02]  /*409e0*/  LEA.HI.X.SX32 R3, R13, R5.reuse, 0x2, P1 ;  /* 0x000000050d037211 */ /* 0x080fe400008f16ff */
[----:B--2---:R-:W-:Y:S02]  /*409f0*/  IADD3 R9, R0, c[0x0][0x198], RZ ;  /* 0x0000660000097a10 */ /* 0x004fe40007ffe0ff */
[----:B------:R-:W-:Y:S02]  /*40a00*/  IADD3 R15, R208, 0xfe, RZ ;  /* 0x000000fed00f7810 */ /* 0x000fe40007ffe0ff */
[----:B------:R-:W-:-:S02]  /*40a10*/  LEA.HI.X.SX32 R13, R0, R5, 0x2, P6 ;  /* 0x00000005000d7211 */ /* 0x000fc400030f16ff */
[----:B------:R-:W-:Y:S02]  /*40a20*/  IADD3 R0, R208, 0xff, RZ ;  /* 0x000000ffd0007810 */ /* 0x000fe40007ffe0ff */
[----:B------:R-:W-:Y:S02]  /*40a30*/  ISETP.LT.AND P1, PT, R15, c[0x0][0x17c], !P0 ;  /* 0x00005f000f007a0c */ /* 0x000fe40004721270 */
[----:B------:R-:W-:Y:S02]  /*40a40*/  ISETP.LT.AND P0, PT, R0, c[0x0][0x17c], !P0 ;  /* 0x00005f0000007a0c */ /* 0x000fe40004701270 */
[C---:B------:R-:W-:Y:S02]  /*40a50*/  LEA R8, P6, R9.reuse, R4, 0x2 ;  /* 0x0000000409087211 */ /* 0x040fe400078c10ff */
[C---:B------:R-:W-:Y:S01]  /*40a60*/  IADD3 R14, R9.reuse, c[0x0][0x198], RZ ;  /* 0x00006600090e7a10 */ /* 0x040fe20007ffe0ff */
[----:B------:R1:W-:Y:S01]  /*40a70*/  @P5 STG.E [R6.64], R22 ;  /* 0x0000001606005986 */ /* 0x0003e2000c101908 */
[----:B------:R-:W-:-:S03]  /*40a80*/  LEA.HI.X.SX32 R9, R9, R5, 0x2, P6 ;  /* 0x0000000509097211 */ /* 0x000fc600030f16ff */
[----:B------:R1:W-:Y:S01]  /*40a90*/  @P4 STG.E [R10.64], R23 ;  /* 0x000000170a004986 */ /* 0x0003e2000c101908 */
[----:B------:R-:W-:-:S03]  /*40aa0*/  LEA R4, P6, R14, R4, 0x2 ;  /* 0x000000040e047211 */ /* 0x000fc600078c10ff */
[----:B------:R1:W-:Y:S04]  /*40ab0*/  @P3 STG.E [R2.64], R26 ;  /* 0x0000001a02003986 */ /* 0x0003e8000c101908 */
[----:B------:R1:W-:Y:S01]  /*40ac0*/  @P2 STG.E [R12.64], R27 ;  /* 0x0000001b0c002986 */ /* 0x0003e2000c101908 */
[----:B------:R-:W-:-:S03]  /*40ad0*/  LEA.HI.X.SX32 R5, R14, R5, 0x2, P6 ;  /* 0x000000050e057211 */ /* 0x000fc600030f16ff */
[----:B------:R1:W-:Y:S01]  /*40ae0*/  @P1 STG.E [R8.64], R34 ;  /* 0x0000002208001986 */ /* 0x0003e2000c101908 */
[----:B------:R-:W-:Y:S05]  /*40af0*/  @!P0 EXIT ;  /* 0x000000000000894d */ /* 0x000fea0003800000 */
[----:B------:R-:W-:Y:S01]  /*40b00*/  STG.E [R4.64], R35 ;  /* 0x0000002304007986 */ /* 0x000fe2000c101908 */
[----:B------:R-:W-:Y:S05]  /*40b10*/  EXIT ;  /* 0x000000000000794d */ /* 0x000fea0003800000 */
.L_x_3:
[----:B------:R-:W-:-:S00]  /*40b20*/  BRA `(.L_x_3) ;  /* 0xfffffff000007947 */ /* 0x000fc0000383ffff */
[----:B------:R-:W-:-:S00]  /*40b30*/  NOP ;  /* 0x0000000000007918 */ /* 0x000fc00000000000 */
        /* <DEDUP_REMOVED lines=12> */
.L_x_4:


//--------------------- .nv.shared.matmul_kernel  --------------------------
	.section	.nv.shared.matmul_kernel,"aw",@nobits
	.sectionflags	@""
	.align	16
